//
// Generated by NVIDIA NVVM Compiler
//
// Compiler Build ID: CL-36424714
// Cuda compilation tools, release 13.0, V13.0.88
// Based on NVVM 20.0.0
//

.version 9.0
.target sm_100
.address_size 64

	// .globl	_Z6updatePdS_i
.const .align 8 .f64 add;
// _ZZN3cub18CUB_300001_SM_10006detail6reduce28DeviceReduceSingleTileKernelINS2_10policy_hubIdjN4cuda3__47maximumIvEEE10Policy1000EPdSB_jS8_ddNS5_3std3__410__identityEEEvT0_T1_T2_T3_T4_T6_E12temp_storage has been demoted
// _ZZN3cub18CUB_300001_SM_10006detail6reduce18DeviceReduceKernelINS2_10policy_hubIdjN4cuda3__47maximumIvEEE10Policy1000EPdjS8_dNS5_3std3__410__identityEEEvT0_PT3_T1_NS0_13GridEvenShareISI_EET2_T4_E12temp_storage has been demoted
// _ZZN3cub18CUB_300001_SM_10006detail6reduce28DeviceReduceSingleTileKernelINS2_10policy_hubIdjN4cuda3__47maximumIvEEE10Policy1000EPdSB_iS8_ddNS5_3std3__410__identityEEEvT0_T1_T2_T3_T4_T6_E12temp_storage has been demoted
.global .align 1 .b8 _ZN34_INTERNAL_6c127be6_4_k_cu_a7e9027b4cuda3std3__45__cpo5beginE[1];
.global .align 1 .b8 _ZN34_INTERNAL_6c127be6_4_k_cu_a7e9027b4cuda3std3__45__cpo3endE[1];
.global .align 1 .b8 _ZN34_INTERNAL_6c127be6_4_k_cu_a7e9027b4cuda3std3__45__cpo6cbeginE[1];
.global .align 1 .b8 _ZN34_INTERNAL_6c127be6_4_k_cu_a7e9027b4cuda3std3__45__cpo4cendE[1];
.global .align 1 .b8 _ZN34_INTERNAL_6c127be6_4_k_cu_a7e9027b4cuda3std3__45__cpo6rbeginE[1];
.global .align 1 .b8 _ZN34_INTERNAL_6c127be6_4_k_cu_a7e9027b4cuda3std3__45__cpo4rendE[1];
.global .align 1 .b8 _ZN34_INTERNAL_6c127be6_4_k_cu_a7e9027b4cuda3std3__45__cpo7crbeginE[1];
.global .align 1 .b8 _ZN34_INTERNAL_6c127be6_4_k_cu_a7e9027b4cuda3std3__45__cpo5crendE[1];
.global .align 1 .b8 _ZN34_INTERNAL_6c127be6_4_k_cu_a7e9027b4cuda3std3__436_GLOBAL__N__6c127be6_4_k_cu_a7e9027b6ignoreE[1];
.global .align 1 .b8 _ZN34_INTERNAL_6c127be6_4_k_cu_a7e9027b4cuda3std3__419piecewise_constructE[1];
.global .align 1 .b8 _ZN34_INTERNAL_6c127be6_4_k_cu_a7e9027b4cuda3std3__48in_placeE[1];
.global .align 1 .b8 _ZN34_INTERNAL_6c127be6_4_k_cu_a7e9027b4cuda3std3__420unreachable_sentinelE[1];
.global .align 1 .b8 _ZN34_INTERNAL_6c127be6_4_k_cu_a7e9027b4cuda3std3__47nulloptE[1];
.global .align 1 .b8 _ZN34_INTERNAL_6c127be6_4_k_cu_a7e9027b4cuda3std3__48unexpectE[1];
.global .align 1 .b8 _ZN34_INTERNAL_6c127be6_4_k_cu_a7e9027b4cuda3std6ranges3__45__cpo4swapE[1];
.global .align 1 .b8 _ZN34_INTERNAL_6c127be6_4_k_cu_a7e9027b4cuda3std6ranges3__45__cpo9iter_moveE[1];
.global .align 1 .b8 _ZN34_INTERNAL_6c127be6_4_k_cu_a7e9027b4cuda3std6ranges3__45__cpo5beginE[1];
.global .align 1 .b8 _ZN34_INTERNAL_6c127be6_4_k_cu_a7e9027b4cuda3std6ranges3__45__cpo3endE[1];
.global .align 1 .b8 _ZN34_INTERNAL_6c127be6_4_k_cu_a7e9027b4cuda3std6ranges3__45__cpo6cbeginE[1];
.global .align 1 .b8 _ZN34_INTERNAL_6c127be6_4_k_cu_a7e9027b4cuda3std6ranges3__45__cpo4cendE[1];
.global .align 1 .b8 _ZN34_INTERNAL_6c127be6_4_k_cu_a7e9027b4cuda3std6ranges3__45__cpo7advanceE[1];
.global .align 1 .b8 _ZN34_INTERNAL_6c127be6_4_k_cu_a7e9027b4cuda3std6ranges3__45__cpo9iter_swapE[1];
.global .align 1 .b8 _ZN34_INTERNAL_6c127be6_4_k_cu_a7e9027b4cuda3std6ranges3__45__cpo4nextE[1];
.global .align 1 .b8 _ZN34_INTERNAL_6c127be6_4_k_cu_a7e9027b4cuda3std6ranges3__45__cpo4prevE[1];
.global .align 1 .b8 _ZN34_INTERNAL_6c127be6_4_k_cu_a7e9027b4cuda3std6ranges3__45__cpo4dataE[1];
.global .align 1 .b8 _ZN34_INTERNAL_6c127be6_4_k_cu_a7e9027b4cuda3std6ranges3__45__cpo5cdataE[1];
.global .align 1 .b8 _ZN34_INTERNAL_6c127be6_4_k_cu_a7e9027b4cuda3std6ranges3__45__cpo4sizeE[1];
.global .align 1 .b8 _ZN34_INTERNAL_6c127be6_4_k_cu_a7e9027b4cuda3std6ranges3__45__cpo5ssizeE[1];
.global .align 1 .b8 _ZN34_INTERNAL_6c127be6_4_k_cu_a7e9027b4cuda3std6ranges3__45__cpo8distanceE[1];
.global .align 1 .b8 _ZN34_INTERNAL_6c127be6_4_k_cu_a7e9027b6thrust24THRUST_300001_SM_1000_NS6system6detail10sequential3seqE[1];
.global .align 1 .b8 _ZN34_INTERNAL_6c127be6_4_k_cu_a7e9027b6thrust24THRUST_300001_SM_1000_NS12placeholders2_1E[1];
.global .align 1 .b8 _ZN34_INTERNAL_6c127be6_4_k_cu_a7e9027b6thrust24THRUST_300001_SM_1000_NS12placeholders2_2E[1];
.global .align 1 .b8 _ZN34_INTERNAL_6c127be6_4_k_cu_a7e9027b6thrust24THRUST_300001_SM_1000_NS12placeholders2_3E[1];
.global .align 1 .b8 _ZN34_INTERNAL_6c127be6_4_k_cu_a7e9027b6thrust24THRUST_300001_SM_1000_NS12placeholders2_4E[1];
.global .align 1 .b8 _ZN34_INTERNAL_6c127be6_4_k_cu_a7e9027b6thrust24THRUST_300001_SM_1000_NS12placeholders2_5E[1];
.global .align 1 .b8 _ZN34_INTERNAL_6c127be6_4_k_cu_a7e9027b6thrust24THRUST_300001_SM_1000_NS12placeholders2_6E[1];
.global .align 1 .b8 _ZN34_INTERNAL_6c127be6_4_k_cu_a7e9027b6thrust24THRUST_300001_SM_1000_NS12placeholders2_7E[1];
.global .align 1 .b8 _ZN34_INTERNAL_6c127be6_4_k_cu_a7e9027b6thrust24THRUST_300001_SM_1000_NS12placeholders2_8E[1];
.global .align 1 .b8 _ZN34_INTERNAL_6c127be6_4_k_cu_a7e9027b6thrust24THRUST_300001_SM_1000_NS12placeholders2_9E[1];
.global .align 1 .b8 _ZN34_INTERNAL_6c127be6_4_k_cu_a7e9027b6thrust24THRUST_300001_SM_1000_NS12placeholders3_10E[1];

.visible .entry _Z6updatePdS_i(
	.param .u64 .ptr .align 1 _Z6updatePdS_i_param_0,
	.param .u64 .ptr .align 1 _Z6updatePdS_i_param_1,
	.param .u32 _Z6updatePdS_i_param_2
)
{
	.reg .pred 	%p<8>;
	.reg .b32 	%r<15>;
	.reg .b64 	%rd<12>;
	.reg .b64 	%fd<9>;

	ld.param.u64 	%rd1, [_Z6updatePdS_i_param_0];
	ld.param.u64 	%rd2, [_Z6updatePdS_i_param_1];
	ld.param.u32 	%r3, [_Z6updatePdS_i_param_2];
	mov.u32 	%r4, %ctaid.x;
	mov.u32 	%r5, %ntid.x;
	mov.u32 	%r6, %tid.x;
	mad.lo.s32 	%r1, %r4, %r5, %r6;
	mov.u32 	%r7, %ctaid.y;
	mov.u32 	%r8, %ntid.y;
	mov.u32 	%r9, %tid.y;
	mad.lo.s32 	%r2, %r7, %r8, %r9;
	add.s32 	%r10, %r3, -1;
	setp.ge.s32 	%p1, %r1, %r10;
	setp.lt.s32 	%p2, %r1, 1;
	or.pred  	%p3, %p2, %p1;
	setp.eq.s32 	%p4, %r2, 0;
	or.pred  	%p5, %p4, %p3;
	setp.ge.s32 	%p6, %r2, %r10;
	or.pred  	%p7, %p6, %p5;
	@%p7 bra 	$L__BB0_2;
	cvta.to.global.u64 	%rd3, %rd1;
	cvta.to.global.u64 	%rd4, %rd2;
	mul.lo.s32 	%r11, %r3, %r2;
	add.s32 	%r12, %r11, %r1;
	mul.wide.s32 	%rd5, %r12, 8;
	add.s64 	%rd6, %rd3, %rd5;
	ld.global.f64 	%fd1, [%rd6+-8];
	ld.global.f64 	%fd2, [%rd6+8];
	sub.s32 	%r13, %r11, %r3;
	add.s32 	%r14, %r13, %r1;
	mul.wide.s32 	%rd7, %r14, 8;
	add.s64 	%rd8, %rd3, %rd7;
	ld.global.f64 	%fd3, [%rd8];
	mul.wide.s32 	%rd9, %r3, 8;
	add.s64 	%rd10, %rd6, %rd9;
	ld.global.f64 	%fd4, [%rd10];
	add.f64 	%fd5, %fd1, %fd2;
	add.f64 	%fd6, %fd5, %fd3;
	add.f64 	%fd7, %fd6, %fd4;
	mul.f64 	%fd8, %fd7, 0d3FD0000000000000;
	add.s64 	%rd11, %rd4, %rd5;
	st.global.f64 	[%rd11], %fd8;
$L__BB0_2:
	ret;

}
	// .globl	_Z9substractPdS_S_i
.visible .entry _Z9substractPdS_S_i(
	.param .u64 .ptr .align 1 _Z9substractPdS_S_i_param_0,
	.param .u64 .ptr .align 1 _Z9substractPdS_S_i_param_1,
	.param .u64 .ptr .align 1 _Z9substractPdS_S_i_param_2,
	.param .u32 _Z9substractPdS_S_i_param_3
)
{
	.reg .pred 	%p<4>;
	.reg .b32 	%r<14>;
	.reg .b64 	%rd<11>;
	.reg .b64 	%fd<4>;

	ld.param.u64 	%rd1, [_Z9substractPdS_S_i_param_0];
	ld.param.u64 	%rd2, [_Z9substractPdS_S_i_param_1];
	ld.param.u64 	%rd3, [_Z9substractPdS_S_i_param_2];
	ld.param.u32 	%r4, [_Z9substractPdS_S_i_param_3];
	mov.u32 	%r5, %ctaid.x;
	mov.u32 	%r6, %ntid.x;
	mov.u32 	%r7, %tid.x;
	mad.lo.s32 	%r1, %r5, %r6, %r7;
	mov.u32 	%r8, %ctaid.y;
	mov.u32 	%r9, %ntid.y;
	mov.u32 	%r10, %tid.y;
	mad.lo.s32 	%r11, %r8, %r9, %r10;
	setp.lt.s32 	%p1, %r1, 0;
	max.s32 	%r12, %r1, %r11;
	setp.ge.s32 	%p2, %r12, %r4;
	or.pred  	%p3, %p2, %p1;
	@%p3 bra 	$L__BB1_2;
	cvta.to.global.u64 	%rd4, %rd2;
	cvta.to.global.u64 	%rd5, %rd1;
	cvta.to.global.u64 	%rd6, %rd3;
	mad.lo.s32 	%r13, %r4, %r1, %r11;
	mul.wide.u32 	%rd7, %r13, 8;
	add.s64 	%rd8, %rd4, %rd7;
	ld.global.f64 	%fd1, [%rd8];
	add.s64 	%rd9, %rd5, %rd7;
	ld.global.f64 	%fd2, [%rd9];
	sub.f64 	%fd3, %fd1, %fd2;
	add.s64 	%rd10, %rd6, %rd7;
	st.global.f64 	[%rd10], %fd3;
$L__BB1_2:
	ret;

}
	// .globl	_Z4fillPdS_i
.visible .entry _Z4fillPdS_i(
	.param .u64 .ptr .align 1 _Z4fillPdS_i_param_0,
	.param .u64 .ptr .align 1 _Z4fillPdS_i_param_1,
	.param .u32 _Z4fillPdS_i_param_2
)
{
	.reg .pred 	%p<2>;
	.reg .b32 	%r<9>;
	.reg .b64 	%rd<17>;
	.reg .b64 	%fd<9>;

	ld.param.u64 	%rd1, [_Z4fillPdS_i_param_0];
	ld.param.u64 	%rd2, [_Z4fillPdS_i_param_1];
	ld.param.u32 	%r2, [_Z4fillPdS_i_param_2];
	mov.u32 	%r3, %ctaid.x;
	mov.u32 	%r4, %ntid.x;
	mov.u32 	%r5, %tid.x;
	mad.lo.s32 	%r1, %r3, %r4, %r5;
	setp.ge.s32 	%p1, %r1, %r2;
	@%p1 bra 	$L__BB2_2;
	cvta.to.global.u64 	%rd3, %rd1;
	cvta.to.global.u64 	%rd4, %rd2;
	ld.const.f64 	%fd1, [add];
	cvt.rn.f64.s32 	%fd2, %r1;
	fma.rn.f64 	%fd3, %fd1, %fd2, 0d4024000000000000;
	mul.lo.s32 	%r6, %r2, %r1;
	mul.wide.s32 	%rd5, %r6, 8;
	add.s64 	%rd6, %rd3, %rd5;
	st.global.f64 	[%rd6], %fd3;
	mul.wide.s32 	%rd7, %r1, 8;
	add.s64 	%rd8, %rd3, %rd7;
	st.global.f64 	[%rd8], %fd3;
	fma.rn.f64 	%fd4, %fd1, %fd2, 0d4034000000000000;
	add.s32 	%r7, %r2, -1;
	mul.lo.s32 	%r8, %r7, %r2;
	mul.wide.s32 	%rd9, %r8, 8;
	add.s64 	%rd10, %rd8, %rd9;
	st.global.f64 	[%rd10], %fd4;
	mul.wide.s32 	%rd11, %r7, 8;
	add.s64 	%rd12, %rd6, %rd11;
	st.global.f64 	[%rd12], %fd4;
	ld.global.f64 	%fd5, [%rd6];
	add.s64 	%rd13, %rd4, %rd5;
	st.global.f64 	[%rd13], %fd5;
	ld.global.f64 	%fd6, [%rd8];
	add.s64 	%rd14, %rd4, %rd7;
	st.global.f64 	[%rd14], %fd6;
	ld.global.f64 	%fd7, [%rd10];
	add.s64 	%rd15, %rd14, %rd9;
	st.global.f64 	[%rd15], %fd7;
	ld.global.f64 	%fd8, [%rd12];
	add.s64 	%rd16, %rd13, %rd11;
	st.global.f64 	[%rd16], %fd8;
$L__BB2_2:
	ret;

}
	// .globl	_ZN3cub18CUB_300001_SM_10006detail11EmptyKernelIvEEvv
.visible .entry _ZN3cub18CUB_300001_SM_10006detail11EmptyKernelIvEEvv()
{


	ret;

}
	// .globl	_ZN3cub18CUB_300001_SM_10006detail6reduce28DeviceReduceSingleTileKernelINS2_10policy_hubIdjN4cuda3__47maximumIvEEE10Policy1000EPdSB_jS8_ddNS5_3std3__410__identityEEEvT0_T1_T2_T3_T4_T6_
.visible .entry _ZN3cub18CUB_300001_SM_10006detail6reduce28DeviceReduceSingleTileKernelINS2_10policy_hubIdjN4cuda3__47maximumIvEEE10Policy1000EPdSB_jS8_ddNS5_3std3__410__identityEEEvT0_T1_T2_T3_T4_T6_(
	.param .u64 .ptr .align 1 _ZN3cub18CUB_300001_SM_10006detail6reduce28DeviceReduceSingleTileKernelINS2_10policy_hubIdjN4cuda3__47maximumIvEEE10Policy1000EPdSB_jS8_ddNS5_3std3__410__identityEEEvT0_T1_T2_T3_T4_T6__param_0,
	.param .u64 .ptr .align 1 _ZN3cub18CUB_300001_SM_10006detail6reduce28DeviceReduceSingleTileKernelINS2_10policy_hubIdjN4cuda3__47maximumIvEEE10Policy1000EPdSB_jS8_ddNS5_3std3__410__identityEEEvT0_T1_T2_T3_T4_T6__param_1,
	.param .u32 _ZN3cub18CUB_300001_SM_10006detail6reduce28DeviceReduceSingleTileKernelINS2_10policy_hubIdjN4cuda3__47maximumIvEEE10Policy1000EPdSB_jS8_ddNS5_3std3__410__identityEEEvT0_T1_T2_T3_T4_T6__param_2,
	.param .align 1 .b8 _ZN3cub18CUB_300001_SM_10006detail6reduce28DeviceReduceSingleTileKernelINS2_10policy_hubIdjN4cuda3__47maximumIvEEE10Policy1000EPdSB_jS8_ddNS5_3std3__410__identityEEEvT0_T1_T2_T3_T4_T6__param_3[1],
	.param .f64 _ZN3cub18CUB_300001_SM_10006detail6reduce28DeviceReduceSingleTileKernelINS2_10policy_hubIdjN4cuda3__47maximumIvEEE10Policy1000EPdSB_jS8_ddNS5_3std3__410__identityEEEvT0_T1_T2_T3_T4_T6__param_4,
	.param .align 1 .b8 _ZN3cub18CUB_300001_SM_10006detail6reduce28DeviceReduceSingleTileKernelINS2_10policy_hubIdjN4cuda3__47maximumIvEEE10Policy1000EPdSB_jS8_ddNS5_3std3__410__identityEEEvT0_T1_T2_T3_T4_T6__param_5[1]
)
.maxntid 256
.minnctapersm 1
{
	.reg .pred 	%p<220>;
	.reg .b32 	%r<482>;
	.reg .b64 	%rd<205>;
	.reg .b64 	%fd<381>;
	// demoted variable
	.shared .align 8 .b8 _ZZN3cub18CUB_300001_SM_10006detail6reduce28DeviceReduceSingleTileKernelINS2_10policy_hubIdjN4cuda3__47maximumIvEEE10Policy1000EPdSB_jS8_ddNS5_3std3__410__identityEEEvT0_T1_T2_T3_T4_T6_E12temp_storage[80];
	ld.param.u64 	%rd16, [_ZN3cub18CUB_300001_SM_10006detail6reduce28DeviceReduceSingleTileKernelINS2_10policy_hubIdjN4cuda3__47maximumIvEEE10Policy1000EPdSB_jS8_ddNS5_3std3__410__identityEEEvT0_T1_T2_T3_T4_T6__param_0];
	ld.param.u64 	%rd17, [_ZN3cub18CUB_300001_SM_10006detail6reduce28DeviceReduceSingleTileKernelINS2_10policy_hubIdjN4cuda3__47maximumIvEEE10Policy1000EPdSB_jS8_ddNS5_3std3__410__identityEEEvT0_T1_T2_T3_T4_T6__param_1];
	ld.param.u32 	%r69, [_ZN3cub18CUB_300001_SM_10006detail6reduce28DeviceReduceSingleTileKernelINS2_10policy_hubIdjN4cuda3__47maximumIvEEE10Policy1000EPdSB_jS8_ddNS5_3std3__410__identityEEEvT0_T1_T2_T3_T4_T6__param_2];
	ld.param.f64 	%fd58, [_ZN3cub18CUB_300001_SM_10006detail6reduce28DeviceReduceSingleTileKernelINS2_10policy_hubIdjN4cuda3__47maximumIvEEE10Policy1000EPdSB_jS8_ddNS5_3std3__410__identityEEEvT0_T1_T2_T3_T4_T6__param_4];
	cvta.to.global.u64 	%rd1, %rd17;
	setp.ne.s32 	%p1, %r69, 0;
	@%p1 bra 	$L__BB4_3;
	mov.u32 	%r455, %tid.x;
	setp.ne.s32 	%p219, %r455, 0;
	@%p219 bra 	$L__BB4_76;
	st.global.f64 	[%rd1], %fd58;
	bra.uni 	$L__BB4_76;
$L__BB4_3:
	and.b64  	%rd18, %rd16, 31;
	setp.ne.s64 	%p2, %rd18, 0;
	@%p2 bra 	$L__BB4_39;
	setp.gt.u32 	%p110, %r69, 2047;
	@%p110 bra 	$L__BB4_23;
	mov.u32 	%r1, %tid.x;
	setp.ge.u32 	%p159, %r1, %r69;
	mov.f64 	%fd359, 0d0000000000000000;
	mov.u32 	%r459, %r1;
	@%p159 bra 	$L__BB4_7;
	mul.wide.u32 	%rd168, %r1, 8;
	add.s64 	%rd167, %rd16, %rd168;
	// begin inline asm
	ld.global.nc.u64 %rd166, [%rd167];
	// end inline asm
	mov.b64 	%fd359, %rd166;
	add.s32 	%r459, %r1, 256;
$L__BB4_7:
	setp.ge.u32 	%p160, %r459, %r69;
	@%p160 bra 	$L__BB4_14;
	not.b32 	%r331, %r459;
	add.s32 	%r4, %r69, %r331;
	and.b32  	%r332, %r4, 768;
	setp.eq.s32 	%p161, %r332, 768;
	@%p161 bra 	$L__BB4_11;
	mul.wide.u32 	%rd169, %r459, 8;
	add.s64 	%rd201, %rd16, %rd169;
	shr.u32 	%r333, %r4, 8;
	add.s32 	%r334, %r333, 1;
	and.b32  	%r335, %r334, 3;
	neg.s32 	%r457, %r335;
$L__BB4_10:
	.pragma "nounroll";
	// begin inline asm
	ld.global.nc.u64 %rd170, [%rd201];
	// end inline asm
	mov.b64 	%fd272, %rd170;
	setp.lt.f64 	%p162, %fd359, %fd272;
	selp.f64 	%fd359, %fd272, %fd359, %p162;
	add.s32 	%r459, %r459, 256;
	add.s64 	%rd201, %rd201, 2048;
	add.s32 	%r457, %r457, 1;
	setp.ne.s32 	%p163, %r457, 0;
	@%p163 bra 	$L__BB4_10;
$L__BB4_11:
	setp.lt.u32 	%p164, %r4, 768;
	@%p164 bra 	$L__BB4_14;
	mul.wide.u32 	%rd172, %r459, 8;
	add.s64 	%rd202, %rd16, %rd172;
$L__BB4_13:
	// begin inline asm
	ld.global.nc.u64 %rd173, [%rd202];
	// end inline asm
	mov.b64 	%fd273, %rd173;
	setp.lt.f64 	%p165, %fd359, %fd273;
	selp.f64 	%fd274, %fd273, %fd359, %p165;
	add.s64 	%rd176, %rd202, 2048;
	// begin inline asm
	ld.global.nc.u64 %rd175, [%rd176];
	// end inline asm
	mov.b64 	%fd275, %rd175;
	setp.lt.f64 	%p166, %fd274, %fd275;
	selp.f64 	%fd276, %fd275, %fd274, %p166;
	add.s64 	%rd178, %rd202, 4096;
	// begin inline asm
	ld.global.nc.u64 %rd177, [%rd178];
	// end inline asm
	mov.b64 	%fd277, %rd177;
	setp.lt.f64 	%p167, %fd276, %fd277;
	selp.f64 	%fd278, %fd277, %fd276, %p167;
	add.s64 	%rd180, %rd202, 6144;
	// begin inline asm
	ld.global.nc.u64 %rd179, [%rd180];
	// end inline asm
	mov.b64 	%fd279, %rd179;
	setp.lt.f64 	%p168, %fd278, %fd279;
	selp.f64 	%fd359, %fd279, %fd278, %p168;
	add.s32 	%r459, %r459, 1024;
	add.s64 	%rd202, %rd202, 8192;
	setp.lt.s32 	%p169, %r459, %r69;
	@%p169 bra 	$L__BB4_13;
$L__BB4_14:
	setp.lt.u32 	%p170, %r69, 256;
	@%p170 bra 	$L__BB4_19;
	// begin inline asm
	mov.u32 %r399, %laneid;
	// end inline asm
	mov.b64 	%rd191, %fd359;
	mov.b64 	{%r401, %r406}, %rd191;
	mov.b32 	%r407, 1;
	mov.b32 	%r448, 31;
	mov.b32 	%r449, -1;
	// begin inline asm
	shfl.sync.down.b32 %r400, %r401, %r407, %r448, %r449;
	// end inline asm
	// begin inline asm
	shfl.sync.down.b32 %r405, %r406, %r407, %r448, %r449;
	// end inline asm
	mov.b64 	%rd192, {%r400, %r405};
	mov.b64 	%fd327, %rd192;
	setp.gt.s32 	%p198, %r399, 30;
	setp.lt.f64 	%p199, %fd359, %fd327;
	selp.f64 	%fd328, %fd327, %fd359, %p199;
	selp.f64 	%fd329, %fd359, %fd328, %p198;
	mov.b64 	%rd193, %fd329;
	mov.b64 	{%r411, %r416}, %rd193;
	mov.b32 	%r417, 2;
	// begin inline asm
	shfl.sync.down.b32 %r410, %r411, %r417, %r448, %r449;
	// end inline asm
	// begin inline asm
	shfl.sync.down.b32 %r415, %r416, %r417, %r448, %r449;
	// end inline asm
	mov.b64 	%rd194, {%r410, %r415};
	mov.b64 	%fd330, %rd194;
	setp.gt.s32 	%p200, %r399, 29;
	setp.lt.f64 	%p201, %fd329, %fd330;
	selp.f64 	%fd331, %fd330, %fd329, %p201;
	selp.f64 	%fd332, %fd329, %fd331, %p200;
	mov.b64 	%rd195, %fd332;
	mov.b64 	{%r421, %r426}, %rd195;
	mov.b32 	%r427, 4;
	// begin inline asm
	shfl.sync.down.b32 %r420, %r421, %r427, %r448, %r449;
	// end inline asm
	// begin inline asm
	shfl.sync.down.b32 %r425, %r426, %r427, %r448, %r449;
	// end inline asm
	mov.b64 	%rd196, {%r420, %r425};
	mov.b64 	%fd333, %rd196;
	setp.gt.s32 	%p202, %r399, 27;
	setp.lt.f64 	%p203, %fd332, %fd333;
	selp.f64 	%fd334, %fd333, %fd332, %p203;
	selp.f64 	%fd335, %fd332, %fd334, %p202;
	mov.b64 	%rd197, %fd335;
	mov.b64 	{%r431, %r436}, %rd197;
	mov.b32 	%r437, 8;
	// begin inline asm
	shfl.sync.down.b32 %r430, %r431, %r437, %r448, %r449;
	// end inline asm
	// begin inline asm
	shfl.sync.down.b32 %r435, %r436, %r437, %r448, %r449;
	// end inline asm
	mov.b64 	%rd198, {%r430, %r435};
	mov.b64 	%fd336, %rd198;
	setp.gt.s32 	%p204, %r399, 23;
	setp.lt.f64 	%p205, %fd335, %fd336;
	selp.f64 	%fd337, %fd336, %fd335, %p205;
	selp.f64 	%fd338, %fd335, %fd337, %p204;
	mov.b64 	%rd199, %fd338;
	mov.b64 	{%r441, %r446}, %rd199;
	mov.b32 	%r447, 16;
	// begin inline asm
	shfl.sync.down.b32 %r440, %r441, %r447, %r448, %r449;
	// end inline asm
	// begin inline asm
	shfl.sync.down.b32 %r445, %r446, %r447, %r448, %r449;
	// end inline asm
	mov.b64 	%rd200, {%r440, %r445};
	mov.b64 	%fd339, %rd200;
	setp.gt.s32 	%p206, %r399, 15;
	setp.lt.f64 	%p207, %fd338, %fd339;
	selp.f64 	%fd10, %fd339, %fd338, %p207;
	selp.f64 	%fd380, %fd338, %fd10, %p206;
	setp.ne.s32 	%p208, %r399, 0;
	@%p208 bra 	$L__BB4_17;
	shr.u32 	%r450, %r1, 2;
	and.b32  	%r451, %r450, 248;
	mov.u32 	%r452, _ZZN3cub18CUB_300001_SM_10006detail6reduce28DeviceReduceSingleTileKernelINS2_10policy_hubIdjN4cuda3__47maximumIvEEE10Policy1000EPdSB_jS8_ddNS5_3std3__410__identityEEEvT0_T1_T2_T3_T4_T6_E12temp_storage;
	add.s32 	%r453, %r452, %r451;
	st.shared.f64 	[%r453+8], %fd10;
$L__BB4_17:
	bar.sync 	0;
	setp.ne.s32 	%p209, %r1, 0;
	@%p209 bra 	$L__BB4_74;
	ld.shared.f64 	%fd340, [_ZZN3cub18CUB_300001_SM_10006detail6reduce28DeviceReduceSingleTileKernelINS2_10policy_hubIdjN4cuda3__47maximumIvEEE10Policy1000EPdSB_jS8_ddNS5_3std3__410__identityEEEvT0_T1_T2_T3_T4_T6_E12temp_storage+16];
	setp.lt.f64 	%p210, %fd380, %fd340;
	selp.f64 	%fd341, %fd340, %fd380, %p210;
	ld.shared.f64 	%fd342, [_ZZN3cub18CUB_300001_SM_10006detail6reduce28DeviceReduceSingleTileKernelINS2_10policy_hubIdjN4cuda3__47maximumIvEEE10Policy1000EPdSB_jS8_ddNS5_3std3__410__identityEEEvT0_T1_T2_T3_T4_T6_E12temp_storage+24];
	setp.lt.f64 	%p211, %fd341, %fd342;
	selp.f64 	%fd343, %fd342, %fd341, %p211;
	ld.shared.f64 	%fd344, [_ZZN3cub18CUB_300001_SM_10006detail6reduce28DeviceReduceSingleTileKernelINS2_10policy_hubIdjN4cuda3__47maximumIvEEE10Policy1000EPdSB_jS8_ddNS5_3std3__410__identityEEEvT0_T1_T2_T3_T4_T6_E12temp_storage+32];
	setp.lt.f64 	%p212, %fd343, %fd344;
	selp.f64 	%fd345, %fd344, %fd343, %p212;
	ld.shared.f64 	%fd346, [_ZZN3cub18CUB_300001_SM_10006detail6reduce28DeviceReduceSingleTileKernelINS2_10policy_hubIdjN4cuda3__47maximumIvEEE10Policy1000EPdSB_jS8_ddNS5_3std3__410__identityEEEvT0_T1_T2_T3_T4_T6_E12temp_storage+40];
	setp.lt.f64 	%p213, %fd345, %fd346;
	selp.f64 	%fd347, %fd346, %fd345, %p213;
	ld.shared.f64 	%fd348, [_ZZN3cub18CUB_300001_SM_10006detail6reduce28DeviceReduceSingleTileKernelINS2_10policy_hubIdjN4cuda3__47maximumIvEEE10Policy1000EPdSB_jS8_ddNS5_3std3__410__identityEEEvT0_T1_T2_T3_T4_T6_E12temp_storage+48];
	setp.lt.f64 	%p214, %fd347, %fd348;
	selp.f64 	%fd349, %fd348, %fd347, %p214;
	ld.shared.f64 	%fd350, [_ZZN3cub18CUB_300001_SM_10006detail6reduce28DeviceReduceSingleTileKernelINS2_10policy_hubIdjN4cuda3__47maximumIvEEE10Policy1000EPdSB_jS8_ddNS5_3std3__410__identityEEEvT0_T1_T2_T3_T4_T6_E12temp_storage+56];
	setp.lt.f64 	%p215, %fd349, %fd350;
	selp.f64 	%fd351, %fd350, %fd349, %p215;
	ld.shared.f64 	%fd352, [_ZZN3cub18CUB_300001_SM_10006detail6reduce28DeviceReduceSingleTileKernelINS2_10policy_hubIdjN4cuda3__47maximumIvEEE10Policy1000EPdSB_jS8_ddNS5_3std3__410__identityEEEvT0_T1_T2_T3_T4_T6_E12temp_storage+64];
	setp.lt.f64 	%p216, %fd351, %fd352;
	selp.f64 	%fd380, %fd352, %fd351, %p216;
	bra.uni 	$L__BB4_74;
$L__BB4_19:
	// begin inline asm
	mov.u32 %r336, %laneid;
	// end inline asm
	and.b32  	%r387, %r1, 992;
	add.s32 	%r388, %r387, 32;
	setp.gt.u32 	%p171, %r388, %r69;
	not.b32 	%r389, %r387;
	add.s32 	%r390, %r69, %r389;
	selp.b32 	%r385, %r390, 31, %p171;
	mov.b64 	%rd181, %fd359;
	mov.b64 	{%r338, %r343}, %rd181;
	mov.b32 	%r344, 1;
	mov.b32 	%r386, -1;
	// begin inline asm
	shfl.sync.down.b32 %r337, %r338, %r344, %r385, %r386;
	// end inline asm
	// begin inline asm
	shfl.sync.down.b32 %r342, %r343, %r344, %r385, %r386;
	// end inline asm
	mov.b64 	%rd182, {%r337, %r342};
	mov.b64 	%fd280, %rd182;
	setp.lt.s32 	%p172, %r336, %r385;
	setp.lt.f64 	%p173, %fd359, %fd280;
	selp.f64 	%fd281, %fd280, %fd359, %p173;
	selp.f64 	%fd282, %fd281, %fd359, %p172;
	mov.b64 	%rd183, %fd282;
	mov.b64 	{%r348, %r353}, %rd183;
	mov.b32 	%r354, 2;
	// begin inline asm
	shfl.sync.down.b32 %r347, %r348, %r354, %r385, %r386;
	// end inline asm
	// begin inline asm
	shfl.sync.down.b32 %r352, %r353, %r354, %r385, %r386;
	// end inline asm
	mov.b64 	%rd184, {%r347, %r352};
	mov.b64 	%fd283, %rd184;
	add.s32 	%r391, %r336, 2;
	setp.gt.s32 	%p174, %r391, %r385;
	setp.lt.f64 	%p175, %fd282, %fd283;
	selp.f64 	%fd284, %fd283, %fd282, %p175;
	selp.f64 	%fd285, %fd282, %fd284, %p174;
	mov.b64 	%rd185, %fd285;
	mov.b64 	{%r358, %r363}, %rd185;
	mov.b32 	%r364, 4;
	// begin inline asm
	shfl.sync.down.b32 %r357, %r358, %r364, %r385, %r386;
	// end inline asm
	// begin inline asm
	shfl.sync.down.b32 %r362, %r363, %r364, %r385, %r386;
	// end inline asm
	mov.b64 	%rd186, {%r357, %r362};
	mov.b64 	%fd286, %rd186;
	add.s32 	%r392, %r336, 4;
	setp.gt.s32 	%p176, %r392, %r385;
	setp.lt.f64 	%p177, %fd285, %fd286;
	selp.f64 	%fd287, %fd286, %fd285, %p177;
	selp.f64 	%fd288, %fd285, %fd287, %p176;
	mov.b64 	%rd187, %fd288;
	mov.b64 	{%r368, %r373}, %rd187;
	mov.b32 	%r374, 8;
	// begin inline asm
	shfl.sync.down.b32 %r367, %r368, %r374, %r385, %r386;
	// end inline asm
	// begin inline asm
	shfl.sync.down.b32 %r372, %r373, %r374, %r385, %r386;
	// end inline asm
	mov.b64 	%rd188, {%r367, %r372};
	mov.b64 	%fd289, %rd188;
	add.s32 	%r393, %r336, 8;
	setp.gt.s32 	%p178, %r393, %r385;
	setp.lt.f64 	%p179, %fd288, %fd289;
	selp.f64 	%fd290, %fd289, %fd288, %p179;
	selp.f64 	%fd291, %fd288, %fd290, %p178;
	mov.b64 	%rd189, %fd291;
	mov.b64 	{%r378, %r383}, %rd189;
	mov.b32 	%r384, 16;
	// begin inline asm
	shfl.sync.down.b32 %r377, %r378, %r384, %r385, %r386;
	// end inline asm
	// begin inline asm
	shfl.sync.down.b32 %r382, %r383, %r384, %r385, %r386;
	// end inline asm
	mov.b64 	%rd190, {%r377, %r382};
	mov.b64 	%fd292, %rd190;
	add.s32 	%r394, %r336, 16;
	setp.gt.s32 	%p180, %r394, %r385;
	setp.lt.f64 	%p181, %fd291, %fd292;
	selp.f64 	%fd293, %fd292, %fd291, %p181;
	selp.f64 	%fd380, %fd291, %fd293, %p180;
	setp.ne.s32 	%p182, %r336, 0;
	@%p182 bra 	$L__BB4_21;
	shr.u32 	%r395, %r1, 2;
	and.b32  	%r396, %r395, 248;
	mov.u32 	%r397, _ZZN3cub18CUB_300001_SM_10006detail6reduce28DeviceReduceSingleTileKernelINS2_10policy_hubIdjN4cuda3__47maximumIvEEE10Policy1000EPdSB_jS8_ddNS5_3std3__410__identityEEEvT0_T1_T2_T3_T4_T6_E12temp_storage;
	add.s32 	%r398, %r397, %r396;
	st.shared.f64 	[%r398+8], %fd380;
$L__BB4_21:
	bar.sync 	0;
	setp.ne.s32 	%p183, %r1, 0;
	@%p183 bra 	$L__BB4_74;
	setp.gt.u32 	%p184, %r69, 32;
	ld.shared.f64 	%fd294, [_ZZN3cub18CUB_300001_SM_10006detail6reduce28DeviceReduceSingleTileKernelINS2_10policy_hubIdjN4cuda3__47maximumIvEEE10Policy1000EPdSB_jS8_ddNS5_3std3__410__identityEEEvT0_T1_T2_T3_T4_T6_E12temp_storage+16];
	setp.lt.f64 	%p185, %fd380, %fd294;
	selp.f64 	%fd296, %fd294, %fd380, %p185;
	selp.f64 	%fd297, %fd296, %fd380, %p184;
	setp.gt.u32 	%p186, %r69, 64;
	ld.shared.f64 	%fd299, [_ZZN3cub18CUB_300001_SM_10006detail6reduce28DeviceReduceSingleTileKernelINS2_10policy_hubIdjN4cuda3__47maximumIvEEE10Policy1000EPdSB_jS8_ddNS5_3std3__410__identityEEEvT0_T1_T2_T3_T4_T6_E12temp_storage+24];
	setp.lt.f64 	%p187, %fd297, %fd299;
	selp.f64 	%fd301, %fd299, %fd297, %p187;
	selp.f64 	%fd302, %fd301, %fd297, %p186;
	setp.gt.u32 	%p188, %r69, 96;
	ld.shared.f64 	%fd304, [_ZZN3cub18CUB_300001_SM_10006detail6reduce28DeviceReduceSingleTileKernelINS2_10policy_hubIdjN4cuda3__47maximumIvEEE10Policy1000EPdSB_jS8_ddNS5_3std3__410__identityEEEvT0_T1_T2_T3_T4_T6_E12temp_storage+32];
	setp.lt.f64 	%p189, %fd302, %fd304;
	selp.f64 	%fd306, %fd304, %fd302, %p189;
	selp.f64 	%fd307, %fd306, %fd302, %p188;
	setp.gt.u32 	%p190, %r69, 128;
	ld.shared.f64 	%fd309, [_ZZN3cub18CUB_300001_SM_10006detail6reduce28DeviceReduceSingleTileKernelINS2_10policy_hubIdjN4cuda3__47maximumIvEEE10Policy1000EPdSB_jS8_ddNS5_3std3__410__identityEEEvT0_T1_T2_T3_T4_T6_E12temp_storage+40];
	setp.lt.f64 	%p191, %fd307, %fd309;
	selp.f64 	%fd311, %fd309, %fd307, %p191;
	selp.f64 	%fd312, %fd311, %fd307, %p190;
	setp.gt.u32 	%p192, %r69, 160;
	ld.shared.f64 	%fd314, [_ZZN3cub18CUB_300001_SM_10006detail6reduce28DeviceReduceSingleTileKernelINS2_10policy_hubIdjN4cuda3__47maximumIvEEE10Policy1000EPdSB_jS8_ddNS5_3std3__410__identityEEEvT0_T1_T2_T3_T4_T6_E12temp_storage+48];
	setp.lt.f64 	%p193, %fd312, %fd314;
	selp.f64 	%fd316, %fd314, %fd312, %p193;
	selp.f64 	%fd317, %fd316, %fd312, %p192;
	setp.gt.u32 	%p194, %r69, 192;
	ld.shared.f64 	%fd319, [_ZZN3cub18CUB_300001_SM_10006detail6reduce28DeviceReduceSingleTileKernelINS2_10policy_hubIdjN4cuda3__47maximumIvEEE10Policy1000EPdSB_jS8_ddNS5_3std3__410__identityEEEvT0_T1_T2_T3_T4_T6_E12temp_storage+56];
	setp.lt.f64 	%p195, %fd317, %fd319;
	selp.f64 	%fd321, %fd319, %fd317, %p195;
	selp.f64 	%fd322, %fd321, %fd317, %p194;
	setp.gt.u32 	%p196, %r69, 224;
	ld.shared.f64 	%fd324, [_ZZN3cub18CUB_300001_SM_10006detail6reduce28DeviceReduceSingleTileKernelINS2_10policy_hubIdjN4cuda3__47maximumIvEEE10Policy1000EPdSB_jS8_ddNS5_3std3__410__identityEEEvT0_T1_T2_T3_T4_T6_E12temp_storage+64];
	setp.lt.f64 	%p197, %fd322, %fd324;
	selp.f64 	%fd326, %fd324, %fd322, %p197;
	selp.f64 	%fd380, %fd326, %fd322, %p196;
	bra.uni 	$L__BB4_74;
$L__BB4_23:
	mov.u32 	%r13, %tid.x;
	shl.b32 	%r263, %r13, 2;
	mul.wide.u32 	%rd127, %r263, 8;
	add.s64 	%rd117, %rd16, %rd127;
	// begin inline asm
	ld.global.nc.v2.u64 {%rd115, %rd116}, [%rd117];
	// end inline asm
	add.s64 	%rd120, %rd117, 16;
	// begin inline asm
	ld.global.nc.v2.u64 {%rd118, %rd119}, [%rd120];
	// end inline asm
	mov.b64 	%fd206, %rd115;
	mov.b64 	%fd207, %rd116;
	mov.b64 	%fd208, %rd118;
	mov.b64 	%fd209, %rd119;
	add.s64 	%rd123, %rd117, 8192;
	// begin inline asm
	ld.global.nc.v2.u64 {%rd121, %rd122}, [%rd123];
	// end inline asm
	add.s64 	%rd126, %rd117, 8208;
	// begin inline asm
	ld.global.nc.v2.u64 {%rd124, %rd125}, [%rd126];
	// end inline asm
	mov.b64 	%fd210, %rd121;
	mov.b64 	%fd211, %rd122;
	mov.b64 	%fd212, %rd124;
	mov.b64 	%fd213, %rd125;
	setp.lt.f64 	%p111, %fd206, %fd207;
	selp.f64 	%fd214, %fd207, %fd206, %p111;
	setp.lt.f64 	%p112, %fd214, %fd208;
	selp.f64 	%fd215, %fd208, %fd214, %p112;
	setp.lt.f64 	%p113, %fd215, %fd209;
	selp.f64 	%fd216, %fd209, %fd215, %p113;
	setp.lt.f64 	%p114, %fd216, %fd210;
	selp.f64 	%fd217, %fd210, %fd216, %p114;
	setp.lt.f64 	%p115, %fd217, %fd211;
	selp.f64 	%fd218, %fd211, %fd217, %p115;
	setp.lt.f64 	%p116, %fd218, %fd212;
	selp.f64 	%fd219, %fd212, %fd218, %p116;
	setp.lt.f64 	%p117, %fd219, %fd213;
	selp.f64 	%fd366, %fd213, %fd219, %p117;
	add.s32 	%r14, %r69, -2048;
	setp.lt.u32 	%p118, %r14, 2048;
	mov.b32 	%r462, 2048;
	@%p118 bra 	$L__BB4_27;
	mov.b32 	%r462, 2048;
$L__BB4_25:
	mul.wide.u32 	%rd140, %r462, 8;
	add.s64 	%rd130, %rd117, %rd140;
	// begin inline asm
	ld.global.nc.v2.u64 {%rd128, %rd129}, [%rd130];
	// end inline asm
	add.s64 	%rd133, %rd130, 16;
	// begin inline asm
	ld.global.nc.v2.u64 {%rd131, %rd132}, [%rd133];
	// end inline asm
	mov.b64 	%fd220, %rd128;
	mov.b64 	%fd221, %rd129;
	mov.b64 	%fd222, %rd131;
	mov.b64 	%fd223, %rd132;
	add.s64 	%rd136, %rd130, 8192;
	// begin inline asm
	ld.global.nc.v2.u64 {%rd134, %rd135}, [%rd136];
	// end inline asm
	add.s64 	%rd139, %rd130, 8208;
	// begin inline asm
	ld.global.nc.v2.u64 {%rd137, %rd138}, [%rd139];
	// end inline asm
	mov.b64 	%fd224, %rd134;
	mov.b64 	%fd225, %rd135;
	mov.b64 	%fd226, %rd137;
	mov.b64 	%fd227, %rd138;
	setp.lt.f64 	%p119, %fd366, %fd220;
	selp.f64 	%fd228, %fd220, %fd366, %p119;
	setp.lt.f64 	%p120, %fd228, %fd221;
	selp.f64 	%fd229, %fd221, %fd228, %p120;
	setp.lt.f64 	%p121, %fd229, %fd222;
	selp.f64 	%fd230, %fd222, %fd229, %p121;
	setp.lt.f64 	%p122, %fd230, %fd223;
	selp.f64 	%fd231, %fd223, %fd230, %p122;
	setp.lt.f64 	%p123, %fd231, %fd224;
	selp.f64 	%fd232, %fd224, %fd231, %p123;
	setp.lt.f64 	%p124, %fd232, %fd225;
	selp.f64 	%fd233, %fd225, %fd232, %p124;
	setp.lt.f64 	%p125, %fd233, %fd226;
	selp.f64 	%fd234, %fd226, %fd233, %p125;
	setp.lt.f64 	%p126, %fd234, %fd227;
	selp.f64 	%fd366, %fd227, %fd234, %p126;
	sub.s32 	%r265, %r69, %r462;
	setp.lt.u32 	%p127, %r265, 2048;
	@%p127 bra 	$L__BB4_35;
	add.s32 	%r462, %r462, 2048;
	setp.le.u32 	%p128, %r462, %r14;
	@%p128 bra 	$L__BB4_25;
$L__BB4_27:
	setp.le.u32 	%p129, %r69, %r462;
	@%p129 bra 	$L__BB4_35;
	sub.s32 	%r18, %r69, %r462;
	setp.ge.s32 	%p130, %r13, %r18;
	@%p130 bra 	$L__BB4_35;
	not.b32 	%r266, %r13;
	add.s32 	%r267, %r69, %r266;
	sub.s32 	%r19, %r267, %r462;
	and.b32  	%r268, %r19, 768;
	setp.eq.s32 	%p131, %r268, 768;
	mov.u32 	%r466, %r13;
	@%p131 bra 	$L__BB4_32;
	add.s32 	%r464, %r13, %r462;
	shr.u32 	%r269, %r19, 8;
	add.s32 	%r270, %r269, 1;
	and.b32  	%r271, %r270, 3;
	neg.s32 	%r463, %r271;
	mov.u32 	%r466, %r13;
$L__BB4_31:
	.pragma "nounroll";
	mul.wide.u32 	%rd143, %r464, 8;
	add.s64 	%rd142, %rd16, %rd143;
	// begin inline asm
	ld.global.nc.u64 %rd141, [%rd142];
	// end inline asm
	mov.b64 	%fd236, %rd141;
	setp.lt.f64 	%p132, %fd366, %fd236;
	selp.f64 	%fd366, %fd236, %fd366, %p132;
	add.s32 	%r466, %r466, 256;
	add.s32 	%r464, %r464, 256;
	add.s32 	%r463, %r463, 1;
	setp.ne.s32 	%p133, %r463, 0;
	@%p133 bra 	$L__BB4_31;
$L__BB4_32:
	setp.lt.u32 	%p134, %r19, 768;
	@%p134 bra 	$L__BB4_35;
	add.s32 	%r468, %r466, 512;
	add.s32 	%r467, %r466, %r462;
$L__BB4_34:
	mul.wide.u32 	%rd152, %r467, 8;
	add.s64 	%rd145, %rd16, %rd152;
	// begin inline asm
	ld.global.nc.u64 %rd144, [%rd145];
	// end inline asm
	mov.b64 	%fd237, %rd144;
	setp.lt.f64 	%p135, %fd366, %fd237;
	selp.f64 	%fd238, %fd237, %fd366, %p135;
	add.s32 	%r272, %r467, 256;
	mul.wide.u32 	%rd153, %r272, 8;
	add.s64 	%rd147, %rd16, %rd153;
	// begin inline asm
	ld.global.nc.u64 %rd146, [%rd147];
	// end inline asm
	mov.b64 	%fd239, %rd146;
	setp.lt.f64 	%p136, %fd238, %fd239;
	selp.f64 	%fd240, %fd239, %fd238, %p136;
	add.s32 	%r273, %r467, 512;
	mul.wide.u32 	%rd154, %r273, 8;
	add.s64 	%rd149, %rd16, %rd154;
	// begin inline asm
	ld.global.nc.u64 %rd148, [%rd149];
	// end inline asm
	mov.b64 	%fd241, %rd148;
	setp.lt.f64 	%p137, %fd240, %fd241;
	selp.f64 	%fd242, %fd241, %fd240, %p137;
	add.s32 	%r274, %r467, 768;
	mul.wide.u32 	%rd155, %r274, 8;
	add.s64 	%rd151, %rd16, %rd155;
	// begin inline asm
	ld.global.nc.u64 %rd150, [%rd151];
	// end inline asm
	mov.b64 	%fd243, %rd150;
	setp.lt.f64 	%p138, %fd242, %fd243;
	selp.f64 	%fd366, %fd243, %fd242, %p138;
	add.s32 	%r33, %r468, 1024;
	add.s32 	%r275, %r468, 512;
	add.s32 	%r467, %r467, 1024;
	setp.lt.s32 	%p139, %r275, %r18;
	mov.u32 	%r468, %r33;
	@%p139 bra 	$L__BB4_34;
$L__BB4_35:
	// begin inline asm
	mov.u32 %r276, %laneid;
	// end inline asm
	mov.b64 	%rd156, %fd366;
	mov.b64 	{%r278, %r283}, %rd156;
	mov.b32 	%r284, 1;
	mov.b32 	%r325, 31;
	mov.b32 	%r326, -1;
	// begin inline asm
	shfl.sync.down.b32 %r277, %r278, %r284, %r325, %r326;
	// end inline asm
	// begin inline asm
	shfl.sync.down.b32 %r282, %r283, %r284, %r325, %r326;
	// end inline asm
	mov.b64 	%rd157, {%r277, %r282};
	mov.b64 	%fd244, %rd157;
	setp.gt.s32 	%p140, %r276, 30;
	setp.lt.f64 	%p141, %fd366, %fd244;
	selp.f64 	%fd245, %fd244, %fd366, %p141;
	selp.f64 	%fd246, %fd366, %fd245, %p140;
	mov.b64 	%rd158, %fd246;
	mov.b64 	{%r288, %r293}, %rd158;
	mov.b32 	%r294, 2;
	// begin inline asm
	shfl.sync.down.b32 %r287, %r288, %r294, %r325, %r326;
	// end inline asm
	// begin inline asm
	shfl.sync.down.b32 %r292, %r293, %r294, %r325, %r326;
	// end inline asm
	mov.b64 	%rd159, {%r287, %r292};
	mov.b64 	%fd247, %rd159;
	setp.gt.s32 	%p142, %r276, 29;
	setp.lt.f64 	%p143, %fd246, %fd247;
	selp.f64 	%fd248, %fd247, %fd246, %p143;
	selp.f64 	%fd249, %fd246, %fd248, %p142;
	mov.b64 	%rd160, %fd249;
	mov.b64 	{%r298, %r303}, %rd160;
	mov.b32 	%r304, 4;
	// begin inline asm
	shfl.sync.down.b32 %r297, %r298, %r304, %r325, %r326;
	// end inline asm
	// begin inline asm
	shfl.sync.down.b32 %r302, %r303, %r304, %r325, %r326;
	// end inline asm
	mov.b64 	%rd161, {%r297, %r302};
	mov.b64 	%fd250, %rd161;
	setp.gt.s32 	%p144, %r276, 27;
	setp.lt.f64 	%p145, %fd249, %fd250;
	selp.f64 	%fd251, %fd250, %fd249, %p145;
	selp.f64 	%fd252, %fd249, %fd251, %p144;
	mov.b64 	%rd162, %fd252;
	mov.b64 	{%r308, %r313}, %rd162;
	mov.b32 	%r314, 8;
	// begin inline asm
	shfl.sync.down.b32 %r307, %r308, %r314, %r325, %r326;
	// end inline asm
	// begin inline asm
	shfl.sync.down.b32 %r312, %r313, %r314, %r325, %r326;
	// end inline asm
	mov.b64 	%rd163, {%r307, %r312};
	mov.b64 	%fd253, %rd163;
	setp.gt.s32 	%p146, %r276, 23;
	setp.lt.f64 	%p147, %fd252, %fd253;
	selp.f64 	%fd254, %fd253, %fd252, %p147;
	selp.f64 	%fd255, %fd252, %fd254, %p146;
	mov.b64 	%rd164, %fd255;
	mov.b64 	{%r318, %r323}, %rd164;
	mov.b32 	%r324, 16;
	// begin inline asm
	shfl.sync.down.b32 %r317, %r318, %r324, %r325, %r326;
	// end inline asm
	// begin inline asm
	shfl.sync.down.b32 %r322, %r323, %r324, %r325, %r326;
	// end inline asm
	mov.b64 	%rd165, {%r317, %r322};
	mov.b64 	%fd256, %rd165;
	setp.gt.s32 	%p148, %r276, 15;
	setp.lt.f64 	%p149, %fd255, %fd256;
	selp.f64 	%fd26, %fd256, %fd255, %p149;
	selp.f64 	%fd380, %fd255, %fd26, %p148;
	setp.ne.s32 	%p150, %r276, 0;
	@%p150 bra 	$L__BB4_37;
	shr.u32 	%r327, %r13, 2;
	and.b32  	%r328, %r327, 248;
	mov.u32 	%r329, _ZZN3cub18CUB_300001_SM_10006detail6reduce28DeviceReduceSingleTileKernelINS2_10policy_hubIdjN4cuda3__47maximumIvEEE10Policy1000EPdSB_jS8_ddNS5_3std3__410__identityEEEvT0_T1_T2_T3_T4_T6_E12temp_storage;
	add.s32 	%r330, %r329, %r328;
	st.shared.f64 	[%r330+8], %fd26;
$L__BB4_37:
	bar.sync 	0;
	setp.ne.s32 	%p151, %r13, 0;
	@%p151 bra 	$L__BB4_74;
	ld.shared.f64 	%fd257, [_ZZN3cub18CUB_300001_SM_10006detail6reduce28DeviceReduceSingleTileKernelINS2_10policy_hubIdjN4cuda3__47maximumIvEEE10Policy1000EPdSB_jS8_ddNS5_3std3__410__identityEEEvT0_T1_T2_T3_T4_T6_E12temp_storage+16];
	setp.lt.f64 	%p152, %fd380, %fd257;
	selp.f64 	%fd258, %fd257, %fd380, %p152;
	ld.shared.f64 	%fd259, [_ZZN3cub18CUB_300001_SM_10006detail6reduce28DeviceReduceSingleTileKernelINS2_10policy_hubIdjN4cuda3__47maximumIvEEE10Policy1000EPdSB_jS8_ddNS5_3std3__410__identityEEEvT0_T1_T2_T3_T4_T6_E12temp_storage+24];
	setp.lt.f64 	%p153, %fd258, %fd259;
	selp.f64 	%fd260, %fd259, %fd258, %p153;
	ld.shared.f64 	%fd261, [_ZZN3cub18CUB_300001_SM_10006detail6reduce28DeviceReduceSingleTileKernelINS2_10policy_hubIdjN4cuda3__47maximumIvEEE10Policy1000EPdSB_jS8_ddNS5_3std3__410__identityEEEvT0_T1_T2_T3_T4_T6_E12temp_storage+32];
	setp.lt.f64 	%p154, %fd260, %fd261;
	selp.f64 	%fd262, %fd261, %fd260, %p154;
	ld.shared.f64 	%fd263, [_ZZN3cub18CUB_300001_SM_10006detail6reduce28DeviceReduceSingleTileKernelINS2_10policy_hubIdjN4cuda3__47maximumIvEEE10Policy1000EPdSB_jS8_ddNS5_3std3__410__identityEEEvT0_T1_T2_T3_T4_T6_E12temp_storage+40];
	setp.lt.f64 	%p155, %fd262, %fd263;
	selp.f64 	%fd264, %fd263, %fd262, %p155;
	ld.shared.f64 	%fd265, [_ZZN3cub18CUB_300001_SM_10006detail6reduce28DeviceReduceSingleTileKernelINS2_10policy_hubIdjN4cuda3__47maximumIvEEE10Policy1000EPdSB_jS8_ddNS5_3std3__410__identityEEEvT0_T1_T2_T3_T4_T6_E12temp_storage+48];
	setp.lt.f64 	%p156, %fd264, %fd265;
	selp.f64 	%fd266, %fd265, %fd264, %p156;
	ld.shared.f64 	%fd267, [_ZZN3cub18CUB_300001_SM_10006detail6reduce28DeviceReduceSingleTileKernelINS2_10policy_hubIdjN4cuda3__47maximumIvEEE10Policy1000EPdSB_jS8_ddNS5_3std3__410__identityEEEvT0_T1_T2_T3_T4_T6_E12temp_storage+56];
	setp.lt.f64 	%p157, %fd266, %fd267;
	selp.f64 	%fd268, %fd267, %fd266, %p157;
	ld.shared.f64 	%fd269, [_ZZN3cub18CUB_300001_SM_10006detail6reduce28DeviceReduceSingleTileKernelINS2_10policy_hubIdjN4cuda3__47maximumIvEEE10Policy1000EPdSB_jS8_ddNS5_3std3__410__identityEEEvT0_T1_T2_T3_T4_T6_E12temp_storage+64];
	setp.lt.f64 	%p158, %fd268, %fd269;
	selp.f64 	%fd380, %fd269, %fd268, %p158;
	bra.uni 	$L__BB4_74;
$L__BB4_39:
	setp.gt.u32 	%p3, %r69, 2047;
	@%p3 bra 	$L__BB4_58;
	mov.u32 	%r35, %tid.x;
	setp.ge.u32 	%p52, %r35, %r69;
	mov.f64 	%fd372, 0d0000000000000000;
	mov.u32 	%r472, %r35;
	@%p52 bra 	$L__BB4_42;
	mul.wide.u32 	%rd82, %r35, 8;
	add.s64 	%rd81, %rd16, %rd82;
	// begin inline asm
	ld.global.nc.u64 %rd80, [%rd81];
	// end inline asm
	mov.b64 	%fd372, %rd80;
	add.s32 	%r472, %r35, 256;
$L__BB4_42:
	setp.ge.u32 	%p53, %r472, %r69;
	@%p53 bra 	$L__BB4_49;
	not.b32 	%r139, %r472;
	add.s32 	%r38, %r69, %r139;
	and.b32  	%r140, %r38, 768;
	setp.eq.s32 	%p54, %r140, 768;
	@%p54 bra 	$L__BB4_46;
	mul.wide.u32 	%rd83, %r472, 8;
	add.s64 	%rd203, %rd16, %rd83;
	shr.u32 	%r141, %r38, 8;
	add.s32 	%r142, %r141, 1;
	and.b32  	%r143, %r142, 3;
	neg.s32 	%r470, %r143;
$L__BB4_45:
	.pragma "nounroll";
	// begin inline asm
	ld.global.nc.u64 %rd84, [%rd203];
	// end inline asm
	mov.b64 	%fd125, %rd84;
	setp.lt.f64 	%p55, %fd372, %fd125;
	selp.f64 	%fd372, %fd125, %fd372, %p55;
	add.s32 	%r472, %r472, 256;
	add.s64 	%rd203, %rd203, 2048;
	add.s32 	%r470, %r470, 1;
	setp.ne.s32 	%p56, %r470, 0;
	@%p56 bra 	$L__BB4_45;
$L__BB4_46:
	setp.lt.u32 	%p57, %r38, 768;
	@%p57 bra 	$L__BB4_49;
	mul.wide.u32 	%rd86, %r472, 8;
	add.s64 	%rd204, %rd16, %rd86;
$L__BB4_48:
	// begin inline asm
	ld.global.nc.u64 %rd87, [%rd204];
	// end inline asm
	mov.b64 	%fd126, %rd87;
	setp.lt.f64 	%p58, %fd372, %fd126;
	selp.f64 	%fd127, %fd126, %fd372, %p58;
	add.s64 	%rd90, %rd204, 2048;
	// begin inline asm
	ld.global.nc.u64 %rd89, [%rd90];
	// end inline asm
	mov.b64 	%fd128, %rd89;
	setp.lt.f64 	%p59, %fd127, %fd128;
	selp.f64 	%fd129, %fd128, %fd127, %p59;
	add.s64 	%rd92, %rd204, 4096;
	// begin inline asm
	ld.global.nc.u64 %rd91, [%rd92];
	// end inline asm
	mov.b64 	%fd130, %rd91;
	setp.lt.f64 	%p60, %fd129, %fd130;
	selp.f64 	%fd131, %fd130, %fd129, %p60;
	add.s64 	%rd94, %rd204, 6144;
	// begin inline asm
	ld.global.nc.u64 %rd93, [%rd94];
	// end inline asm
	mov.b64 	%fd132, %rd93;
	setp.lt.f64 	%p61, %fd131, %fd132;
	selp.f64 	%fd372, %fd132, %fd131, %p61;
	add.s32 	%r472, %r472, 1024;
	add.s64 	%rd204, %rd204, 8192;
	setp.lt.s32 	%p62, %r472, %r69;
	@%p62 bra 	$L__BB4_48;
$L__BB4_49:
	setp.lt.u32 	%p63, %r69, 256;
	@%p63 bra 	$L__BB4_54;
	// begin inline asm
	mov.u32 %r207, %laneid;
	// end inline asm
	mov.b64 	%rd105, %fd372;
	mov.b64 	{%r209, %r214}, %rd105;
	mov.b32 	%r215, 1;
	mov.b32 	%r256, 31;
	mov.b32 	%r257, -1;
	// begin inline asm
	shfl.sync.down.b32 %r208, %r209, %r215, %r256, %r257;
	// end inline asm
	// begin inline asm
	shfl.sync.down.b32 %r213, %r214, %r215, %r256, %r257;
	// end inline asm
	mov.b64 	%rd106, {%r208, %r213};
	mov.b64 	%fd180, %rd106;
	setp.gt.s32 	%p91, %r207, 30;
	setp.lt.f64 	%p92, %fd372, %fd180;
	selp.f64 	%fd181, %fd180, %fd372, %p92;
	selp.f64 	%fd182, %fd372, %fd181, %p91;
	mov.b64 	%rd107, %fd182;
	mov.b64 	{%r219, %r224}, %rd107;
	mov.b32 	%r225, 2;
	// begin inline asm
	shfl.sync.down.b32 %r218, %r219, %r225, %r256, %r257;
	// end inline asm
	// begin inline asm
	shfl.sync.down.b32 %r223, %r224, %r225, %r256, %r257;
	// end inline asm
	mov.b64 	%rd108, {%r218, %r223};
	mov.b64 	%fd183, %rd108;
	setp.gt.s32 	%p93, %r207, 29;
	setp.lt.f64 	%p94, %fd182, %fd183;
	selp.f64 	%fd184, %fd183, %fd182, %p94;
	selp.f64 	%fd185, %fd182, %fd184, %p93;
	mov.b64 	%rd109, %fd185;
	mov.b64 	{%r229, %r234}, %rd109;
	mov.b32 	%r235, 4;
	// begin inline asm
	shfl.sync.down.b32 %r228, %r229, %r235, %r256, %r257;
	// end inline asm
	// begin inline asm
	shfl.sync.down.b32 %r233, %r234, %r235, %r256, %r257;
	// end inline asm
	mov.b64 	%rd110, {%r228, %r233};
	mov.b64 	%fd186, %rd110;
	setp.gt.s32 	%p95, %r207, 27;
	setp.lt.f64 	%p96, %fd185, %fd186;
	selp.f64 	%fd187, %fd186, %fd185, %p96;
	selp.f64 	%fd188, %fd185, %fd187, %p95;
	mov.b64 	%rd111, %fd188;
	mov.b64 	{%r239, %r244}, %rd111;
	mov.b32 	%r245, 8;
	// begin inline asm
	shfl.sync.down.b32 %r238, %r239, %r245, %r256, %r257;
	// end inline asm
	// begin inline asm
	shfl.sync.down.b32 %r243, %r244, %r245, %r256, %r257;
	// end inline asm
	mov.b64 	%rd112, {%r238, %r243};
	mov.b64 	%fd189, %rd112;
	setp.gt.s32 	%p97, %r207, 23;
	setp.lt.f64 	%p98, %fd188, %fd189;
	selp.f64 	%fd190, %fd189, %fd188, %p98;
	selp.f64 	%fd191, %fd188, %fd190, %p97;
	mov.b64 	%rd113, %fd191;
	mov.b64 	{%r249, %r254}, %rd113;
	mov.b32 	%r255, 16;
	// begin inline asm
	shfl.sync.down.b32 %r248, %r249, %r255, %r256, %r257;
	// end inline asm
	// begin inline asm
	shfl.sync.down.b32 %r253, %r254, %r255, %r256, %r257;
	// end inline asm
	mov.b64 	%rd114, {%r248, %r253};
	mov.b64 	%fd192, %rd114;
	setp.gt.s32 	%p99, %r207, 15;
	setp.lt.f64 	%p100, %fd191, %fd192;
	selp.f64 	%fd38, %fd192, %fd191, %p100;
	selp.f64 	%fd380, %fd191, %fd38, %p99;
	setp.ne.s32 	%p101, %r207, 0;
	@%p101 bra 	$L__BB4_52;
	shr.u32 	%r258, %r35, 2;
	and.b32  	%r259, %r258, 248;
	mov.u32 	%r260, _ZZN3cub18CUB_300001_SM_10006detail6reduce28DeviceReduceSingleTileKernelINS2_10policy_hubIdjN4cuda3__47maximumIvEEE10Policy1000EPdSB_jS8_ddNS5_3std3__410__identityEEEvT0_T1_T2_T3_T4_T6_E12temp_storage;
	add.s32 	%r261, %r260, %r259;
	st.shared.f64 	[%r261+8], %fd38;
$L__BB4_52:
	bar.sync 	0;
	setp.ne.s32 	%p102, %r35, 0;
	@%p102 bra 	$L__BB4_74;
	ld.shared.f64 	%fd193, [_ZZN3cub18CUB_300001_SM_10006detail6reduce28DeviceReduceSingleTileKernelINS2_10policy_hubIdjN4cuda3__47maximumIvEEE10Policy1000EPdSB_jS8_ddNS5_3std3__410__identityEEEvT0_T1_T2_T3_T4_T6_E12temp_storage+16];
	setp.lt.f64 	%p103, %fd380, %fd193;
	selp.f64 	%fd194, %fd193, %fd380, %p103;
	ld.shared.f64 	%fd195, [_ZZN3cub18CUB_300001_SM_10006detail6reduce28DeviceReduceSingleTileKernelINS2_10policy_hubIdjN4cuda3__47maximumIvEEE10Policy1000EPdSB_jS8_ddNS5_3std3__410__identityEEEvT0_T1_T2_T3_T4_T6_E12temp_storage+24];
	setp.lt.f64 	%p104, %fd194, %fd195;
	selp.f64 	%fd196, %fd195, %fd194, %p104;
	ld.shared.f64 	%fd197, [_ZZN3cub18CUB_300001_SM_10006detail6reduce28DeviceReduceSingleTileKernelINS2_10policy_hubIdjN4cuda3__47maximumIvEEE10Policy1000EPdSB_jS8_ddNS5_3std3__410__identityEEEvT0_T1_T2_T3_T4_T6_E12temp_storage+32];
	setp.lt.f64 	%p105, %fd196, %fd197;
	selp.f64 	%fd198, %fd197, %fd196, %p105;
	ld.shared.f64 	%fd199, [_ZZN3cub18CUB_300001_SM_10006detail6reduce28DeviceReduceSingleTileKernelINS2_10policy_hubIdjN4cuda3__47maximumIvEEE10Policy1000EPdSB_jS8_ddNS5_3std3__410__identityEEEvT0_T1_T2_T3_T4_T6_E12temp_storage+40];
	setp.lt.f64 	%p106, %fd198, %fd199;
	selp.f64 	%fd200, %fd199, %fd198, %p106;
	ld.shared.f64 	%fd201, [_ZZN3cub18CUB_300001_SM_10006detail6reduce28DeviceReduceSingleTileKernelINS2_10policy_hubIdjN4cuda3__47maximumIvEEE10Policy1000EPdSB_jS8_ddNS5_3std3__410__identityEEEvT0_T1_T2_T3_T4_T6_E12temp_storage+48];
	setp.lt.f64 	%p107, %fd200, %fd201;
	selp.f64 	%fd202, %fd201, %fd200, %p107;
	ld.shared.f64 	%fd203, [_ZZN3cub18CUB_300001_SM_10006detail6reduce28DeviceReduceSingleTileKernelINS2_10policy_hubIdjN4cuda3__47maximumIvEEE10Policy1000EPdSB_jS8_ddNS5_3std3__410__identityEEEvT0_T1_T2_T3_T4_T6_E12temp_storage+56];
	setp.lt.f64 	%p108, %fd202, %fd203;
	selp.f64 	%fd204, %fd203, %fd202, %p108;
	ld.shared.f64 	%fd205, [_ZZN3cub18CUB_300001_SM_10006detail6reduce28DeviceReduceSingleTileKernelINS2_10policy_hubIdjN4cuda3__47maximumIvEEE10Policy1000EPdSB_jS8_ddNS5_3std3__410__identityEEEvT0_T1_T2_T3_T4_T6_E12temp_storage+64];
	setp.lt.f64 	%p109, %fd204, %fd205;
	selp.f64 	%fd380, %fd205, %fd204, %p109;
	bra.uni 	$L__BB4_74;
$L__BB4_54:
	// begin inline asm
	mov.u32 %r144, %laneid;
	// end inline asm
	and.b32  	%r195, %r35, 992;
	add.s32 	%r196, %r195, 32;
	setp.gt.u32 	%p64, %r196, %r69;
	not.b32 	%r197, %r195;
	add.s32 	%r198, %r69, %r197;
	selp.b32 	%r193, %r198, 31, %p64;
	mov.b64 	%rd95, %fd372;
	mov.b64 	{%r146, %r151}, %rd95;
	mov.b32 	%r152, 1;
	mov.b32 	%r194, -1;
	// begin inline asm
	shfl.sync.down.b32 %r145, %r146, %r152, %r193, %r194;
	// end inline asm
	// begin inline asm
	shfl.sync.down.b32 %r150, %r151, %r152, %r193, %r194;
	// end inline asm
	mov.b64 	%rd96, {%r145, %r150};
	mov.b64 	%fd133, %rd96;
	setp.lt.s32 	%p65, %r144, %r193;
	setp.lt.f64 	%p66, %fd372, %fd133;
	selp.f64 	%fd134, %fd133, %fd372, %p66;
	selp.f64 	%fd135, %fd134, %fd372, %p65;
	mov.b64 	%rd97, %fd135;
	mov.b64 	{%r156, %r161}, %rd97;
	mov.b32 	%r162, 2;
	// begin inline asm
	shfl.sync.down.b32 %r155, %r156, %r162, %r193, %r194;
	// end inline asm
	// begin inline asm
	shfl.sync.down.b32 %r160, %r161, %r162, %r193, %r194;
	// end inline asm
	mov.b64 	%rd98, {%r155, %r160};
	mov.b64 	%fd136, %rd98;
	add.s32 	%r199, %r144, 2;
	setp.gt.s32 	%p67, %r199, %r193;
	setp.lt.f64 	%p68, %fd135, %fd136;
	selp.f64 	%fd137, %fd136, %fd135, %p68;
	selp.f64 	%fd138, %fd135, %fd137, %p67;
	mov.b64 	%rd99, %fd138;
	mov.b64 	{%r166, %r171}, %rd99;
	mov.b32 	%r172, 4;
	// begin inline asm
	shfl.sync.down.b32 %r165, %r166, %r172, %r193, %r194;
	// end inline asm
	// begin inline asm
	shfl.sync.down.b32 %r170, %r171, %r172, %r193, %r194;
	// end inline asm
	mov.b64 	%rd100, {%r165, %r170};
	mov.b64 	%fd139, %rd100;
	add.s32 	%r200, %r144, 4;
	setp.gt.s32 	%p69, %r200, %r193;
	setp.lt.f64 	%p70, %fd138, %fd139;
	selp.f64 	%fd140, %fd139, %fd138, %p70;
	selp.f64 	%fd141, %fd138, %fd140, %p69;
	mov.b64 	%rd101, %fd141;
	mov.b64 	{%r176, %r181}, %rd101;
	mov.b32 	%r182, 8;
	// begin inline asm
	shfl.sync.down.b32 %r175, %r176, %r182, %r193, %r194;
	// end inline asm
	// begin inline asm
	shfl.sync.down.b32 %r180, %r181, %r182, %r193, %r194;
	// end inline asm
	mov.b64 	%rd102, {%r175, %r180};
	mov.b64 	%fd142, %rd102;
	add.s32 	%r201, %r144, 8;
	setp.gt.s32 	%p71, %r201, %r193;
	setp.lt.f64 	%p72, %fd141, %fd142;
	selp.f64 	%fd143, %fd142, %fd141, %p72;
	selp.f64 	%fd144, %fd141, %fd143, %p71;
	mov.b64 	%rd103, %fd144;
	mov.b64 	{%r186, %r191}, %rd103;
	mov.b32 	%r192, 16;
	// begin inline asm
	shfl.sync.down.b32 %r185, %r186, %r192, %r193, %r194;
	// end inline asm
	// begin inline asm
	shfl.sync.down.b32 %r190, %r191, %r192, %r193, %r194;
	// end inline asm
	mov.b64 	%rd104, {%r185, %r190};
	mov.b64 	%fd145, %rd104;
	add.s32 	%r202, %r144, 16;
	setp.gt.s32 	%p73, %r202, %r193;
	setp.lt.f64 	%p74, %fd144, %fd145;
	selp.f64 	%fd146, %fd145, %fd144, %p74;
	selp.f64 	%fd380, %fd144, %fd146, %p73;
	setp.ne.s32 	%p75, %r144, 0;
	@%p75 bra 	$L__BB4_56;
	shr.u32 	%r203, %r35, 2;
	and.b32  	%r204, %r203, 248;
	mov.u32 	%r205, _ZZN3cub18CUB_300001_SM_10006detail6reduce28DeviceReduceSingleTileKernelINS2_10policy_hubIdjN4cuda3__47maximumIvEEE10Policy1000EPdSB_jS8_ddNS5_3std3__410__identityEEEvT0_T1_T2_T3_T4_T6_E12temp_storage;
	add.s32 	%r206, %r205, %r204;
	st.shared.f64 	[%r206+8], %fd380;
$L__BB4_56:
	bar.sync 	0;
	setp.ne.s32 	%p76, %r35, 0;
	@%p76 bra 	$L__BB4_74;
	setp.gt.u32 	%p77, %r69, 32;
	ld.shared.f64 	%fd147, [_ZZN3cub18CUB_300001_SM_10006detail6reduce28DeviceReduceSingleTileKernelINS2_10policy_hubIdjN4cuda3__47maximumIvEEE10Policy1000EPdSB_jS8_ddNS5_3std3__410__identityEEEvT0_T1_T2_T3_T4_T6_E12temp_storage+16];
	setp.lt.f64 	%p78, %fd380, %fd147;
	selp.f64 	%fd149, %fd147, %fd380, %p78;
	selp.f64 	%fd150, %fd149, %fd380, %p77;
	setp.gt.u32 	%p79, %r69, 64;
	ld.shared.f64 	%fd152, [_ZZN3cub18CUB_300001_SM_10006detail6reduce28DeviceReduceSingleTileKernelINS2_10policy_hubIdjN4cuda3__47maximumIvEEE10Policy1000EPdSB_jS8_ddNS5_3std3__410__identityEEEvT0_T1_T2_T3_T4_T6_E12temp_storage+24];
	setp.lt.f64 	%p80, %fd150, %fd152;
	selp.f64 	%fd154, %fd152, %fd150, %p80;
	selp.f64 	%fd155, %fd154, %fd150, %p79;
	setp.gt.u32 	%p81, %r69, 96;
	ld.shared.f64 	%fd157, [_ZZN3cub18CUB_300001_SM_10006detail6reduce28DeviceReduceSingleTileKernelINS2_10policy_hubIdjN4cuda3__47maximumIvEEE10Policy1000EPdSB_jS8_ddNS5_3std3__410__identityEEEvT0_T1_T2_T3_T4_T6_E12temp_storage+32];
	setp.lt.f64 	%p82, %fd155, %fd157;
	selp.f64 	%fd159, %fd157, %fd155, %p82;
	selp.f64 	%fd160, %fd159, %fd155, %p81;
	setp.gt.u32 	%p83, %r69, 128;
	ld.shared.f64 	%fd162, [_ZZN3cub18CUB_300001_SM_10006detail6reduce28DeviceReduceSingleTileKernelINS2_10policy_hubIdjN4cuda3__47maximumIvEEE10Policy1000EPdSB_jS8_ddNS5_3std3__410__identityEEEvT0_T1_T2_T3_T4_T6_E12temp_storage+40];
	setp.lt.f64 	%p84, %fd160, %fd162;
	selp.f64 	%fd164, %fd162, %fd160, %p84;
	selp.f64 	%fd165, %fd164, %fd160, %p83;
	setp.gt.u32 	%p85, %r69, 160;
	ld.shared.f64 	%fd167, [_ZZN3cub18CUB_300001_SM_10006detail6reduce28DeviceReduceSingleTileKernelINS2_10policy_hubIdjN4cuda3__47maximumIvEEE10Policy1000EPdSB_jS8_ddNS5_3std3__410__identityEEEvT0_T1_T2_T3_T4_T6_E12temp_storage+48];
	setp.lt.f64 	%p86, %fd165, %fd167;
	selp.f64 	%fd169, %fd167, %fd165, %p86;
	selp.f64 	%fd170, %fd169, %fd165, %p85;
	setp.gt.u32 	%p87, %r69, 192;
	ld.shared.f64 	%fd172, [_ZZN3cub18CUB_300001_SM_10006detail6reduce28DeviceReduceSingleTileKernelINS2_10policy_hubIdjN4cuda3__47maximumIvEEE10Policy1000EPdSB_jS8_ddNS5_3std3__410__identityEEEvT0_T1_T2_T3_T4_T6_E12temp_storage+56];
	setp.lt.f64 	%p88, %fd170, %fd172;
	selp.f64 	%fd174, %fd172, %fd170, %p88;
	selp.f64 	%fd175, %fd174, %fd170, %p87;
	setp.gt.u32 	%p89, %r69, 224;
	ld.shared.f64 	%fd177, [_ZZN3cub18CUB_300001_SM_10006detail6reduce28DeviceReduceSingleTileKernelINS2_10policy_hubIdjN4cuda3__47maximumIvEEE10Policy1000EPdSB_jS8_ddNS5_3std3__410__identityEEEvT0_T1_T2_T3_T4_T6_E12temp_storage+64];
	setp.lt.f64 	%p90, %fd175, %fd177;
	selp.f64 	%fd179, %fd177, %fd175, %p90;
	selp.f64 	%fd380, %fd179, %fd175, %p89;
	bra.uni 	$L__BB4_74;
$L__BB4_58:
	mov.u32 	%r47, %tid.x;
	mul.wide.u32 	%rd35, %r47, 8;
	add.s64 	%rd20, %rd16, %rd35;
	// begin inline asm
	ld.global.nc.u64 %rd19, [%rd20];
	// end inline asm
	mov.b64 	%fd59, %rd19;
	add.s64 	%rd22, %rd20, 2048;
	// begin inline asm
	ld.global.nc.u64 %rd21, [%rd22];
	// end inline asm
	mov.b64 	%fd60, %rd21;
	add.s64 	%rd24, %rd20, 4096;
	// begin inline asm
	ld.global.nc.u64 %rd23, [%rd24];
	// end inline asm
	mov.b64 	%fd61, %rd23;
	add.s64 	%rd26, %rd20, 6144;
	// begin inline asm
	ld.global.nc.u64 %rd25, [%rd26];
	// end inline asm
	mov.b64 	%fd62, %rd25;
	add.s64 	%rd28, %rd20, 8192;
	// begin inline asm
	ld.global.nc.u64 %rd27, [%rd28];
	// end inline asm
	mov.b64 	%fd63, %rd27;
	add.s64 	%rd30, %rd20, 10240;
	// begin inline asm
	ld.global.nc.u64 %rd29, [%rd30];
	// end inline asm
	mov.b64 	%fd64, %rd29;
	add.s64 	%rd32, %rd20, 12288;
	// begin inline asm
	ld.global.nc.u64 %rd31, [%rd32];
	// end inline asm
	mov.b64 	%fd65, %rd31;
	add.s64 	%rd34, %rd20, 14336;
	// begin inline asm
	ld.global.nc.u64 %rd33, [%rd34];
	// end inline asm
	mov.b64 	%fd66, %rd33;
	setp.lt.f64 	%p4, %fd59, %fd60;
	selp.f64 	%fd67, %fd60, %fd59, %p4;
	setp.lt.f64 	%p5, %fd67, %fd61;
	selp.f64 	%fd68, %fd61, %fd67, %p5;
	setp.lt.f64 	%p6, %fd68, %fd62;
	selp.f64 	%fd69, %fd62, %fd68, %p6;
	setp.lt.f64 	%p7, %fd69, %fd63;
	selp.f64 	%fd70, %fd63, %fd69, %p7;
	setp.lt.f64 	%p8, %fd70, %fd64;
	selp.f64 	%fd71, %fd64, %fd70, %p8;
	setp.lt.f64 	%p9, %fd71, %fd65;
	selp.f64 	%fd72, %fd65, %fd71, %p9;
	setp.lt.f64 	%p10, %fd72, %fd66;
	selp.f64 	%fd379, %fd66, %fd72, %p10;
	add.s32 	%r48, %r69, -2048;
	setp.lt.u32 	%p11, %r48, 2048;
	mov.b32 	%r475, 2048;
	@%p11 bra 	$L__BB4_62;
	mov.b32 	%r475, 2048;
$L__BB4_60:
	add.s32 	%r72, %r47, %r475;
	mul.wide.u32 	%rd52, %r72, 8;
	add.s64 	%rd37, %rd16, %rd52;
	// begin inline asm
	ld.global.nc.u64 %rd36, [%rd37];
	// end inline asm
	mov.b64 	%fd73, %rd36;
	mul.wide.u32 	%rd53, %r475, 8;
	add.s64 	%rd54, %rd20, %rd53;
	add.s64 	%rd39, %rd54, 2048;
	// begin inline asm
	ld.global.nc.u64 %rd38, [%rd39];
	// end inline asm
	mov.b64 	%fd74, %rd38;
	add.s64 	%rd41, %rd54, 4096;
	// begin inline asm
	ld.global.nc.u64 %rd40, [%rd41];
	// end inline asm
	mov.b64 	%fd75, %rd40;
	add.s64 	%rd43, %rd54, 6144;
	// begin inline asm
	ld.global.nc.u64 %rd42, [%rd43];
	// end inline asm
	mov.b64 	%fd76, %rd42;
	add.s64 	%rd45, %rd54, 8192;
	// begin inline asm
	ld.global.nc.u64 %rd44, [%rd45];
	// end inline asm
	mov.b64 	%fd77, %rd44;
	add.s64 	%rd47, %rd54, 10240;
	// begin inline asm
	ld.global.nc.u64 %rd46, [%rd47];
	// end inline asm
	mov.b64 	%fd78, %rd46;
	add.s64 	%rd49, %rd54, 12288;
	// begin inline asm
	ld.global.nc.u64 %rd48, [%rd49];
	// end inline asm
	mov.b64 	%fd79, %rd48;
	add.s64 	%rd51, %rd54, 14336;
	// begin inline asm
	ld.global.nc.u64 %rd50, [%rd51];
	// end inline asm
	mov.b64 	%fd80, %rd50;
	setp.lt.f64 	%p12, %fd379, %fd73;
	selp.f64 	%fd81, %fd73, %fd379, %p12;
	setp.lt.f64 	%p13, %fd81, %fd74;
	selp.f64 	%fd82, %fd74, %fd81, %p13;
	setp.lt.f64 	%p14, %fd82, %fd75;
	selp.f64 	%fd83, %fd75, %fd82, %p14;
	setp.lt.f64 	%p15, %fd83, %fd76;
	selp.f64 	%fd84, %fd76, %fd83, %p15;
	setp.lt.f64 	%p16, %fd84, %fd77;
	selp.f64 	%fd85, %fd77, %fd84, %p16;
	setp.lt.f64 	%p17, %fd85, %fd78;
	selp.f64 	%fd86, %fd78, %fd85, %p17;
	setp.lt.f64 	%p18, %fd86, %fd79;
	selp.f64 	%fd87, %fd79, %fd86, %p18;
	setp.lt.f64 	%p19, %fd87, %fd80;
	selp.f64 	%fd379, %fd80, %fd87, %p19;
	sub.s32 	%r73, %r69, %r475;
	setp.lt.u32 	%p20, %r73, 2048;
	@%p20 bra 	$L__BB4_70;
	add.s32 	%r475, %r475, 2048;
	setp.le.u32 	%p21, %r475, %r48;
	@%p21 bra 	$L__BB4_60;
$L__BB4_62:
	setp.le.u32 	%p22, %r69, %r475;
	@%p22 bra 	$L__BB4_70;
	sub.s32 	%r52, %r69, %r475;
	setp.ge.s32 	%p23, %r47, %r52;
	@%p23 bra 	$L__BB4_70;
	not.b32 	%r74, %r47;
	add.s32 	%r75, %r69, %r74;
	sub.s32 	%r53, %r75, %r475;
	and.b32  	%r76, %r53, 768;
	setp.eq.s32 	%p24, %r76, 768;
	mov.u32 	%r479, %r47;
	@%p24 bra 	$L__BB4_67;
	add.s32 	%r477, %r47, %r475;
	shr.u32 	%r77, %r53, 8;
	add.s32 	%r78, %r77, 1;
	and.b32  	%r79, %r78, 3;
	neg.s32 	%r476, %r79;
	mov.u32 	%r479, %r47;
$L__BB4_66:
	.pragma "nounroll";
	mul.wide.u32 	%rd57, %r477, 8;
	add.s64 	%rd56, %rd16, %rd57;
	// begin inline asm
	ld.global.nc.u64 %rd55, [%rd56];
	// end inline asm
	mov.b64 	%fd89, %rd55;
	setp.lt.f64 	%p25, %fd379, %fd89;
	selp.f64 	%fd379, %fd89, %fd379, %p25;
	add.s32 	%r479, %r479, 256;
	add.s32 	%r477, %r477, 256;
	add.s32 	%r476, %r476, 1;
	setp.ne.s32 	%p26, %r476, 0;
	@%p26 bra 	$L__BB4_66;
$L__BB4_67:
	setp.lt.u32 	%p27, %r53, 768;
	@%p27 bra 	$L__BB4_70;
	add.s32 	%r481, %r479, 512;
	add.s32 	%r480, %r479, %r475;
$L__BB4_69:
	mul.wide.u32 	%rd66, %r480, 8;
	add.s64 	%rd59, %rd16, %rd66;
	// begin inline asm
	ld.global.nc.u64 %rd58, [%rd59];
	// end inline asm
	mov.b64 	%fd90, %rd58;
	setp.lt.f64 	%p28, %fd379, %fd90;
	selp.f64 	%fd91, %fd90, %fd379, %p28;
	add.s32 	%r80, %r480, 256;
	mul.wide.u32 	%rd67, %r80, 8;
	add.s64 	%rd61, %rd16, %rd67;
	// begin inline asm
	ld.global.nc.u64 %rd60, [%rd61];
	// end inline asm
	mov.b64 	%fd92, %rd60;
	setp.lt.f64 	%p29, %fd91, %fd92;
	selp.f64 	%fd93, %fd92, %fd91, %p29;
	add.s32 	%r81, %r480, 512;
	mul.wide.u32 	%rd68, %r81, 8;
	add.s64 	%rd63, %rd16, %rd68;
	// begin inline asm
	ld.global.nc.u64 %rd62, [%rd63];
	// end inline asm
	mov.b64 	%fd94, %rd62;
	setp.lt.f64 	%p30, %fd93, %fd94;
	selp.f64 	%fd95, %fd94, %fd93, %p30;
	add.s32 	%r82, %r480, 768;
	mul.wide.u32 	%rd69, %r82, 8;
	add.s64 	%rd65, %rd16, %rd69;
	// begin inline asm
	ld.global.nc.u64 %rd64, [%rd65];
	// end inline asm
	mov.b64 	%fd96, %rd64;
	setp.lt.f64 	%p31, %fd95, %fd96;
	selp.f64 	%fd379, %fd96, %fd95, %p31;
	add.s32 	%r67, %r481, 1024;
	add.s32 	%r83, %r481, 512;
	add.s32 	%r480, %r480, 1024;
	setp.lt.s32 	%p32, %r83, %r52;
	mov.u32 	%r481, %r67;
	@%p32 bra 	$L__BB4_69;
$L__BB4_70:
	// begin inline asm
	mov.u32 %r84, %laneid;
	// end inline asm
	mov.b64 	%rd70, %fd379;
	mov.b64 	{%r86, %r91}, %rd70;
	mov.b32 	%r92, 1;
	mov.b32 	%r133, 31;
	mov.b32 	%r134, -1;
	// begin inline asm
	shfl.sync.down.b32 %r85, %r86, %r92, %r133, %r134;
	// end inline asm
	// begin inline asm
	shfl.sync.down.b32 %r90, %r91, %r92, %r133, %r134;
	// end inline asm
	mov.b64 	%rd71, {%r85, %r90};
	mov.b64 	%fd97, %rd71;
	setp.gt.s32 	%p33, %r84, 30;
	setp.lt.f64 	%p34, %fd379, %fd97;
	selp.f64 	%fd98, %fd97, %fd379, %p34;
	selp.f64 	%fd99, %fd379, %fd98, %p33;
	mov.b64 	%rd72, %fd99;
	mov.b64 	{%r96, %r101}, %rd72;
	mov.b32 	%r102, 2;
	// begin inline asm
	shfl.sync.down.b32 %r95, %r96, %r102, %r133, %r134;
	// end inline asm
	// begin inline asm
	shfl.sync.down.b32 %r100, %r101, %r102, %r133, %r134;
	// end inline asm
	mov.b64 	%rd73, {%r95, %r100};
	mov.b64 	%fd100, %rd73;
	setp.gt.s32 	%p35, %r84, 29;
	setp.lt.f64 	%p36, %fd99, %fd100;
	selp.f64 	%fd101, %fd100, %fd99, %p36;
	selp.f64 	%fd102, %fd99, %fd101, %p35;
	mov.b64 	%rd74, %fd102;
	mov.b64 	{%r106, %r111}, %rd74;
	mov.b32 	%r112, 4;
	// begin inline asm
	shfl.sync.down.b32 %r105, %r106, %r112, %r133, %r134;
	// end inline asm
	// begin inline asm
	shfl.sync.down.b32 %r110, %r111, %r112, %r133, %r134;
	// end inline asm
	mov.b64 	%rd75, {%r105, %r110};
	mov.b64 	%fd103, %rd75;
	setp.gt.s32 	%p37, %r84, 27;
	setp.lt.f64 	%p38, %fd102, %fd103;
	selp.f64 	%fd104, %fd103, %fd102, %p38;
	selp.f64 	%fd105, %fd102, %fd104, %p37;
	mov.b64 	%rd76, %fd105;
	mov.b64 	{%r116, %r121}, %rd76;
	mov.b32 	%r122, 8;
	// begin inline asm
	shfl.sync.down.b32 %r115, %r116, %r122, %r133, %r134;
	// end inline asm
	// begin inline asm
	shfl.sync.down.b32 %r120, %r121, %r122, %r133, %r134;
	// end inline asm
	mov.b64 	%rd77, {%r115, %r120};
	mov.b64 	%fd106, %rd77;
	setp.gt.s32 	%p39, %r84, 23;
	setp.lt.f64 	%p40, %fd105, %fd106;
	selp.f64 	%fd107, %fd106, %fd105, %p40;
	selp.f64 	%fd108, %fd105, %fd107, %p39;
	mov.b64 	%rd78, %fd108;
	mov.b64 	{%r126, %r131}, %rd78;
	mov.b32 	%r132, 16;
	// begin inline asm
	shfl.sync.down.b32 %r125, %r126, %r132, %r133, %r134;
	// end inline asm
	// begin inline asm
	shfl.sync.down.b32 %r130, %r131, %r132, %r133, %r134;
	// end inline asm
	mov.b64 	%rd79, {%r125, %r130};
	mov.b64 	%fd109, %rd79;
	setp.gt.s32 	%p41, %r84, 15;
	setp.lt.f64 	%p42, %fd108, %fd109;
	selp.f64 	%fd54, %fd109, %fd108, %p42;
	selp.f64 	%fd380, %fd108, %fd54, %p41;
	setp.ne.s32 	%p43, %r84, 0;
	@%p43 bra 	$L__BB4_72;
	shr.u32 	%r135, %r47, 2;
	and.b32  	%r136, %r135, 248;
	mov.u32 	%r137, _ZZN3cub18CUB_300001_SM_10006detail6reduce28DeviceReduceSingleTileKernelINS2_10policy_hubIdjN4cuda3__47maximumIvEEE10Policy1000EPdSB_jS8_ddNS5_3std3__410__identityEEEvT0_T1_T2_T3_T4_T6_E12temp_storage;
	add.s32 	%r138, %r137, %r136;
	st.shared.f64 	[%r138+8], %fd54;
$L__BB4_72:
	bar.sync 	0;
	setp.ne.s32 	%p44, %r47, 0;
	@%p44 bra 	$L__BB4_74;
	ld.shared.f64 	%fd110, [_ZZN3cub18CUB_300001_SM_10006detail6reduce28DeviceReduceSingleTileKernelINS2_10policy_hubIdjN4cuda3__47maximumIvEEE10Policy1000EPdSB_jS8_ddNS5_3std3__410__identityEEEvT0_T1_T2_T3_T4_T6_E12temp_storage+16];
	setp.lt.f64 	%p45, %fd380, %fd110;
	selp.f64 	%fd111, %fd110, %fd380, %p45;
	ld.shared.f64 	%fd112, [_ZZN3cub18CUB_300001_SM_10006detail6reduce28DeviceReduceSingleTileKernelINS2_10policy_hubIdjN4cuda3__47maximumIvEEE10Policy1000EPdSB_jS8_ddNS5_3std3__410__identityEEEvT0_T1_T2_T3_T4_T6_E12temp_storage+24];
	setp.lt.f64 	%p46, %fd111, %fd112;
	selp.f64 	%fd113, %fd112, %fd111, %p46;
	ld.shared.f64 	%fd114, [_ZZN3cub18CUB_300001_SM_10006detail6reduce28DeviceReduceSingleTileKernelINS2_10policy_hubIdjN4cuda3__47maximumIvEEE10Policy1000EPdSB_jS8_ddNS5_3std3__410__identityEEEvT0_T1_T2_T3_T4_T6_E12temp_storage+32];
	setp.lt.f64 	%p47, %fd113, %fd114;
	selp.f64 	%fd115, %fd114, %fd113, %p47;
	ld.shared.f64 	%fd116, [_ZZN3cub18CUB_300001_SM_10006detail6reduce28DeviceReduceSingleTileKernelINS2_10policy_hubIdjN4cuda3__47maximumIvEEE10Policy1000EPdSB_jS8_ddNS5_3std3__410__identityEEEvT0_T1_T2_T3_T4_T6_E12temp_storage+40];
	setp.lt.f64 	%p48, %fd115, %fd116;
	selp.f64 	%fd117, %fd116, %fd115, %p48;
	ld.shared.f64 	%fd118, [_ZZN3cub18CUB_300001_SM_10006detail6reduce28DeviceReduceSingleTileKernelINS2_10policy_hubIdjN4cuda3__47maximumIvEEE10Policy1000EPdSB_jS8_ddNS5_3std3__410__identityEEEvT0_T1_T2_T3_T4_T6_E12temp_storage+48];
	setp.lt.f64 	%p49, %fd117, %fd118;
	selp.f64 	%fd119, %fd118, %fd117, %p49;
	ld.shared.f64 	%fd120, [_ZZN3cub18CUB_300001_SM_10006detail6reduce28DeviceReduceSingleTileKernelINS2_10policy_hubIdjN4cuda3__47maximumIvEEE10Policy1000EPdSB_jS8_ddNS5_3std3__410__identityEEEvT0_T1_T2_T3_T4_T6_E12temp_storage+56];
	setp.lt.f64 	%p50, %fd119, %fd120;
	selp.f64 	%fd121, %fd120, %fd119, %p50;
	ld.shared.f64 	%fd122, [_ZZN3cub18CUB_300001_SM_10006detail6reduce28DeviceReduceSingleTileKernelINS2_10policy_hubIdjN4cuda3__47maximumIvEEE10Policy1000EPdSB_jS8_ddNS5_3std3__410__identityEEEvT0_T1_T2_T3_T4_T6_E12temp_storage+64];
	setp.lt.f64 	%p51, %fd121, %fd122;
	selp.f64 	%fd380, %fd122, %fd121, %p51;
$L__BB4_74:
	mov.u32 	%r454, %tid.x;
	setp.ne.s32 	%p217, %r454, 0;
	@%p217 bra 	$L__BB4_76;
	setp.lt.f64 	%p218, %fd58, %fd380;
	selp.f64 	%fd353, %fd380, %fd58, %p218;
	st.global.f64 	[%rd1], %fd353;
$L__BB4_76:
	ret;

}
	// .globl	_ZN3cub18CUB_300001_SM_10006detail6reduce18DeviceReduceKernelINS2_10policy_hubIdjN4cuda3__47maximumIvEEE10Policy1000EPdjS8_dNS5_3std3__410__identityEEEvT0_PT3_T1_NS0_13GridEvenShareISI_EET2_T4_
.visible .entry _ZN3cub18CUB_300001_SM_10006detail6reduce18DeviceReduceKernelINS2_10policy_hubIdjN4cuda3__47maximumIvEEE10Policy1000EPdjS8_dNS5_3std3__410__identityEEEvT0_PT3_T1_NS0_13GridEvenShareISI_EET2_T4_(
	.param .u64 .ptr .align 1 _ZN3cub18CUB_300001_SM_10006detail6reduce18DeviceReduceKernelINS2_10policy_hubIdjN4cuda3__47maximumIvEEE10Policy1000EPdjS8_dNS5_3std3__410__identityEEEvT0_PT3_T1_NS0_13GridEvenShareISI_EET2_T4__param_0,
	.param .u64 .ptr .align 1 _ZN3cub18CUB_300001_SM_10006detail6reduce18DeviceReduceKernelINS2_10policy_hubIdjN4cuda3__47maximumIvEEE10Policy1000EPdjS8_dNS5_3std3__410__identityEEEvT0_PT3_T1_NS0_13GridEvenShareISI_EET2_T4__param_1,
	.param .u32 _ZN3cub18CUB_300001_SM_10006detail6reduce18DeviceReduceKernelINS2_10policy_hubIdjN4cuda3__47maximumIvEEE10Policy1000EPdjS8_dNS5_3std3__410__identityEEEvT0_PT3_T1_NS0_13GridEvenShareISI_EET2_T4__param_2,
	.param .align 4 .b8 _ZN3cub18CUB_300001_SM_10006detail6reduce18DeviceReduceKernelINS2_10policy_hubIdjN4cuda3__47maximumIvEEE10Policy1000EPdjS8_dNS5_3std3__410__identityEEEvT0_PT3_T1_NS0_13GridEvenShareISI_EET2_T4__param_3[40],
	.param .align 1 .b8 _ZN3cub18CUB_300001_SM_10006detail6reduce18DeviceReduceKernelINS2_10policy_hubIdjN4cuda3__47maximumIvEEE10Policy1000EPdjS8_dNS5_3std3__410__identityEEEvT0_PT3_T1_NS0_13GridEvenShareISI_EET2_T4__param_4[1],
	.param .align 1 .b8 _ZN3cub18CUB_300001_SM_10006detail6reduce18DeviceReduceKernelINS2_10policy_hubIdjN4cuda3__47maximumIvEEE10Policy1000EPdjS8_dNS5_3std3__410__identityEEEvT0_PT3_T1_NS0_13GridEvenShareISI_EET2_T4__param_5[1]
)
.maxntid 256
{
	.reg .pred 	%p<217>;
	.reg .b32 	%r<542>;
	.reg .b64 	%rd<197>;
	.reg .b64 	%fd<375>;
	// demoted variable
	.shared .align 8 .b8 _ZZN3cub18CUB_300001_SM_10006detail6reduce18DeviceReduceKernelINS2_10policy_hubIdjN4cuda3__47maximumIvEEE10Policy1000EPdjS8_dNS5_3std3__410__identityEEEvT0_PT3_T1_NS0_13GridEvenShareISI_EET2_T4_E12temp_storage[80];
	ld.param.u32 	%r1, [_ZN3cub18CUB_300001_SM_10006detail6reduce18DeviceReduceKernelINS2_10policy_hubIdjN4cuda3__47maximumIvEEE10Policy1000EPdjS8_dNS5_3std3__410__identityEEEvT0_PT3_T1_NS0_13GridEvenShareISI_EET2_T4__param_3+20];
	ld.param.u64 	%rd1, [_ZN3cub18CUB_300001_SM_10006detail6reduce18DeviceReduceKernelINS2_10policy_hubIdjN4cuda3__47maximumIvEEE10Policy1000EPdjS8_dNS5_3std3__410__identityEEEvT0_PT3_T1_NS0_13GridEvenShareISI_EET2_T4__param_0];
	ld.param.u32 	%r2, [_ZN3cub18CUB_300001_SM_10006detail6reduce18DeviceReduceKernelINS2_10policy_hubIdjN4cuda3__47maximumIvEEE10Policy1000EPdjS8_dNS5_3std3__410__identityEEEvT0_PT3_T1_NS0_13GridEvenShareISI_EET2_T4__param_3+24];
	mov.u32 	%r3, %ctaid.x;
	shl.b32 	%r4, %r2, 11;
	shl.b32 	%r5, %r3, 11;
	and.b64  	%rd3, %rd1, 31;
	setp.ne.s64 	%p1, %rd3, 0;
	@%p1 bra 	$L__BB5_36;
	sub.s32 	%r6, %r1, %r5;
	setp.gt.u32 	%p109, %r6, 2047;
	@%p109 bra 	$L__BB5_20;
	mov.u32 	%r7, %tid.x;
	setp.ge.u32 	%p158, %r7, %r6;
	mov.f64 	%fd355, 0d0000000000000000;
	mov.u32 	%r512, %r7;
	@%p158 bra 	$L__BB5_4;
	add.s32 	%r378, %r5, %r7;
	mul.wide.u32 	%rd157, %r378, 8;
	add.s64 	%rd156, %rd1, %rd157;
	// begin inline asm
	ld.global.nc.u64 %rd155, [%rd156];
	// end inline asm
	mov.b64 	%fd355, %rd155;
	add.s32 	%r512, %r7, 256;
$L__BB5_4:
	setp.ge.u32 	%p159, %r512, %r6;
	@%p159 bra 	$L__BB5_11;
	not.b32 	%r379, %r512;
	add.s32 	%r10, %r1, %r379;
	and.b32  	%r380, %r10, 768;
	setp.eq.s32 	%p160, %r380, 768;
	@%p160 bra 	$L__BB5_8;
	add.s32 	%r510, %r512, %r5;
	shr.u32 	%r381, %r10, 8;
	add.s32 	%r382, %r381, 1;
	and.b32  	%r383, %r382, 3;
	neg.s32 	%r509, %r383;
$L__BB5_7:
	.pragma "nounroll";
	mul.wide.u32 	%rd160, %r510, 8;
	add.s64 	%rd159, %rd1, %rd160;
	// begin inline asm
	ld.global.nc.u64 %rd158, [%rd159];
	// end inline asm
	mov.b64 	%fd269, %rd158;
	setp.lt.f64 	%p161, %fd355, %fd269;
	selp.f64 	%fd355, %fd269, %fd355, %p161;
	add.s32 	%r512, %r512, 256;
	add.s32 	%r510, %r510, 256;
	add.s32 	%r509, %r509, 1;
	setp.ne.s32 	%p162, %r509, 0;
	@%p162 bra 	$L__BB5_7;
$L__BB5_8:
	sub.s32 	%r384, %r10, %r5;
	setp.lt.u32 	%p163, %r384, 768;
	@%p163 bra 	$L__BB5_11;
	add.s32 	%r514, %r512, 512;
	add.s32 	%r513, %r512, %r5;
$L__BB5_10:
	mul.wide.u32 	%rd169, %r513, 8;
	add.s64 	%rd162, %rd1, %rd169;
	// begin inline asm
	ld.global.nc.u64 %rd161, [%rd162];
	// end inline asm
	mov.b64 	%fd270, %rd161;
	setp.lt.f64 	%p164, %fd355, %fd270;
	selp.f64 	%fd271, %fd270, %fd355, %p164;
	add.s32 	%r385, %r513, 256;
	mul.wide.u32 	%rd170, %r385, 8;
	add.s64 	%rd164, %rd1, %rd170;
	// begin inline asm
	ld.global.nc.u64 %rd163, [%rd164];
	// end inline asm
	mov.b64 	%fd272, %rd163;
	setp.lt.f64 	%p165, %fd271, %fd272;
	selp.f64 	%fd273, %fd272, %fd271, %p165;
	add.s32 	%r386, %r513, 512;
	mul.wide.u32 	%rd171, %r386, 8;
	add.s64 	%rd166, %rd1, %rd171;
	// begin inline asm
	ld.global.nc.u64 %rd165, [%rd166];
	// end inline asm
	mov.b64 	%fd274, %rd165;
	setp.lt.f64 	%p166, %fd273, %fd274;
	selp.f64 	%fd275, %fd274, %fd273, %p166;
	add.s32 	%r387, %r513, 768;
	mul.wide.u32 	%rd172, %r387, 8;
	add.s64 	%rd168, %rd1, %rd172;
	// begin inline asm
	ld.global.nc.u64 %rd167, [%rd168];
	// end inline asm
	mov.b64 	%fd276, %rd167;
	setp.lt.f64 	%p167, %fd275, %fd276;
	selp.f64 	%fd355, %fd276, %fd275, %p167;
	add.s32 	%r24, %r514, 1024;
	add.s32 	%r388, %r514, 512;
	add.s32 	%r513, %r513, 1024;
	setp.lt.s32 	%p168, %r388, %r6;
	mov.u32 	%r514, %r24;
	@%p168 bra 	$L__BB5_10;
$L__BB5_11:
	setp.lt.u32 	%p169, %r6, 256;
	@%p169 bra 	$L__BB5_16;
	// begin inline asm
	mov.u32 %r452, %laneid;
	// end inline asm
	mov.b64 	%rd183, %fd355;
	mov.b64 	{%r454, %r459}, %rd183;
	mov.b32 	%r460, 1;
	mov.b32 	%r501, 31;
	mov.b32 	%r502, -1;
	// begin inline asm
	shfl.sync.down.b32 %r453, %r454, %r460, %r501, %r502;
	// end inline asm
	// begin inline asm
	shfl.sync.down.b32 %r458, %r459, %r460, %r501, %r502;
	// end inline asm
	mov.b64 	%rd184, {%r453, %r458};
	mov.b64 	%fd324, %rd184;
	setp.gt.s32 	%p197, %r452, 30;
	setp.lt.f64 	%p198, %fd355, %fd324;
	selp.f64 	%fd325, %fd324, %fd355, %p198;
	selp.f64 	%fd326, %fd355, %fd325, %p197;
	mov.b64 	%rd185, %fd326;
	mov.b64 	{%r464, %r469}, %rd185;
	mov.b32 	%r470, 2;
	// begin inline asm
	shfl.sync.down.b32 %r463, %r464, %r470, %r501, %r502;
	// end inline asm
	// begin inline asm
	shfl.sync.down.b32 %r468, %r469, %r470, %r501, %r502;
	// end inline asm
	mov.b64 	%rd186, {%r463, %r468};
	mov.b64 	%fd327, %rd186;
	setp.gt.s32 	%p199, %r452, 29;
	setp.lt.f64 	%p200, %fd326, %fd327;
	selp.f64 	%fd328, %fd327, %fd326, %p200;
	selp.f64 	%fd329, %fd326, %fd328, %p199;
	mov.b64 	%rd187, %fd329;
	mov.b64 	{%r474, %r479}, %rd187;
	mov.b32 	%r480, 4;
	// begin inline asm
	shfl.sync.down.b32 %r473, %r474, %r480, %r501, %r502;
	// end inline asm
	// begin inline asm
	shfl.sync.down.b32 %r478, %r479, %r480, %r501, %r502;
	// end inline asm
	mov.b64 	%rd188, {%r473, %r478};
	mov.b64 	%fd330, %rd188;
	setp.gt.s32 	%p201, %r452, 27;
	setp.lt.f64 	%p202, %fd329, %fd330;
	selp.f64 	%fd331, %fd330, %fd329, %p202;
	selp.f64 	%fd332, %fd329, %fd331, %p201;
	mov.b64 	%rd189, %fd332;
	mov.b64 	{%r484, %r489}, %rd189;
	mov.b32 	%r490, 8;
	// begin inline asm
	shfl.sync.down.b32 %r483, %r484, %r490, %r501, %r502;
	// end inline asm
	// begin inline asm
	shfl.sync.down.b32 %r488, %r489, %r490, %r501, %r502;
	// end inline asm
	mov.b64 	%rd190, {%r483, %r488};
	mov.b64 	%fd333, %rd190;
	setp.gt.s32 	%p203, %r452, 23;
	setp.lt.f64 	%p204, %fd332, %fd333;
	selp.f64 	%fd334, %fd333, %fd332, %p204;
	selp.f64 	%fd335, %fd332, %fd334, %p203;
	mov.b64 	%rd191, %fd335;
	mov.b64 	{%r494, %r499}, %rd191;
	mov.b32 	%r500, 16;
	// begin inline asm
	shfl.sync.down.b32 %r493, %r494, %r500, %r501, %r502;
	// end inline asm
	// begin inline asm
	shfl.sync.down.b32 %r498, %r499, %r500, %r501, %r502;
	// end inline asm
	mov.b64 	%rd192, {%r493, %r498};
	mov.b64 	%fd336, %rd192;
	setp.gt.s32 	%p205, %r452, 15;
	setp.lt.f64 	%p206, %fd335, %fd336;
	selp.f64 	%fd10, %fd336, %fd335, %p206;
	selp.f64 	%fd374, %fd335, %fd10, %p205;
	setp.ne.s32 	%p207, %r452, 0;
	@%p207 bra 	$L__BB5_14;
	shr.u32 	%r503, %r7, 2;
	and.b32  	%r504, %r503, 248;
	mov.u32 	%r505, _ZZN3cub18CUB_300001_SM_10006detail6reduce18DeviceReduceKernelINS2_10policy_hubIdjN4cuda3__47maximumIvEEE10Policy1000EPdjS8_dNS5_3std3__410__identityEEEvT0_PT3_T1_NS0_13GridEvenShareISI_EET2_T4_E12temp_storage;
	add.s32 	%r506, %r505, %r504;
	st.shared.f64 	[%r506+8], %fd10;
$L__BB5_14:
	bar.sync 	0;
	setp.ne.s32 	%p208, %r7, 0;
	@%p208 bra 	$L__BB5_71;
	ld.shared.f64 	%fd337, [_ZZN3cub18CUB_300001_SM_10006detail6reduce18DeviceReduceKernelINS2_10policy_hubIdjN4cuda3__47maximumIvEEE10Policy1000EPdjS8_dNS5_3std3__410__identityEEEvT0_PT3_T1_NS0_13GridEvenShareISI_EET2_T4_E12temp_storage+16];
	setp.lt.f64 	%p209, %fd374, %fd337;
	selp.f64 	%fd338, %fd337, %fd374, %p209;
	ld.shared.f64 	%fd339, [_ZZN3cub18CUB_300001_SM_10006detail6reduce18DeviceReduceKernelINS2_10policy_hubIdjN4cuda3__47maximumIvEEE10Policy1000EPdjS8_dNS5_3std3__410__identityEEEvT0_PT3_T1_NS0_13GridEvenShareISI_EET2_T4_E12temp_storage+24];
	setp.lt.f64 	%p210, %fd338, %fd339;
	selp.f64 	%fd340, %fd339, %fd338, %p210;
	ld.shared.f64 	%fd341, [_ZZN3cub18CUB_300001_SM_10006detail6reduce18DeviceReduceKernelINS2_10policy_hubIdjN4cuda3__47maximumIvEEE10Policy1000EPdjS8_dNS5_3std3__410__identityEEEvT0_PT3_T1_NS0_13GridEvenShareISI_EET2_T4_E12temp_storage+32];
	setp.lt.f64 	%p211, %fd340, %fd341;
	selp.f64 	%fd342, %fd341, %fd340, %p211;
	ld.shared.f64 	%fd343, [_ZZN3cub18CUB_300001_SM_10006detail6reduce18DeviceReduceKernelINS2_10policy_hubIdjN4cuda3__47maximumIvEEE10Policy1000EPdjS8_dNS5_3std3__410__identityEEEvT0_PT3_T1_NS0_13GridEvenShareISI_EET2_T4_E12temp_storage+40];
	setp.lt.f64 	%p212, %fd342, %fd343;
	selp.f64 	%fd344, %fd343, %fd342, %p212;
	ld.shared.f64 	%fd345, [_ZZN3cub18CUB_300001_SM_10006detail6reduce18DeviceReduceKernelINS2_10policy_hubIdjN4cuda3__47maximumIvEEE10Policy1000EPdjS8_dNS5_3std3__410__identityEEEvT0_PT3_T1_NS0_13GridEvenShareISI_EET2_T4_E12temp_storage+48];
	setp.lt.f64 	%p213, %fd344, %fd345;
	selp.f64 	%fd346, %fd345, %fd344, %p213;
	ld.shared.f64 	%fd347, [_ZZN3cub18CUB_300001_SM_10006detail6reduce18DeviceReduceKernelINS2_10policy_hubIdjN4cuda3__47maximumIvEEE10Policy1000EPdjS8_dNS5_3std3__410__identityEEEvT0_PT3_T1_NS0_13GridEvenShareISI_EET2_T4_E12temp_storage+56];
	setp.lt.f64 	%p214, %fd346, %fd347;
	selp.f64 	%fd348, %fd347, %fd346, %p214;
	ld.shared.f64 	%fd349, [_ZZN3cub18CUB_300001_SM_10006detail6reduce18DeviceReduceKernelINS2_10policy_hubIdjN4cuda3__47maximumIvEEE10Policy1000EPdjS8_dNS5_3std3__410__identityEEEvT0_PT3_T1_NS0_13GridEvenShareISI_EET2_T4_E12temp_storage+64];
	setp.lt.f64 	%p215, %fd348, %fd349;
	selp.f64 	%fd374, %fd349, %fd348, %p215;
	bra.uni 	$L__BB5_71;
$L__BB5_16:
	// begin inline asm
	mov.u32 %r389, %laneid;
	// end inline asm
	and.b32  	%r440, %r7, 992;
	add.s32 	%r441, %r440, 32;
	setp.gt.u32 	%p170, %r441, %r6;
	not.b32 	%r442, %r440;
	add.s32 	%r443, %r6, %r442;
	selp.b32 	%r438, %r443, 31, %p170;
	mov.b64 	%rd173, %fd355;
	mov.b64 	{%r391, %r396}, %rd173;
	mov.b32 	%r397, 1;
	mov.b32 	%r439, -1;
	// begin inline asm
	shfl.sync.down.b32 %r390, %r391, %r397, %r438, %r439;
	// end inline asm
	// begin inline asm
	shfl.sync.down.b32 %r395, %r396, %r397, %r438, %r439;
	// end inline asm
	mov.b64 	%rd174, {%r390, %r395};
	mov.b64 	%fd277, %rd174;
	setp.lt.s32 	%p171, %r389, %r438;
	setp.lt.f64 	%p172, %fd355, %fd277;
	selp.f64 	%fd278, %fd277, %fd355, %p172;
	selp.f64 	%fd279, %fd278, %fd355, %p171;
	mov.b64 	%rd175, %fd279;
	mov.b64 	{%r401, %r406}, %rd175;
	mov.b32 	%r407, 2;
	// begin inline asm
	shfl.sync.down.b32 %r400, %r401, %r407, %r438, %r439;
	// end inline asm
	// begin inline asm
	shfl.sync.down.b32 %r405, %r406, %r407, %r438, %r439;
	// end inline asm
	mov.b64 	%rd176, {%r400, %r405};
	mov.b64 	%fd280, %rd176;
	add.s32 	%r444, %r389, 2;
	setp.gt.s32 	%p173, %r444, %r438;
	setp.lt.f64 	%p174, %fd279, %fd280;
	selp.f64 	%fd281, %fd280, %fd279, %p174;
	selp.f64 	%fd282, %fd279, %fd281, %p173;
	mov.b64 	%rd177, %fd282;
	mov.b64 	{%r411, %r416}, %rd177;
	mov.b32 	%r417, 4;
	// begin inline asm
	shfl.sync.down.b32 %r410, %r411, %r417, %r438, %r439;
	// end inline asm
	// begin inline asm
	shfl.sync.down.b32 %r415, %r416, %r417, %r438, %r439;
	// end inline asm
	mov.b64 	%rd178, {%r410, %r415};
	mov.b64 	%fd283, %rd178;
	add.s32 	%r445, %r389, 4;
	setp.gt.s32 	%p175, %r445, %r438;
	setp.lt.f64 	%p176, %fd282, %fd283;
	selp.f64 	%fd284, %fd283, %fd282, %p176;
	selp.f64 	%fd285, %fd282, %fd284, %p175;
	mov.b64 	%rd179, %fd285;
	mov.b64 	{%r421, %r426}, %rd179;
	mov.b32 	%r427, 8;
	// begin inline asm
	shfl.sync.down.b32 %r420, %r421, %r427, %r438, %r439;
	// end inline asm
	// begin inline asm
	shfl.sync.down.b32 %r425, %r426, %r427, %r438, %r439;
	// end inline asm
	mov.b64 	%rd180, {%r420, %r425};
	mov.b64 	%fd286, %rd180;
	add.s32 	%r446, %r389, 8;
	setp.gt.s32 	%p177, %r446, %r438;
	setp.lt.f64 	%p178, %fd285, %fd286;
	selp.f64 	%fd287, %fd286, %fd285, %p178;
	selp.f64 	%fd288, %fd285, %fd287, %p177;
	mov.b64 	%rd181, %fd288;
	mov.b64 	{%r431, %r436}, %rd181;
	mov.b32 	%r437, 16;
	// begin inline asm
	shfl.sync.down.b32 %r430, %r431, %r437, %r438, %r439;
	// end inline asm
	// begin inline asm
	shfl.sync.down.b32 %r435, %r436, %r437, %r438, %r439;
	// end inline asm
	mov.b64 	%rd182, {%r430, %r435};
	mov.b64 	%fd289, %rd182;
	add.s32 	%r447, %r389, 16;
	setp.gt.s32 	%p179, %r447, %r438;
	setp.lt.f64 	%p180, %fd288, %fd289;
	selp.f64 	%fd290, %fd289, %fd288, %p180;
	selp.f64 	%fd374, %fd288, %fd290, %p179;
	setp.ne.s32 	%p181, %r389, 0;
	@%p181 bra 	$L__BB5_18;
	shr.u32 	%r448, %r7, 2;
	and.b32  	%r449, %r448, 248;
	mov.u32 	%r450, _ZZN3cub18CUB_300001_SM_10006detail6reduce18DeviceReduceKernelINS2_10policy_hubIdjN4cuda3__47maximumIvEEE10Policy1000EPdjS8_dNS5_3std3__410__identityEEEvT0_PT3_T1_NS0_13GridEvenShareISI_EET2_T4_E12temp_storage;
	add.s32 	%r451, %r450, %r449;
	st.shared.f64 	[%r451+8], %fd374;
$L__BB5_18:
	bar.sync 	0;
	setp.ne.s32 	%p182, %r7, 0;
	@%p182 bra 	$L__BB5_71;
	setp.gt.u32 	%p183, %r6, 32;
	ld.shared.f64 	%fd291, [_ZZN3cub18CUB_300001_SM_10006detail6reduce18DeviceReduceKernelINS2_10policy_hubIdjN4cuda3__47maximumIvEEE10Policy1000EPdjS8_dNS5_3std3__410__identityEEEvT0_PT3_T1_NS0_13GridEvenShareISI_EET2_T4_E12temp_storage+16];
	setp.lt.f64 	%p184, %fd374, %fd291;
	selp.f64 	%fd293, %fd291, %fd374, %p184;
	selp.f64 	%fd294, %fd293, %fd374, %p183;
	setp.gt.u32 	%p185, %r6, 64;
	ld.shared.f64 	%fd296, [_ZZN3cub18CUB_300001_SM_10006detail6reduce18DeviceReduceKernelINS2_10policy_hubIdjN4cuda3__47maximumIvEEE10Policy1000EPdjS8_dNS5_3std3__410__identityEEEvT0_PT3_T1_NS0_13GridEvenShareISI_EET2_T4_E12temp_storage+24];
	setp.lt.f64 	%p186, %fd294, %fd296;
	selp.f64 	%fd298, %fd296, %fd294, %p186;
	selp.f64 	%fd299, %fd298, %fd294, %p185;
	setp.gt.u32 	%p187, %r6, 96;
	ld.shared.f64 	%fd301, [_ZZN3cub18CUB_300001_SM_10006detail6reduce18DeviceReduceKernelINS2_10policy_hubIdjN4cuda3__47maximumIvEEE10Policy1000EPdjS8_dNS5_3std3__410__identityEEEvT0_PT3_T1_NS0_13GridEvenShareISI_EET2_T4_E12temp_storage+32];
	setp.lt.f64 	%p188, %fd299, %fd301;
	selp.f64 	%fd303, %fd301, %fd299, %p188;
	selp.f64 	%fd304, %fd303, %fd299, %p187;
	setp.gt.u32 	%p189, %r6, 128;
	ld.shared.f64 	%fd306, [_ZZN3cub18CUB_300001_SM_10006detail6reduce18DeviceReduceKernelINS2_10policy_hubIdjN4cuda3__47maximumIvEEE10Policy1000EPdjS8_dNS5_3std3__410__identityEEEvT0_PT3_T1_NS0_13GridEvenShareISI_EET2_T4_E12temp_storage+40];
	setp.lt.f64 	%p190, %fd304, %fd306;
	selp.f64 	%fd308, %fd306, %fd304, %p190;
	selp.f64 	%fd309, %fd308, %fd304, %p189;
	setp.gt.u32 	%p191, %r6, 160;
	ld.shared.f64 	%fd311, [_ZZN3cub18CUB_300001_SM_10006detail6reduce18DeviceReduceKernelINS2_10policy_hubIdjN4cuda3__47maximumIvEEE10Policy1000EPdjS8_dNS5_3std3__410__identityEEEvT0_PT3_T1_NS0_13GridEvenShareISI_EET2_T4_E12temp_storage+48];
	setp.lt.f64 	%p192, %fd309, %fd311;
	selp.f64 	%fd313, %fd311, %fd309, %p192;
	selp.f64 	%fd314, %fd313, %fd309, %p191;
	setp.gt.u32 	%p193, %r6, 192;
	ld.shared.f64 	%fd316, [_ZZN3cub18CUB_300001_SM_10006detail6reduce18DeviceReduceKernelINS2_10policy_hubIdjN4cuda3__47maximumIvEEE10Policy1000EPdjS8_dNS5_3std3__410__identityEEEvT0_PT3_T1_NS0_13GridEvenShareISI_EET2_T4_E12temp_storage+56];
	setp.lt.f64 	%p194, %fd314, %fd316;
	selp.f64 	%fd318, %fd316, %fd314, %p194;
	selp.f64 	%fd319, %fd318, %fd314, %p193;
	setp.gt.u32 	%p195, %r6, 224;
	ld.shared.f64 	%fd321, [_ZZN3cub18CUB_300001_SM_10006detail6reduce18DeviceReduceKernelINS2_10policy_hubIdjN4cuda3__47maximumIvEEE10Policy1000EPdjS8_dNS5_3std3__410__identityEEEvT0_PT3_T1_NS0_13GridEvenShareISI_EET2_T4_E12temp_storage+64];
	setp.lt.f64 	%p196, %fd319, %fd321;
	selp.f64 	%fd323, %fd321, %fd319, %p196;
	selp.f64 	%fd374, %fd323, %fd319, %p195;
	bra.uni 	$L__BB5_71;
$L__BB5_20:
	mov.u32 	%r26, %tid.x;
	shl.b32 	%r305, %r26, 2;
	add.s32 	%r306, %r5, %r305;
	mul.wide.u32 	%rd113, %r306, 8;
	add.s64 	%rd103, %rd1, %rd113;
	// begin inline asm
	ld.global.nc.v2.u64 {%rd101, %rd102}, [%rd103];
	// end inline asm
	add.s64 	%rd106, %rd103, 16;
	// begin inline asm
	ld.global.nc.v2.u64 {%rd104, %rd105}, [%rd106];
	// end inline asm
	mov.b64 	%fd203, %rd101;
	mov.b64 	%fd204, %rd102;
	mov.b64 	%fd205, %rd104;
	mov.b64 	%fd206, %rd105;
	add.s64 	%rd109, %rd103, 8192;
	// begin inline asm
	ld.global.nc.v2.u64 {%rd107, %rd108}, [%rd109];
	// end inline asm
	add.s64 	%rd112, %rd103, 8208;
	// begin inline asm
	ld.global.nc.v2.u64 {%rd110, %rd111}, [%rd112];
	// end inline asm
	mov.b64 	%fd207, %rd107;
	mov.b64 	%fd208, %rd108;
	mov.b64 	%fd209, %rd110;
	mov.b64 	%fd210, %rd111;
	setp.lt.f64 	%p110, %fd203, %fd204;
	selp.f64 	%fd211, %fd204, %fd203, %p110;
	setp.lt.f64 	%p111, %fd211, %fd205;
	selp.f64 	%fd212, %fd205, %fd211, %p111;
	setp.lt.f64 	%p112, %fd212, %fd206;
	selp.f64 	%fd213, %fd206, %fd212, %p112;
	setp.lt.f64 	%p113, %fd213, %fd207;
	selp.f64 	%fd214, %fd207, %fd213, %p113;
	setp.lt.f64 	%p114, %fd214, %fd208;
	selp.f64 	%fd215, %fd208, %fd214, %p114;
	setp.lt.f64 	%p115, %fd215, %fd209;
	selp.f64 	%fd216, %fd209, %fd215, %p115;
	setp.lt.f64 	%p116, %fd216, %fd210;
	selp.f64 	%fd361, %fd210, %fd216, %p116;
	setp.lt.u32 	%p117, %r6, %r4;
	@%p117 bra 	$L__BB5_32;
	add.s32 	%r27, %r4, %r5;
	add.s32 	%r516, %r27, 256;
	add.s32 	%r515, %r27, %r26;
	mov.b32 	%r517, 0;
$L__BB5_22:
	add.s32 	%r5, %r5, %r4;
	add.s32 	%r308, %r1, -2048;
	setp.gt.u32 	%p118, %r5, %r308;
	@%p118 bra 	$L__BB5_24;
	cvt.u64.u32 	%rd126, %r5;
	cvt.u64.u32 	%rd127, %r305;
	add.s64 	%rd128, %rd126, %rd127;
	shl.b64 	%rd129, %rd128, 3;
	add.s64 	%rd116, %rd1, %rd129;
	// begin inline asm
	ld.global.nc.v2.u64 {%rd114, %rd115}, [%rd116];
	// end inline asm
	add.s64 	%rd119, %rd116, 16;
	// begin inline asm
	ld.global.nc.v2.u64 {%rd117, %rd118}, [%rd119];
	// end inline asm
	mov.b64 	%fd217, %rd114;
	mov.b64 	%fd218, %rd115;
	mov.b64 	%fd219, %rd117;
	mov.b64 	%fd220, %rd118;
	add.s64 	%rd122, %rd116, 8192;
	// begin inline asm
	ld.global.nc.v2.u64 {%rd120, %rd121}, [%rd122];
	// end inline asm
	add.s64 	%rd125, %rd116, 8208;
	// begin inline asm
	ld.global.nc.v2.u64 {%rd123, %rd124}, [%rd125];
	// end inline asm
	mov.b64 	%fd221, %rd120;
	mov.b64 	%fd222, %rd121;
	mov.b64 	%fd223, %rd123;
	mov.b64 	%fd224, %rd124;
	setp.lt.f64 	%p119, %fd361, %fd217;
	selp.f64 	%fd225, %fd217, %fd361, %p119;
	setp.lt.f64 	%p120, %fd225, %fd218;
	selp.f64 	%fd226, %fd218, %fd225, %p120;
	setp.lt.f64 	%p121, %fd226, %fd219;
	selp.f64 	%fd227, %fd219, %fd226, %p121;
	setp.lt.f64 	%p122, %fd227, %fd220;
	selp.f64 	%fd228, %fd220, %fd227, %p122;
	setp.lt.f64 	%p123, %fd228, %fd221;
	selp.f64 	%fd229, %fd221, %fd228, %p123;
	setp.lt.f64 	%p124, %fd229, %fd222;
	selp.f64 	%fd230, %fd222, %fd229, %p124;
	setp.lt.f64 	%p125, %fd230, %fd223;
	selp.f64 	%fd231, %fd223, %fd230, %p125;
	setp.lt.f64 	%p126, %fd231, %fd224;
	selp.f64 	%fd361, %fd224, %fd231, %p126;
	sub.s32 	%r310, %r1, %r5;
	setp.lt.u32 	%p127, %r310, %r4;
	add.s32 	%r517, %r517, 1;
	add.s32 	%r516, %r516, %r4;
	add.s32 	%r515, %r515, %r4;
	@%p127 bra 	$L__BB5_32;
	bra.uni 	$L__BB5_22;
$L__BB5_24:
	setp.le.u32 	%p128, %r1, %r5;
	@%p128 bra 	$L__BB5_32;
	sub.s32 	%r38, %r1, %r5;
	setp.ge.s32 	%p129, %r26, %r38;
	@%p129 bra 	$L__BB5_32;
	not.b32 	%r311, %r26;
	add.s32 	%r312, %r1, %r311;
	sub.s32 	%r313, %r312, %r27;
	mul.lo.s32 	%r314, %r2, %r517;
	shl.b32 	%r315, %r314, 11;
	sub.s32 	%r39, %r313, %r315;
	shr.u32 	%r316, %r312, 8;
	add.s32 	%r40, %r316, 1;
	and.b32  	%r317, %r312, 768;
	setp.eq.s32 	%p130, %r317, 768;
	mov.u32 	%r522, %r26;
	@%p130 bra 	$L__BB5_29;
	and.b32  	%r318, %r40, 3;
	neg.s32 	%r519, %r318;
	mov.u32 	%r522, %r26;
$L__BB5_28:
	.pragma "nounroll";
	mul.wide.u32 	%rd132, %r515, 8;
	add.s64 	%rd131, %rd1, %rd132;
	// begin inline asm
	ld.global.nc.u64 %rd130, [%rd131];
	// end inline asm
	mov.b64 	%fd233, %rd130;
	setp.lt.f64 	%p131, %fd361, %fd233;
	selp.f64 	%fd361, %fd233, %fd361, %p131;
	add.s32 	%r522, %r522, 256;
	add.s32 	%r515, %r515, 256;
	add.s32 	%r519, %r519, 1;
	setp.ne.s32 	%p132, %r519, 0;
	@%p132 bra 	$L__BB5_28;
$L__BB5_29:
	setp.lt.u32 	%p133, %r39, 768;
	@%p133 bra 	$L__BB5_32;
	add.s32 	%r524, %r522, 512;
	add.s32 	%r523, %r522, %r516;
$L__BB5_31:
	add.s32 	%r319, %r523, -256;
	mul.wide.u32 	%rd141, %r319, 8;
	add.s64 	%rd134, %rd1, %rd141;
	// begin inline asm
	ld.global.nc.u64 %rd133, [%rd134];
	// end inline asm
	mov.b64 	%fd234, %rd133;
	setp.lt.f64 	%p134, %fd361, %fd234;
	selp.f64 	%fd235, %fd234, %fd361, %p134;
	mul.wide.u32 	%rd142, %r523, 8;
	add.s64 	%rd136, %rd1, %rd142;
	// begin inline asm
	ld.global.nc.u64 %rd135, [%rd136];
	// end inline asm
	mov.b64 	%fd236, %rd135;
	setp.lt.f64 	%p135, %fd235, %fd236;
	selp.f64 	%fd237, %fd236, %fd235, %p135;
	add.s32 	%r320, %r523, 256;
	mul.wide.u32 	%rd143, %r320, 8;
	add.s64 	%rd138, %rd1, %rd143;
	// begin inline asm
	ld.global.nc.u64 %rd137, [%rd138];
	// end inline asm
	mov.b64 	%fd238, %rd137;
	setp.lt.f64 	%p136, %fd237, %fd238;
	selp.f64 	%fd239, %fd238, %fd237, %p136;
	add.s32 	%r321, %r523, 512;
	mul.wide.u32 	%rd144, %r321, 8;
	add.s64 	%rd140, %rd1, %rd144;
	// begin inline asm
	ld.global.nc.u64 %rd139, [%rd140];
	// end inline asm
	mov.b64 	%fd240, %rd139;
	setp.lt.f64 	%p137, %fd239, %fd240;
	selp.f64 	%fd361, %fd240, %fd239, %p137;
	add.s32 	%r53, %r524, 1024;
	add.s32 	%r322, %r524, 512;
	add.s32 	%r523, %r523, 1024;
	setp.lt.s32 	%p138, %r322, %r38;
	mov.u32 	%r524, %r53;
	@%p138 bra 	$L__BB5_31;
$L__BB5_32:
	// begin inline asm
	mov.u32 %r323, %laneid;
	// end inline asm
	mov.b64 	%rd145, %fd361;
	mov.b64 	{%r325, %r330}, %rd145;
	mov.b32 	%r331, 1;
	mov.b32 	%r372, 31;
	mov.b32 	%r373, -1;
	// begin inline asm
	shfl.sync.down.b32 %r324, %r325, %r331, %r372, %r373;
	// end inline asm
	// begin inline asm
	shfl.sync.down.b32 %r329, %r330, %r331, %r372, %r373;
	// end inline asm
	mov.b64 	%rd146, {%r324, %r329};
	mov.b64 	%fd241, %rd146;
	setp.gt.s32 	%p139, %r323, 30;
	setp.lt.f64 	%p140, %fd361, %fd241;
	selp.f64 	%fd242, %fd241, %fd361, %p140;
	selp.f64 	%fd243, %fd361, %fd242, %p139;
	mov.b64 	%rd147, %fd243;
	mov.b64 	{%r335, %r340}, %rd147;
	mov.b32 	%r341, 2;
	// begin inline asm
	shfl.sync.down.b32 %r334, %r335, %r341, %r372, %r373;
	// end inline asm
	// begin inline asm
	shfl.sync.down.b32 %r339, %r340, %r341, %r372, %r373;
	// end inline asm
	mov.b64 	%rd148, {%r334, %r339};
	mov.b64 	%fd244, %rd148;
	setp.gt.s32 	%p141, %r323, 29;
	setp.lt.f64 	%p142, %fd243, %fd244;
	selp.f64 	%fd245, %fd244, %fd243, %p142;
	selp.f64 	%fd246, %fd243, %fd245, %p141;
	mov.b64 	%rd149, %fd246;
	mov.b64 	{%r345, %r350}, %rd149;
	mov.b32 	%r351, 4;
	// begin inline asm
	shfl.sync.down.b32 %r344, %r345, %r351, %r372, %r373;
	// end inline asm
	// begin inline asm
	shfl.sync.down.b32 %r349, %r350, %r351, %r372, %r373;
	// end inline asm
	mov.b64 	%rd150, {%r344, %r349};
	mov.b64 	%fd247, %rd150;
	setp.gt.s32 	%p143, %r323, 27;
	setp.lt.f64 	%p144, %fd246, %fd247;
	selp.f64 	%fd248, %fd247, %fd246, %p144;
	selp.f64 	%fd249, %fd246, %fd248, %p143;
	mov.b64 	%rd151, %fd249;
	mov.b64 	{%r355, %r360}, %rd151;
	mov.b32 	%r361, 8;
	// begin inline asm
	shfl.sync.down.b32 %r354, %r355, %r361, %r372, %r373;
	// end inline asm
	// begin inline asm
	shfl.sync.down.b32 %r359, %r360, %r361, %r372, %r373;
	// end inline asm
	mov.b64 	%rd152, {%r354, %r359};
	mov.b64 	%fd250, %rd152;
	setp.gt.s32 	%p145, %r323, 23;
	setp.lt.f64 	%p146, %fd249, %fd250;
	selp.f64 	%fd251, %fd250, %fd249, %p146;
	selp.f64 	%fd252, %fd249, %fd251, %p145;
	mov.b64 	%rd153, %fd252;
	mov.b64 	{%r365, %r370}, %rd153;
	mov.b32 	%r371, 16;
	// begin inline asm
	shfl.sync.down.b32 %r364, %r365, %r371, %r372, %r373;
	// end inline asm
	// begin inline asm
	shfl.sync.down.b32 %r369, %r370, %r371, %r372, %r373;
	// end inline asm
	mov.b64 	%rd154, {%r364, %r369};
	mov.b64 	%fd253, %rd154;
	setp.gt.s32 	%p147, %r323, 15;
	setp.lt.f64 	%p148, %fd252, %fd253;
	selp.f64 	%fd25, %fd253, %fd252, %p148;
	selp.f64 	%fd374, %fd252, %fd25, %p147;
	setp.ne.s32 	%p149, %r323, 0;
	@%p149 bra 	$L__BB5_34;
	shr.u32 	%r374, %r26, 2;
	and.b32  	%r375, %r374, 248;
	mov.u32 	%r376, _ZZN3cub18CUB_300001_SM_10006detail6reduce18DeviceReduceKernelINS2_10policy_hubIdjN4cuda3__47maximumIvEEE10Policy1000EPdjS8_dNS5_3std3__410__identityEEEvT0_PT3_T1_NS0_13GridEvenShareISI_EET2_T4_E12temp_storage;
	add.s32 	%r377, %r376, %r375;
	st.shared.f64 	[%r377+8], %fd25;
$L__BB5_34:
	bar.sync 	0;
	setp.ne.s32 	%p150, %r26, 0;
	@%p150 bra 	$L__BB5_71;
	ld.shared.f64 	%fd254, [_ZZN3cub18CUB_300001_SM_10006detail6reduce18DeviceReduceKernelINS2_10policy_hubIdjN4cuda3__47maximumIvEEE10Policy1000EPdjS8_dNS5_3std3__410__identityEEEvT0_PT3_T1_NS0_13GridEvenShareISI_EET2_T4_E12temp_storage+16];
	setp.lt.f64 	%p151, %fd374, %fd254;
	selp.f64 	%fd255, %fd254, %fd374, %p151;
	ld.shared.f64 	%fd256, [_ZZN3cub18CUB_300001_SM_10006detail6reduce18DeviceReduceKernelINS2_10policy_hubIdjN4cuda3__47maximumIvEEE10Policy1000EPdjS8_dNS5_3std3__410__identityEEEvT0_PT3_T1_NS0_13GridEvenShareISI_EET2_T4_E12temp_storage+24];
	setp.lt.f64 	%p152, %fd255, %fd256;
	selp.f64 	%fd257, %fd256, %fd255, %p152;
	ld.shared.f64 	%fd258, [_ZZN3cub18CUB_300001_SM_10006detail6reduce18DeviceReduceKernelINS2_10policy_hubIdjN4cuda3__47maximumIvEEE10Policy1000EPdjS8_dNS5_3std3__410__identityEEEvT0_PT3_T1_NS0_13GridEvenShareISI_EET2_T4_E12temp_storage+32];
	setp.lt.f64 	%p153, %fd257, %fd258;
	selp.f64 	%fd259, %fd258, %fd257, %p153;
	ld.shared.f64 	%fd260, [_ZZN3cub18CUB_300001_SM_10006detail6reduce18DeviceReduceKernelINS2_10policy_hubIdjN4cuda3__47maximumIvEEE10Policy1000EPdjS8_dNS5_3std3__410__identityEEEvT0_PT3_T1_NS0_13GridEvenShareISI_EET2_T4_E12temp_storage+40];
	setp.lt.f64 	%p154, %fd259, %fd260;
	selp.f64 	%fd261, %fd260, %fd259, %p154;
	ld.shared.f64 	%fd262, [_ZZN3cub18CUB_300001_SM_10006detail6reduce18DeviceReduceKernelINS2_10policy_hubIdjN4cuda3__47maximumIvEEE10Policy1000EPdjS8_dNS5_3std3__410__identityEEEvT0_PT3_T1_NS0_13GridEvenShareISI_EET2_T4_E12temp_storage+48];
	setp.lt.f64 	%p155, %fd261, %fd262;
	selp.f64 	%fd263, %fd262, %fd261, %p155;
	ld.shared.f64 	%fd264, [_ZZN3cub18CUB_300001_SM_10006detail6reduce18DeviceReduceKernelINS2_10policy_hubIdjN4cuda3__47maximumIvEEE10Policy1000EPdjS8_dNS5_3std3__410__identityEEEvT0_PT3_T1_NS0_13GridEvenShareISI_EET2_T4_E12temp_storage+56];
	setp.lt.f64 	%p156, %fd263, %fd264;
	selp.f64 	%fd265, %fd264, %fd263, %p156;
	ld.shared.f64 	%fd266, [_ZZN3cub18CUB_300001_SM_10006detail6reduce18DeviceReduceKernelINS2_10policy_hubIdjN4cuda3__47maximumIvEEE10Policy1000EPdjS8_dNS5_3std3__410__identityEEEvT0_PT3_T1_NS0_13GridEvenShareISI_EET2_T4_E12temp_storage+64];
	setp.lt.f64 	%p157, %fd265, %fd266;
	selp.f64 	%fd374, %fd266, %fd265, %p157;
	bra.uni 	$L__BB5_71;
$L__BB5_36:
	sub.s32 	%r55, %r1, %r5;
	setp.gt.u32 	%p2, %r55, 2047;
	@%p2 bra 	$L__BB5_55;
	mov.u32 	%r56, %tid.x;
	setp.ge.u32 	%p51, %r56, %r55;
	mov.f64 	%fd367, 0d0000000000000000;
	mov.u32 	%r529, %r56;
	@%p51 bra 	$L__BB5_39;
	add.s32 	%r176, %r5, %r56;
	mul.wide.u32 	%rd65, %r176, 8;
	add.s64 	%rd64, %rd1, %rd65;
	// begin inline asm
	ld.global.nc.u64 %rd63, [%rd64];
	// end inline asm
	mov.b64 	%fd367, %rd63;
	add.s32 	%r529, %r56, 256;
$L__BB5_39:
	setp.ge.u32 	%p52, %r529, %r55;
	@%p52 bra 	$L__BB5_46;
	not.b32 	%r177, %r529;
	add.s32 	%r59, %r1, %r177;
	and.b32  	%r178, %r59, 768;
	setp.eq.s32 	%p53, %r178, 768;
	@%p53 bra 	$L__BB5_43;
	add.s32 	%r527, %r529, %r5;
	shr.u32 	%r179, %r59, 8;
	add.s32 	%r180, %r179, 1;
	and.b32  	%r181, %r180, 3;
	neg.s32 	%r526, %r181;
$L__BB5_42:
	.pragma "nounroll";
	mul.wide.u32 	%rd68, %r527, 8;
	add.s64 	%rd67, %rd1, %rd68;
	// begin inline asm
	ld.global.nc.u64 %rd66, [%rd67];
	// end inline asm
	mov.b64 	%fd122, %rd66;
	setp.lt.f64 	%p54, %fd367, %fd122;
	selp.f64 	%fd367, %fd122, %fd367, %p54;
	add.s32 	%r529, %r529, 256;
	add.s32 	%r527, %r527, 256;
	add.s32 	%r526, %r526, 1;
	setp.ne.s32 	%p55, %r526, 0;
	@%p55 bra 	$L__BB5_42;
$L__BB5_43:
	sub.s32 	%r182, %r59, %r5;
	setp.lt.u32 	%p56, %r182, 768;
	@%p56 bra 	$L__BB5_46;
	add.s32 	%r531, %r529, 512;
	add.s32 	%r530, %r529, %r5;
$L__BB5_45:
	mul.wide.u32 	%rd77, %r530, 8;
	add.s64 	%rd70, %rd1, %rd77;
	// begin inline asm
	ld.global.nc.u64 %rd69, [%rd70];
	// end inline asm
	mov.b64 	%fd123, %rd69;
	setp.lt.f64 	%p57, %fd367, %fd123;
	selp.f64 	%fd124, %fd123, %fd367, %p57;
	add.s32 	%r183, %r530, 256;
	mul.wide.u32 	%rd78, %r183, 8;
	add.s64 	%rd72, %rd1, %rd78;
	// begin inline asm
	ld.global.nc.u64 %rd71, [%rd72];
	// end inline asm
	mov.b64 	%fd125, %rd71;
	setp.lt.f64 	%p58, %fd124, %fd125;
	selp.f64 	%fd126, %fd125, %fd124, %p58;
	add.s32 	%r184, %r530, 512;
	mul.wide.u32 	%rd79, %r184, 8;
	add.s64 	%rd74, %rd1, %rd79;
	// begin inline asm
	ld.global.nc.u64 %rd73, [%rd74];
	// end inline asm
	mov.b64 	%fd127, %rd73;
	setp.lt.f64 	%p59, %fd126, %fd127;
	selp.f64 	%fd128, %fd127, %fd126, %p59;
	add.s32 	%r185, %r530, 768;
	mul.wide.u32 	%rd80, %r185, 8;
	add.s64 	%rd76, %rd1, %rd80;
	// begin inline asm
	ld.global.nc.u64 %rd75, [%rd76];
	// end inline asm
	mov.b64 	%fd129, %rd75;
	setp.lt.f64 	%p60, %fd128, %fd129;
	selp.f64 	%fd367, %fd129, %fd128, %p60;
	add.s32 	%r73, %r531, 1024;
	add.s32 	%r186, %r531, 512;
	add.s32 	%r530, %r530, 1024;
	setp.lt.s32 	%p61, %r186, %r55;
	mov.u32 	%r531, %r73;
	@%p61 bra 	$L__BB5_45;
$L__BB5_46:
	setp.lt.u32 	%p62, %r55, 256;
	@%p62 bra 	$L__BB5_51;
	// begin inline asm
	mov.u32 %r250, %laneid;
	// end inline asm
	mov.b64 	%rd91, %fd367;
	mov.b64 	{%r252, %r257}, %rd91;
	mov.b32 	%r258, 1;
	mov.b32 	%r299, 31;
	mov.b32 	%r300, -1;
	// begin inline asm
	shfl.sync.down.b32 %r251, %r252, %r258, %r299, %r300;
	// end inline asm
	// begin inline asm
	shfl.sync.down.b32 %r256, %r257, %r258, %r299, %r300;
	// end inline asm
	mov.b64 	%rd92, {%r251, %r256};
	mov.b64 	%fd177, %rd92;
	setp.gt.s32 	%p90, %r250, 30;
	setp.lt.f64 	%p91, %fd367, %fd177;
	selp.f64 	%fd178, %fd177, %fd367, %p91;
	selp.f64 	%fd179, %fd367, %fd178, %p90;
	mov.b64 	%rd93, %fd179;
	mov.b64 	{%r262, %r267}, %rd93;
	mov.b32 	%r268, 2;
	// begin inline asm
	shfl.sync.down.b32 %r261, %r262, %r268, %r299, %r300;
	// end inline asm
	// begin inline asm
	shfl.sync.down.b32 %r266, %r267, %r268, %r299, %r300;
	// end inline asm
	mov.b64 	%rd94, {%r261, %r266};
	mov.b64 	%fd180, %rd94;
	setp.gt.s32 	%p92, %r250, 29;
	setp.lt.f64 	%p93, %fd179, %fd180;
	selp.f64 	%fd181, %fd180, %fd179, %p93;
	selp.f64 	%fd182, %fd179, %fd181, %p92;
	mov.b64 	%rd95, %fd182;
	mov.b64 	{%r272, %r277}, %rd95;
	mov.b32 	%r278, 4;
	// begin inline asm
	shfl.sync.down.b32 %r271, %r272, %r278, %r299, %r300;
	// end inline asm
	// begin inline asm
	shfl.sync.down.b32 %r276, %r277, %r278, %r299, %r300;
	// end inline asm
	mov.b64 	%rd96, {%r271, %r276};
	mov.b64 	%fd183, %rd96;
	setp.gt.s32 	%p94, %r250, 27;
	setp.lt.f64 	%p95, %fd182, %fd183;
	selp.f64 	%fd184, %fd183, %fd182, %p95;
	selp.f64 	%fd185, %fd182, %fd184, %p94;
	mov.b64 	%rd97, %fd185;
	mov.b64 	{%r282, %r287}, %rd97;
	mov.b32 	%r288, 8;
	// begin inline asm
	shfl.sync.down.b32 %r281, %r282, %r288, %r299, %r300;
	// end inline asm
	// begin inline asm
	shfl.sync.down.b32 %r286, %r287, %r288, %r299, %r300;
	// end inline asm
	mov.b64 	%rd98, {%r281, %r286};
	mov.b64 	%fd186, %rd98;
	setp.gt.s32 	%p96, %r250, 23;
	setp.lt.f64 	%p97, %fd185, %fd186;
	selp.f64 	%fd187, %fd186, %fd185, %p97;
	selp.f64 	%fd188, %fd185, %fd187, %p96;
	mov.b64 	%rd99, %fd188;
	mov.b64 	{%r292, %r297}, %rd99;
	mov.b32 	%r298, 16;
	// begin inline asm
	shfl.sync.down.b32 %r291, %r292, %r298, %r299, %r300;
	// end inline asm
	// begin inline asm
	shfl.sync.down.b32 %r296, %r297, %r298, %r299, %r300;
	// end inline asm
	mov.b64 	%rd100, {%r291, %r296};
	mov.b64 	%fd189, %rd100;
	setp.gt.s32 	%p98, %r250, 15;
	setp.lt.f64 	%p99, %fd188, %fd189;
	selp.f64 	%fd37, %fd189, %fd188, %p99;
	selp.f64 	%fd374, %fd188, %fd37, %p98;
	setp.ne.s32 	%p100, %r250, 0;
	@%p100 bra 	$L__BB5_49;
	shr.u32 	%r301, %r56, 2;
	and.b32  	%r302, %r301, 248;
	mov.u32 	%r303, _ZZN3cub18CUB_300001_SM_10006detail6reduce18DeviceReduceKernelINS2_10policy_hubIdjN4cuda3__47maximumIvEEE10Policy1000EPdjS8_dNS5_3std3__410__identityEEEvT0_PT3_T1_NS0_13GridEvenShareISI_EET2_T4_E12temp_storage;
	add.s32 	%r304, %r303, %r302;
	st.shared.f64 	[%r304+8], %fd37;
$L__BB5_49:
	bar.sync 	0;
	setp.ne.s32 	%p101, %r56, 0;
	@%p101 bra 	$L__BB5_71;
	ld.shared.f64 	%fd190, [_ZZN3cub18CUB_300001_SM_10006detail6reduce18DeviceReduceKernelINS2_10policy_hubIdjN4cuda3__47maximumIvEEE10Policy1000EPdjS8_dNS5_3std3__410__identityEEEvT0_PT3_T1_NS0_13GridEvenShareISI_EET2_T4_E12temp_storage+16];
	setp.lt.f64 	%p102, %fd374, %fd190;
	selp.f64 	%fd191, %fd190, %fd374, %p102;
	ld.shared.f64 	%fd192, [_ZZN3cub18CUB_300001_SM_10006detail6reduce18DeviceReduceKernelINS2_10policy_hubIdjN4cuda3__47maximumIvEEE10Policy1000EPdjS8_dNS5_3std3__410__identityEEEvT0_PT3_T1_NS0_13GridEvenShareISI_EET2_T4_E12temp_storage+24];
	setp.lt.f64 	%p103, %fd191, %fd192;
	selp.f64 	%fd193, %fd192, %fd191, %p103;
	ld.shared.f64 	%fd194, [_ZZN3cub18CUB_300001_SM_10006detail6reduce18DeviceReduceKernelINS2_10policy_hubIdjN4cuda3__47maximumIvEEE10Policy1000EPdjS8_dNS5_3std3__410__identityEEEvT0_PT3_T1_NS0_13GridEvenShareISI_EET2_T4_E12temp_storage+32];
	setp.lt.f64 	%p104, %fd193, %fd194;
	selp.f64 	%fd195, %fd194, %fd193, %p104;
	ld.shared.f64 	%fd196, [_ZZN3cub18CUB_300001_SM_10006detail6reduce18DeviceReduceKernelINS2_10policy_hubIdjN4cuda3__47maximumIvEEE10Policy1000EPdjS8_dNS5_3std3__410__identityEEEvT0_PT3_T1_NS0_13GridEvenShareISI_EET2_T4_E12temp_storage+40];
	setp.lt.f64 	%p105, %fd195, %fd196;
	selp.f64 	%fd197, %fd196, %fd195, %p105;
	ld.shared.f64 	%fd198, [_ZZN3cub18CUB_300001_SM_10006detail6reduce18DeviceReduceKernelINS2_10policy_hubIdjN4cuda3__47maximumIvEEE10Policy1000EPdjS8_dNS5_3std3__410__identityEEEvT0_PT3_T1_NS0_13GridEvenShareISI_EET2_T4_E12temp_storage+48];
	setp.lt.f64 	%p106, %fd197, %fd198;
	selp.f64 	%fd199, %fd198, %fd197, %p106;
	ld.shared.f64 	%fd200, [_ZZN3cub18CUB_300001_SM_10006detail6reduce18DeviceReduceKernelINS2_10policy_hubIdjN4cuda3__47maximumIvEEE10Policy1000EPdjS8_dNS5_3std3__410__identityEEEvT0_PT3_T1_NS0_13GridEvenShareISI_EET2_T4_E12temp_storage+56];
	setp.lt.f64 	%p107, %fd199, %fd200;
	selp.f64 	%fd201, %fd200, %fd199, %p107;
	ld.shared.f64 	%fd202, [_ZZN3cub18CUB_300001_SM_10006detail6reduce18DeviceReduceKernelINS2_10policy_hubIdjN4cuda3__47maximumIvEEE10Policy1000EPdjS8_dNS5_3std3__410__identityEEEvT0_PT3_T1_NS0_13GridEvenShareISI_EET2_T4_E12temp_storage+64];
	setp.lt.f64 	%p108, %fd201, %fd202;
	selp.f64 	%fd374, %fd202, %fd201, %p108;
	bra.uni 	$L__BB5_71;
$L__BB5_51:
	// begin inline asm
	mov.u32 %r187, %laneid;
	// end inline asm
	and.b32  	%r238, %r56, 992;
	add.s32 	%r239, %r238, 32;
	setp.gt.u32 	%p63, %r239, %r55;
	not.b32 	%r240, %r238;
	add.s32 	%r241, %r55, %r240;
	selp.b32 	%r236, %r241, 31, %p63;
	mov.b64 	%rd81, %fd367;
	mov.b64 	{%r189, %r194}, %rd81;
	mov.b32 	%r195, 1;
	mov.b32 	%r237, -1;
	// begin inline asm
	shfl.sync.down.b32 %r188, %r189, %r195, %r236, %r237;
	// end inline asm
	// begin inline asm
	shfl.sync.down.b32 %r193, %r194, %r195, %r236, %r237;
	// end inline asm
	mov.b64 	%rd82, {%r188, %r193};
	mov.b64 	%fd130, %rd82;
	setp.lt.s32 	%p64, %r187, %r236;
	setp.lt.f64 	%p65, %fd367, %fd130;
	selp.f64 	%fd131, %fd130, %fd367, %p65;
	selp.f64 	%fd132, %fd131, %fd367, %p64;
	mov.b64 	%rd83, %fd132;
	mov.b64 	{%r199, %r204}, %rd83;
	mov.b32 	%r205, 2;
	// begin inline asm
	shfl.sync.down.b32 %r198, %r199, %r205, %r236, %r237;
	// end inline asm
	// begin inline asm
	shfl.sync.down.b32 %r203, %r204, %r205, %r236, %r237;
	// end inline asm
	mov.b64 	%rd84, {%r198, %r203};
	mov.b64 	%fd133, %rd84;
	add.s32 	%r242, %r187, 2;
	setp.gt.s32 	%p66, %r242, %r236;
	setp.lt.f64 	%p67, %fd132, %fd133;
	selp.f64 	%fd134, %fd133, %fd132, %p67;
	selp.f64 	%fd135, %fd132, %fd134, %p66;
	mov.b64 	%rd85, %fd135;
	mov.b64 	{%r209, %r214}, %rd85;
	mov.b32 	%r215, 4;
	// begin inline asm
	shfl.sync.down.b32 %r208, %r209, %r215, %r236, %r237;
	// end inline asm
	// begin inline asm
	shfl.sync.down.b32 %r213, %r214, %r215, %r236, %r237;
	// end inline asm
	mov.b64 	%rd86, {%r208, %r213};
	mov.b64 	%fd136, %rd86;
	add.s32 	%r243, %r187, 4;
	setp.gt.s32 	%p68, %r243, %r236;
	setp.lt.f64 	%p69, %fd135, %fd136;
	selp.f64 	%fd137, %fd136, %fd135, %p69;
	selp.f64 	%fd138, %fd135, %fd137, %p68;
	mov.b64 	%rd87, %fd138;
	mov.b64 	{%r219, %r224}, %rd87;
	mov.b32 	%r225, 8;
	// begin inline asm
	shfl.sync.down.b32 %r218, %r219, %r225, %r236, %r237;
	// end inline asm
	// begin inline asm
	shfl.sync.down.b32 %r223, %r224, %r225, %r236, %r237;
	// end inline asm
	mov.b64 	%rd88, {%r218, %r223};
	mov.b64 	%fd139, %rd88;
	add.s32 	%r244, %r187, 8;
	setp.gt.s32 	%p70, %r244, %r236;
	setp.lt.f64 	%p71, %fd138, %fd139;
	selp.f64 	%fd140, %fd139, %fd138, %p71;
	selp.f64 	%fd141, %fd138, %fd140, %p70;
	mov.b64 	%rd89, %fd141;
	mov.b64 	{%r229, %r234}, %rd89;
	mov.b32 	%r235, 16;
	// begin inline asm
	shfl.sync.down.b32 %r228, %r229, %r235, %r236, %r237;
	// end inline asm
	// begin inline asm
	shfl.sync.down.b32 %r233, %r234, %r235, %r236, %r237;
	// end inline asm
	mov.b64 	%rd90, {%r228, %r233};
	mov.b64 	%fd142, %rd90;
	add.s32 	%r245, %r187, 16;
	setp.gt.s32 	%p72, %r245, %r236;
	setp.lt.f64 	%p73, %fd141, %fd142;
	selp.f64 	%fd143, %fd142, %fd141, %p73;
	selp.f64 	%fd374, %fd141, %fd143, %p72;
	setp.ne.s32 	%p74, %r187, 0;
	@%p74 bra 	$L__BB5_53;
	shr.u32 	%r246, %r56, 2;
	and.b32  	%r247, %r246, 248;
	mov.u32 	%r248, _ZZN3cub18CUB_300001_SM_10006detail6reduce18DeviceReduceKernelINS2_10policy_hubIdjN4cuda3__47maximumIvEEE10Policy1000EPdjS8_dNS5_3std3__410__identityEEEvT0_PT3_T1_NS0_13GridEvenShareISI_EET2_T4_E12temp_storage;
	add.s32 	%r249, %r248, %r247;
	st.shared.f64 	[%r249+8], %fd374;
$L__BB5_53:
	bar.sync 	0;
	setp.ne.s32 	%p75, %r56, 0;
	@%p75 bra 	$L__BB5_71;
	setp.gt.u32 	%p76, %r55, 32;
	ld.shared.f64 	%fd144, [_ZZN3cub18CUB_300001_SM_10006detail6reduce18DeviceReduceKernelINS2_10policy_hubIdjN4cuda3__47maximumIvEEE10Policy1000EPdjS8_dNS5_3std3__410__identityEEEvT0_PT3_T1_NS0_13GridEvenShareISI_EET2_T4_E12temp_storage+16];
	setp.lt.f64 	%p77, %fd374, %fd144;
	selp.f64 	%fd146, %fd144, %fd374, %p77;
	selp.f64 	%fd147, %fd146, %fd374, %p76;
	setp.gt.u32 	%p78, %r55, 64;
	ld.shared.f64 	%fd149, [_ZZN3cub18CUB_300001_SM_10006detail6reduce18DeviceReduceKernelINS2_10policy_hubIdjN4cuda3__47maximumIvEEE10Policy1000EPdjS8_dNS5_3std3__410__identityEEEvT0_PT3_T1_NS0_13GridEvenShareISI_EET2_T4_E12temp_storage+24];
	setp.lt.f64 	%p79, %fd147, %fd149;
	selp.f64 	%fd151, %fd149, %fd147, %p79;
	selp.f64 	%fd152, %fd151, %fd147, %p78;
	setp.gt.u32 	%p80, %r55, 96;
	ld.shared.f64 	%fd154, [_ZZN3cub18CUB_300001_SM_10006detail6reduce18DeviceReduceKernelINS2_10policy_hubIdjN4cuda3__47maximumIvEEE10Policy1000EPdjS8_dNS5_3std3__410__identityEEEvT0_PT3_T1_NS0_13GridEvenShareISI_EET2_T4_E12temp_storage+32];
	setp.lt.f64 	%p81, %fd152, %fd154;
	selp.f64 	%fd156, %fd154, %fd152, %p81;
	selp.f64 	%fd157, %fd156, %fd152, %p80;
	setp.gt.u32 	%p82, %r55, 128;
	ld.shared.f64 	%fd159, [_ZZN3cub18CUB_300001_SM_10006detail6reduce18DeviceReduceKernelINS2_10policy_hubIdjN4cuda3__47maximumIvEEE10Policy1000EPdjS8_dNS5_3std3__410__identityEEEvT0_PT3_T1_NS0_13GridEvenShareISI_EET2_T4_E12temp_storage+40];
	setp.lt.f64 	%p83, %fd157, %fd159;
	selp.f64 	%fd161, %fd159, %fd157, %p83;
	selp.f64 	%fd162, %fd161, %fd157, %p82;
	setp.gt.u32 	%p84, %r55, 160;
	ld.shared.f64 	%fd164, [_ZZN3cub18CUB_300001_SM_10006detail6reduce18DeviceReduceKernelINS2_10policy_hubIdjN4cuda3__47maximumIvEEE10Policy1000EPdjS8_dNS5_3std3__410__identityEEEvT0_PT3_T1_NS0_13GridEvenShareISI_EET2_T4_E12temp_storage+48];
	setp.lt.f64 	%p85, %fd162, %fd164;
	selp.f64 	%fd166, %fd164, %fd162, %p85;
	selp.f64 	%fd167, %fd166, %fd162, %p84;
	setp.gt.u32 	%p86, %r55, 192;
	ld.shared.f64 	%fd169, [_ZZN3cub18CUB_300001_SM_10006detail6reduce18DeviceReduceKernelINS2_10policy_hubIdjN4cuda3__47maximumIvEEE10Policy1000EPdjS8_dNS5_3std3__410__identityEEEvT0_PT3_T1_NS0_13GridEvenShareISI_EET2_T4_E12temp_storage+56];
	setp.lt.f64 	%p87, %fd167, %fd169;
	selp.f64 	%fd171, %fd169, %fd167, %p87;
	selp.f64 	%fd172, %fd171, %fd167, %p86;
	setp.gt.u32 	%p88, %r55, 224;
	ld.shared.f64 	%fd174, [_ZZN3cub18CUB_300001_SM_10006detail6reduce18DeviceReduceKernelINS2_10policy_hubIdjN4cuda3__47maximumIvEEE10Policy1000EPdjS8_dNS5_3std3__410__identityEEEvT0_PT3_T1_NS0_13GridEvenShareISI_EET2_T4_E12temp_storage+64];
	setp.lt.f64 	%p89, %fd172, %fd174;
	selp.f64 	%fd176, %fd174, %fd172, %p89;
	selp.f64 	%fd374, %fd176, %fd172, %p88;
	bra.uni 	$L__BB5_71;
$L__BB5_55:
	mov.u32 	%r75, %tid.x;
	add.s32 	%r104, %r75, %r5;
	mul.wide.u32 	%rd20, %r104, 8;
	add.s64 	%rd5, %rd1, %rd20;
	// begin inline asm
	ld.global.nc.u64 %rd4, [%rd5];
	// end inline asm
	mov.b64 	%fd56, %rd4;
	add.s64 	%rd7, %rd5, 2048;
	// begin inline asm
	ld.global.nc.u64 %rd6, [%rd7];
	// end inline asm
	mov.b64 	%fd57, %rd6;
	add.s64 	%rd9, %rd5, 4096;
	// begin inline asm
	ld.global.nc.u64 %rd8, [%rd9];
	// end inline asm
	mov.b64 	%fd58, %rd8;
	add.s64 	%rd11, %rd5, 6144;
	// begin inline asm
	ld.global.nc.u64 %rd10, [%rd11];
	// end inline asm
	mov.b64 	%fd59, %rd10;
	add.s64 	%rd13, %rd5, 8192;
	// begin inline asm
	ld.global.nc.u64 %rd12, [%rd13];
	// end inline asm
	mov.b64 	%fd60, %rd12;
	add.s64 	%rd15, %rd5, 10240;
	// begin inline asm
	ld.global.nc.u64 %rd14, [%rd15];
	// end inline asm
	mov.b64 	%fd61, %rd14;
	add.s64 	%rd17, %rd5, 12288;
	// begin inline asm
	ld.global.nc.u64 %rd16, [%rd17];
	// end inline asm
	mov.b64 	%fd62, %rd16;
	add.s64 	%rd19, %rd5, 14336;
	// begin inline asm
	ld.global.nc.u64 %rd18, [%rd19];
	// end inline asm
	mov.b64 	%fd63, %rd18;
	setp.lt.f64 	%p3, %fd56, %fd57;
	selp.f64 	%fd64, %fd57, %fd56, %p3;
	setp.lt.f64 	%p4, %fd64, %fd58;
	selp.f64 	%fd65, %fd58, %fd64, %p4;
	setp.lt.f64 	%p5, %fd65, %fd59;
	selp.f64 	%fd66, %fd59, %fd65, %p5;
	setp.lt.f64 	%p6, %fd66, %fd60;
	selp.f64 	%fd67, %fd60, %fd66, %p6;
	setp.lt.f64 	%p7, %fd67, %fd61;
	selp.f64 	%fd68, %fd61, %fd67, %p7;
	setp.lt.f64 	%p8, %fd68, %fd62;
	selp.f64 	%fd69, %fd62, %fd68, %p8;
	setp.lt.f64 	%p9, %fd69, %fd63;
	selp.f64 	%fd373, %fd63, %fd69, %p9;
	setp.lt.u32 	%p10, %r55, %r4;
	@%p10 bra 	$L__BB5_67;
	add.s32 	%r76, %r4, %r5;
	add.s32 	%r533, %r76, 256;
	add.s32 	%r532, %r76, %r75;
	mov.b32 	%r534, 0;
$L__BB5_57:
	add.s32 	%r5, %r5, %r4;
	add.s32 	%r106, %r1, -2048;
	setp.gt.u32 	%p11, %r5, %r106;
	@%p11 bra 	$L__BB5_59;
	add.s32 	%r107, %r75, %r5;
	mul.wide.u32 	%rd37, %r107, 8;
	add.s64 	%rd22, %rd1, %rd37;
	// begin inline asm
	ld.global.nc.u64 %rd21, [%rd22];
	// end inline asm
	mov.b64 	%fd70, %rd21;
	add.s64 	%rd24, %rd22, 2048;
	// begin inline asm
	ld.global.nc.u64 %rd23, [%rd24];
	// end inline asm
	mov.b64 	%fd71, %rd23;
	add.s64 	%rd26, %rd22, 4096;
	// begin inline asm
	ld.global.nc.u64 %rd25, [%rd26];
	// end inline asm
	mov.b64 	%fd72, %rd25;
	add.s64 	%rd28, %rd22, 6144;
	// begin inline asm
	ld.global.nc.u64 %rd27, [%rd28];
	// end inline asm
	mov.b64 	%fd73, %rd27;
	add.s64 	%rd30, %rd22, 8192;
	// begin inline asm
	ld.global.nc.u64 %rd29, [%rd30];
	// end inline asm
	mov.b64 	%fd74, %rd29;
	add.s64 	%rd32, %rd22, 10240;
	// begin inline asm
	ld.global.nc.u64 %rd31, [%rd32];
	// end inline asm
	mov.b64 	%fd75, %rd31;
	add.s64 	%rd34, %rd22, 12288;
	// begin inline asm
	ld.global.nc.u64 %rd33, [%rd34];
	// end inline asm
	mov.b64 	%fd76, %rd33;
	add.s64 	%rd36, %rd22, 14336;
	// begin inline asm
	ld.global.nc.u64 %rd35, [%rd36];
	// end inline asm
	mov.b64 	%fd77, %rd35;
	setp.lt.f64 	%p12, %fd373, %fd70;
	selp.f64 	%fd78, %fd70, %fd373, %p12;
	setp.lt.f64 	%p13, %fd78, %fd71;
	selp.f64 	%fd79, %fd71, %fd78, %p13;
	setp.lt.f64 	%p14, %fd79, %fd72;
	selp.f64 	%fd80, %fd72, %fd79, %p14;
	setp.lt.f64 	%p15, %fd80, %fd73;
	selp.f64 	%fd81, %fd73, %fd80, %p15;
	setp.lt.f64 	%p16, %fd81, %fd74;
	selp.f64 	%fd82, %fd74, %fd81, %p16;
	setp.lt.f64 	%p17, %fd82, %fd75;
	selp.f64 	%fd83, %fd75, %fd82, %p17;
	setp.lt.f64 	%p18, %fd83, %fd76;
	selp.f64 	%fd84, %fd76, %fd83, %p18;
	setp.lt.f64 	%p19, %fd84, %fd77;
	selp.f64 	%fd373, %fd77, %fd84, %p19;
	sub.s32 	%r108, %r1, %r5;
	setp.lt.u32 	%p20, %r108, %r4;
	add.s32 	%r534, %r534, 1;
	add.s32 	%r533, %r533, %r4;
	add.s32 	%r532, %r532, %r4;
	@%p20 bra 	$L__BB5_67;
	bra.uni 	$L__BB5_57;
$L__BB5_59:
	setp.le.u32 	%p21, %r1, %r5;
	@%p21 bra 	$L__BB5_67;
	sub.s32 	%r87, %r1, %r5;
	setp.ge.s32 	%p22, %r75, %r87;
	@%p22 bra 	$L__BB5_67;
	not.b32 	%r109, %r75;
	add.s32 	%r110, %r1, %r109;
	sub.s32 	%r111, %r110, %r76;
	mul.lo.s32 	%r112, %r2, %r534;
	shl.b32 	%r113, %r112, 11;
	sub.s32 	%r88, %r111, %r113;
	shr.u32 	%r114, %r110, 8;
	add.s32 	%r89, %r114, 1;
	and.b32  	%r115, %r110, 768;
	setp.eq.s32 	%p23, %r115, 768;
	mov.u32 	%r539, %r75;
	@%p23 bra 	$L__BB5_64;
	and.b32  	%r116, %r89, 3;
	neg.s32 	%r536, %r116;
	mov.u32 	%r539, %r75;
$L__BB5_63:
	.pragma "nounroll";
	mul.wide.u32 	%rd40, %r532, 8;
	add.s64 	%rd39, %rd1, %rd40;
	// begin inline asm
	ld.global.nc.u64 %rd38, [%rd39];
	// end inline asm
	mov.b64 	%fd86, %rd38;
	setp.lt.f64 	%p24, %fd373, %fd86;
	selp.f64 	%fd373, %fd86, %fd373, %p24;
	add.s32 	%r539, %r539, 256;
	add.s32 	%r532, %r532, 256;
	add.s32 	%r536, %r536, 1;
	setp.ne.s32 	%p25, %r536, 0;
	@%p25 bra 	$L__BB5_63;
$L__BB5_64:
	setp.lt.u32 	%p26, %r88, 768;
	@%p26 bra 	$L__BB5_67;
	add.s32 	%r541, %r539, 512;
	add.s32 	%r540, %r539, %r533;
$L__BB5_66:
	add.s32 	%r117, %r540, -256;
	mul.wide.u32 	%rd49, %r117, 8;
	add.s64 	%rd42, %rd1, %rd49;
	// begin inline asm
	ld.global.nc.u64 %rd41, [%rd42];
	// end inline asm
	mov.b64 	%fd87, %rd41;
	setp.lt.f64 	%p27, %fd373, %fd87;
	selp.f64 	%fd88, %fd87, %fd373, %p27;
	mul.wide.u32 	%rd50, %r540, 8;
	add.s64 	%rd44, %rd1, %rd50;
	// begin inline asm
	ld.global.nc.u64 %rd43, [%rd44];
	// end inline asm
	mov.b64 	%fd89, %rd43;
	setp.lt.f64 	%p28, %fd88, %fd89;
	selp.f64 	%fd90, %fd89, %fd88, %p28;
	add.s32 	%r118, %r540, 256;
	mul.wide.u32 	%rd51, %r118, 8;
	add.s64 	%rd46, %rd1, %rd51;
	// begin inline asm
	ld.global.nc.u64 %rd45, [%rd46];
	// end inline asm
	mov.b64 	%fd91, %rd45;
	setp.lt.f64 	%p29, %fd90, %fd91;
	selp.f64 	%fd92, %fd91, %fd90, %p29;
	add.s32 	%r119, %r540, 512;
	mul.wide.u32 	%rd52, %r119, 8;
	add.s64 	%rd48, %rd1, %rd52;
	// begin inline asm
	ld.global.nc.u64 %rd47, [%rd48];
	// end inline asm
	mov.b64 	%fd93, %rd47;
	setp.lt.f64 	%p30, %fd92, %fd93;
	selp.f64 	%fd373, %fd93, %fd92, %p30;
	add.s32 	%r102, %r541, 1024;
	add.s32 	%r120, %r541, 512;
	add.s32 	%r540, %r540, 1024;
	setp.lt.s32 	%p31, %r120, %r87;
	mov.u32 	%r541, %r102;
	@%p31 bra 	$L__BB5_66;
$L__BB5_67:
	// begin inline asm
	mov.u32 %r121, %laneid;
	// end inline asm
	mov.b64 	%rd53, %fd373;
	mov.b64 	{%r123, %r128}, %rd53;
	mov.b32 	%r129, 1;
	mov.b32 	%r170, 31;
	mov.b32 	%r171, -1;
	// begin inline asm
	shfl.sync.down.b32 %r122, %r123, %r129, %r170, %r171;
	// end inline asm
	// begin inline asm
	shfl.sync.down.b32 %r127, %r128, %r129, %r170, %r171;
	// end inline asm
	mov.b64 	%rd54, {%r122, %r127};
	mov.b64 	%fd94, %rd54;
	setp.gt.s32 	%p32, %r121, 30;
	setp.lt.f64 	%p33, %fd373, %fd94;
	selp.f64 	%fd95, %fd94, %fd373, %p33;
	selp.f64 	%fd96, %fd373, %fd95, %p32;
	mov.b64 	%rd55, %fd96;
	mov.b64 	{%r133, %r138}, %rd55;
	mov.b32 	%r139, 2;
	// begin inline asm
	shfl.sync.down.b32 %r132, %r133, %r139, %r170, %r171;
	// end inline asm
	// begin inline asm
	shfl.sync.down.b32 %r137, %r138, %r139, %r170, %r171;
	// end inline asm
	mov.b64 	%rd56, {%r132, %r137};
	mov.b64 	%fd97, %rd56;
	setp.gt.s32 	%p34, %r121, 29;
	setp.lt.f64 	%p35, %fd96, %fd97;
	selp.f64 	%fd98, %fd97, %fd96, %p35;
	selp.f64 	%fd99, %fd96, %fd98, %p34;
	mov.b64 	%rd57, %fd99;
	mov.b64 	{%r143, %r148}, %rd57;
	mov.b32 	%r149, 4;
	// begin inline asm
	shfl.sync.down.b32 %r142, %r143, %r149, %r170, %r171;
	// end inline asm
	// begin inline asm
	shfl.sync.down.b32 %r147, %r148, %r149, %r170, %r171;
	// end inline asm
	mov.b64 	%rd58, {%r142, %r147};
	mov.b64 	%fd100, %rd58;
	setp.gt.s32 	%p36, %r121, 27;
	setp.lt.f64 	%p37, %fd99, %fd100;
	selp.f64 	%fd101, %fd100, %fd99, %p37;
	selp.f64 	%fd102, %fd99, %fd101, %p36;
	mov.b64 	%rd59, %fd102;
	mov.b64 	{%r153, %r158}, %rd59;
	mov.b32 	%r159, 8;
	// begin inline asm
	shfl.sync.down.b32 %r152, %r153, %r159, %r170, %r171;
	// end inline asm
	// begin inline asm
	shfl.sync.down.b32 %r157, %r158, %r159, %r170, %r171;
	// end inline asm
	mov.b64 	%rd60, {%r152, %r157};
	mov.b64 	%fd103, %rd60;
	setp.gt.s32 	%p38, %r121, 23;
	setp.lt.f64 	%p39, %fd102, %fd103;
	selp.f64 	%fd104, %fd103, %fd102, %p39;
	selp.f64 	%fd105, %fd102, %fd104, %p38;
	mov.b64 	%rd61, %fd105;
	mov.b64 	{%r163, %r168}, %rd61;
	mov.b32 	%r169, 16;
	// begin inline asm
	shfl.sync.down.b32 %r162, %r163, %r169, %r170, %r171;
	// end inline asm
	// begin inline asm
	shfl.sync.down.b32 %r167, %r168, %r169, %r170, %r171;
	// end inline asm
	mov.b64 	%rd62, {%r162, %r167};
	mov.b64 	%fd106, %rd62;
	setp.gt.s32 	%p40, %r121, 15;
	setp.lt.f64 	%p41, %fd105, %fd106;
	selp.f64 	%fd52, %fd106, %fd105, %p41;
	selp.f64 	%fd374, %fd105, %fd52, %p40;
	setp.ne.s32 	%p42, %r121, 0;
	@%p42 bra 	$L__BB5_69;
	shr.u32 	%r172, %r75, 2;
	and.b32  	%r173, %r172, 248;
	mov.u32 	%r174, _ZZN3cub18CUB_300001_SM_10006detail6reduce18DeviceReduceKernelINS2_10policy_hubIdjN4cuda3__47maximumIvEEE10Policy1000EPdjS8_dNS5_3std3__410__identityEEEvT0_PT3_T1_NS0_13GridEvenShareISI_EET2_T4_E12temp_storage;
	add.s32 	%r175, %r174, %r173;
	st.shared.f64 	[%r175+8], %fd52;
$L__BB5_69:
	bar.sync 	0;
	setp.ne.s32 	%p43, %r75, 0;
	@%p43 bra 	$L__BB5_71;
	ld.shared.f64 	%fd107, [_ZZN3cub18CUB_300001_SM_10006detail6reduce18DeviceReduceKernelINS2_10policy_hubIdjN4cuda3__47maximumIvEEE10Policy1000EPdjS8_dNS5_3std3__410__identityEEEvT0_PT3_T1_NS0_13GridEvenShareISI_EET2_T4_E12temp_storage+16];
	setp.lt.f64 	%p44, %fd374, %fd107;
	selp.f64 	%fd108, %fd107, %fd374, %p44;
	ld.shared.f64 	%fd109, [_ZZN3cub18CUB_300001_SM_10006detail6reduce18DeviceReduceKernelINS2_10policy_hubIdjN4cuda3__47maximumIvEEE10Policy1000EPdjS8_dNS5_3std3__410__identityEEEvT0_PT3_T1_NS0_13GridEvenShareISI_EET2_T4_E12temp_storage+24];
	setp.lt.f64 	%p45, %fd108, %fd109;
	selp.f64 	%fd110, %fd109, %fd108, %p45;
	ld.shared.f64 	%fd111, [_ZZN3cub18CUB_300001_SM_10006detail6reduce18DeviceReduceKernelINS2_10policy_hubIdjN4cuda3__47maximumIvEEE10Policy1000EPdjS8_dNS5_3std3__410__identityEEEvT0_PT3_T1_NS0_13GridEvenShareISI_EET2_T4_E12temp_storage+32];
	setp.lt.f64 	%p46, %fd110, %fd111;
	selp.f64 	%fd112, %fd111, %fd110, %p46;
	ld.shared.f64 	%fd113, [_ZZN3cub18CUB_300001_SM_10006detail6reduce18DeviceReduceKernelINS2_10policy_hubIdjN4cuda3__47maximumIvEEE10Policy1000EPdjS8_dNS5_3std3__410__identityEEEvT0_PT3_T1_NS0_13GridEvenShareISI_EET2_T4_E12temp_storage+40];
	setp.lt.f64 	%p47, %fd112, %fd113;
	selp.f64 	%fd114, %fd113, %fd112, %p47;
	ld.shared.f64 	%fd115, [_ZZN3cub18CUB_300001_SM_10006detail6reduce18DeviceReduceKernelINS2_10policy_hubIdjN4cuda3__47maximumIvEEE10Policy1000EPdjS8_dNS5_3std3__410__identityEEEvT0_PT3_T1_NS0_13GridEvenShareISI_EET2_T4_E12temp_storage+48];
	setp.lt.f64 	%p48, %fd114, %fd115;
	selp.f64 	%fd116, %fd115, %fd114, %p48;
	ld.shared.f64 	%fd117, [_ZZN3cub18CUB_300001_SM_10006detail6reduce18DeviceReduceKernelINS2_10policy_hubIdjN4cuda3__47maximumIvEEE10Policy1000EPdjS8_dNS5_3std3__410__identityEEEvT0_PT3_T1_NS0_13GridEvenShareISI_EET2_T4_E12temp_storage+56];
	setp.lt.f64 	%p49, %fd116, %fd117;
	selp.f64 	%fd118, %fd117, %fd116, %p49;
	ld.shared.f64 	%fd119, [_ZZN3cub18CUB_300001_SM_10006detail6reduce18DeviceReduceKernelINS2_10policy_hubIdjN4cuda3__47maximumIvEEE10Policy1000EPdjS8_dNS5_3std3__410__identityEEEvT0_PT3_T1_NS0_13GridEvenShareISI_EET2_T4_E12temp_storage+64];
	setp.lt.f64 	%p50, %fd118, %fd119;
	selp.f64 	%fd374, %fd119, %fd118, %p50;
$L__BB5_71:
	mov.u32 	%r507, %tid.x;
	setp.ne.s32 	%p216, %r507, 0;
	@%p216 bra 	$L__BB5_73;
	ld.param.u64 	%rd196, [_ZN3cub18CUB_300001_SM_10006detail6reduce18DeviceReduceKernelINS2_10policy_hubIdjN4cuda3__47maximumIvEEE10Policy1000EPdjS8_dNS5_3std3__410__identityEEEvT0_PT3_T1_NS0_13GridEvenShareISI_EET2_T4__param_1];
	cvta.to.global.u64 	%rd193, %rd196;
	mul.wide.u32 	%rd194, %r3, 8;
	add.s64 	%rd195, %rd193, %rd194;
	st.global.f64 	[%rd195], %fd374;
$L__BB5_73:
	ret;

}
	// .globl	_ZN3cub18CUB_300001_SM_10006detail6reduce28DeviceReduceSingleTileKernelINS2_10policy_hubIdjN4cuda3__47maximumIvEEE10Policy1000EPdSB_iS8_ddNS5_3std3__410__identityEEEvT0_T1_T2_T3_T4_T6_
.visible .entry _ZN3cub18CUB_300001_SM_10006detail6reduce28DeviceReduceSingleTileKernelINS2_10policy_hubIdjN4cuda3__47maximumIvEEE10Policy1000EPdSB_iS8_ddNS5_3std3__410__identityEEEvT0_T1_T2_T3_T4_T6_(
	.param .u64 .ptr .align 1 _ZN3cub18CUB_300001_SM_10006detail6reduce28DeviceReduceSingleTileKernelINS2_10policy_hubIdjN4cuda3__47maximumIvEEE10Policy1000EPdSB_iS8_ddNS5_3std3__410__identityEEEvT0_T1_T2_T3_T4_T6__param_0,
	.param .u64 .ptr .align 1 _ZN3cub18CUB_300001_SM_10006detail6reduce28DeviceReduceSingleTileKernelINS2_10policy_hubIdjN4cuda3__47maximumIvEEE10Policy1000EPdSB_iS8_ddNS5_3std3__410__identityEEEvT0_T1_T2_T3_T4_T6__param_1,
	.param .u32 _ZN3cub18CUB_300001_SM_10006detail6reduce28DeviceReduceSingleTileKernelINS2_10policy_hubIdjN4cuda3__47maximumIvEEE10Policy1000EPdSB_iS8_ddNS5_3std3__410__identityEEEvT0_T1_T2_T3_T4_T6__param_2,
	.param .align 1 .b8 _ZN3cub18CUB_300001_SM_10006detail6reduce28DeviceReduceSingleTileKernelINS2_10policy_hubIdjN4cuda3__47maximumIvEEE10Policy1000EPdSB_iS8_ddNS5_3std3__410__identityEEEvT0_T1_T2_T3_T4_T6__param_3[1],
	.param .f64 _ZN3cub18CUB_300001_SM_10006detail6reduce28DeviceReduceSingleTileKernelINS2_10policy_hubIdjN4cuda3__47maximumIvEEE10Policy1000EPdSB_iS8_ddNS5_3std3__410__identityEEEvT0_T1_T2_T3_T4_T6__param_4,
	.param .align 1 .b8 _ZN3cub18CUB_300001_SM_10006detail6reduce28DeviceReduceSingleTileKernelINS2_10policy_hubIdjN4cuda3__47maximumIvEEE10Policy1000EPdSB_iS8_ddNS5_3std3__410__identityEEEvT0_T1_T2_T3_T4_T6__param_5[1]
)
.maxntid 256
.minnctapersm 1
{
	.reg .pred 	%p<220>;
	.reg .b32 	%r<472>;
	.reg .b64 	%rd<206>;
	.reg .b64 	%fd<381>;
	// demoted variable
	.shared .align 8 .b8 _ZZN3cub18CUB_300001_SM_10006detail6reduce28DeviceReduceSingleTileKernelINS2_10policy_hubIdjN4cuda3__47maximumIvEEE10Policy1000EPdSB_iS8_ddNS5_3std3__410__identityEEEvT0_T1_T2_T3_T4_T6_E12temp_storage[80];
	ld.param.u64 	%rd15, [_ZN3cub18CUB_300001_SM_10006detail6reduce28DeviceReduceSingleTileKernelINS2_10policy_hubIdjN4cuda3__47maximumIvEEE10Policy1000EPdSB_iS8_ddNS5_3std3__410__identityEEEvT0_T1_T2_T3_T4_T6__param_0];
	ld.param.u64 	%rd16, [_ZN3cub18CUB_300001_SM_10006detail6reduce28DeviceReduceSingleTileKernelINS2_10policy_hubIdjN4cuda3__47maximumIvEEE10Policy1000EPdSB_iS8_ddNS5_3std3__410__identityEEEvT0_T1_T2_T3_T4_T6__param_1];
	ld.param.u32 	%r68, [_ZN3cub18CUB_300001_SM_10006detail6reduce28DeviceReduceSingleTileKernelINS2_10policy_hubIdjN4cuda3__47maximumIvEEE10Policy1000EPdSB_iS8_ddNS5_3std3__410__identityEEEvT0_T1_T2_T3_T4_T6__param_2];
	ld.param.f64 	%fd58, [_ZN3cub18CUB_300001_SM_10006detail6reduce28DeviceReduceSingleTileKernelINS2_10policy_hubIdjN4cuda3__47maximumIvEEE10Policy1000EPdSB_iS8_ddNS5_3std3__410__identityEEEvT0_T1_T2_T3_T4_T6__param_4];
	cvta.to.global.u64 	%rd1, %rd16;
	setp.ne.s32 	%p1, %r68, 0;
	@%p1 bra 	$L__BB6_3;
	mov.u32 	%r445, %tid.x;
	setp.ne.s32 	%p219, %r445, 0;
	@%p219 bra 	$L__BB6_74;
	st.global.f64 	[%rd1], %fd58;
	bra.uni 	$L__BB6_74;
$L__BB6_3:
	and.b64  	%rd17, %rd15, 31;
	setp.ne.s64 	%p2, %rd17, 0;
	@%p2 bra 	$L__BB6_38;
	setp.gt.s32 	%p110, %r68, 2047;
	@%p110 bra 	$L__BB6_22;
	mov.u32 	%r1, %tid.x;
	setp.ge.s32 	%p159, %r1, %r68;
	mov.f64 	%fd359, 0d0000000000000000;
	mov.u32 	%r449, %r1;
	@%p159 bra 	$L__BB6_7;
	mul.wide.u32 	%rd169, %r1, 8;
	add.s64 	%rd168, %rd15, %rd169;
	// begin inline asm
	ld.global.nc.u64 %rd167, [%rd168];
	// end inline asm
	mov.b64 	%fd359, %rd167;
	add.s32 	%r449, %r1, 256;
$L__BB6_7:
	setp.ge.s32 	%p160, %r449, %r68;
	@%p160 bra 	$L__BB6_13;
	not.b32 	%r321, %r449;
	add.s32 	%r4, %r68, %r321;
	and.b32  	%r322, %r4, 768;
	setp.eq.s32 	%p161, %r322, 768;
	@%p161 bra 	$L__BB6_11;
	mul.wide.u32 	%rd170, %r449, 8;
	add.s64 	%rd202, %rd15, %rd170;
	shr.u32 	%r323, %r4, 8;
	add.s32 	%r324, %r323, 1;
	and.b32  	%r325, %r324, 3;
	neg.s32 	%r447, %r325;
$L__BB6_10:
	.pragma "nounroll";
	// begin inline asm
	ld.global.nc.u64 %rd171, [%rd202];
	// end inline asm
	mov.b64 	%fd272, %rd171;
	setp.lt.f64 	%p162, %fd359, %fd272;
	selp.f64 	%fd359, %fd272, %fd359, %p162;
	add.s32 	%r449, %r449, 256;
	add.s64 	%rd202, %rd202, 2048;
	add.s32 	%r447, %r447, 1;
	setp.ne.s32 	%p163, %r447, 0;
	@%p163 bra 	$L__BB6_10;
$L__BB6_11:
	setp.lt.u32 	%p164, %r4, 768;
	@%p164 bra 	$L__BB6_13;
$L__BB6_12:
	mul.wide.s32 	%rd181, %r449, 8;
	add.s64 	%rd174, %rd15, %rd181;
	// begin inline asm
	ld.global.nc.u64 %rd173, [%rd174];
	// end inline asm
	mov.b64 	%fd273, %rd173;
	setp.lt.f64 	%p165, %fd359, %fd273;
	selp.f64 	%fd274, %fd273, %fd359, %p165;
	add.s64 	%rd176, %rd174, 2048;
	// begin inline asm
	ld.global.nc.u64 %rd175, [%rd176];
	// end inline asm
	mov.b64 	%fd275, %rd175;
	setp.lt.f64 	%p166, %fd274, %fd275;
	selp.f64 	%fd276, %fd275, %fd274, %p166;
	add.s64 	%rd178, %rd174, 4096;
	// begin inline asm
	ld.global.nc.u64 %rd177, [%rd178];
	// end inline asm
	mov.b64 	%fd277, %rd177;
	setp.lt.f64 	%p167, %fd276, %fd277;
	selp.f64 	%fd278, %fd277, %fd276, %p167;
	add.s64 	%rd180, %rd174, 6144;
	// begin inline asm
	ld.global.nc.u64 %rd179, [%rd180];
	// end inline asm
	mov.b64 	%fd279, %rd179;
	setp.lt.f64 	%p168, %fd278, %fd279;
	selp.f64 	%fd359, %fd279, %fd278, %p168;
	add.s32 	%r449, %r449, 1024;
	setp.lt.s32 	%p169, %r449, %r68;
	@%p169 bra 	$L__BB6_12;
$L__BB6_13:
	setp.lt.s32 	%p170, %r68, 256;
	@%p170 bra 	$L__BB6_18;
	// begin inline asm
	mov.u32 %r389, %laneid;
	// end inline asm
	mov.b64 	%rd192, %fd359;
	mov.b64 	{%r391, %r396}, %rd192;
	mov.b32 	%r397, 1;
	mov.b32 	%r438, 31;
	mov.b32 	%r439, -1;
	// begin inline asm
	shfl.sync.down.b32 %r390, %r391, %r397, %r438, %r439;
	// end inline asm
	// begin inline asm
	shfl.sync.down.b32 %r395, %r396, %r397, %r438, %r439;
	// end inline asm
	mov.b64 	%rd193, {%r390, %r395};
	mov.b64 	%fd327, %rd193;
	setp.gt.s32 	%p198, %r389, 30;
	setp.lt.f64 	%p199, %fd359, %fd327;
	selp.f64 	%fd328, %fd327, %fd359, %p199;
	selp.f64 	%fd329, %fd359, %fd328, %p198;
	mov.b64 	%rd194, %fd329;
	mov.b64 	{%r401, %r406}, %rd194;
	mov.b32 	%r407, 2;
	// begin inline asm
	shfl.sync.down.b32 %r400, %r401, %r407, %r438, %r439;
	// end inline asm
	// begin inline asm
	shfl.sync.down.b32 %r405, %r406, %r407, %r438, %r439;
	// end inline asm
	mov.b64 	%rd195, {%r400, %r405};
	mov.b64 	%fd330, %rd195;
	setp.gt.s32 	%p200, %r389, 29;
	setp.lt.f64 	%p201, %fd329, %fd330;
	selp.f64 	%fd331, %fd330, %fd329, %p201;
	selp.f64 	%fd332, %fd329, %fd331, %p200;
	mov.b64 	%rd196, %fd332;
	mov.b64 	{%r411, %r416}, %rd196;
	mov.b32 	%r417, 4;
	// begin inline asm
	shfl.sync.down.b32 %r410, %r411, %r417, %r438, %r439;
	// end inline asm
	// begin inline asm
	shfl.sync.down.b32 %r415, %r416, %r417, %r438, %r439;
	// end inline asm
	mov.b64 	%rd197, {%r410, %r415};
	mov.b64 	%fd333, %rd197;
	setp.gt.s32 	%p202, %r389, 27;
	setp.lt.f64 	%p203, %fd332, %fd333;
	selp.f64 	%fd334, %fd333, %fd332, %p203;
	selp.f64 	%fd335, %fd332, %fd334, %p202;
	mov.b64 	%rd198, %fd335;
	mov.b64 	{%r421, %r426}, %rd198;
	mov.b32 	%r427, 8;
	// begin inline asm
	shfl.sync.down.b32 %r420, %r421, %r427, %r438, %r439;
	// end inline asm
	// begin inline asm
	shfl.sync.down.b32 %r425, %r426, %r427, %r438, %r439;
	// end inline asm
	mov.b64 	%rd199, {%r420, %r425};
	mov.b64 	%fd336, %rd199;
	setp.gt.s32 	%p204, %r389, 23;
	setp.lt.f64 	%p205, %fd335, %fd336;
	selp.f64 	%fd337, %fd336, %fd335, %p205;
	selp.f64 	%fd338, %fd335, %fd337, %p204;
	mov.b64 	%rd200, %fd338;
	mov.b64 	{%r431, %r436}, %rd200;
	mov.b32 	%r437, 16;
	// begin inline asm
	shfl.sync.down.b32 %r430, %r431, %r437, %r438, %r439;
	// end inline asm
	// begin inline asm
	shfl.sync.down.b32 %r435, %r436, %r437, %r438, %r439;
	// end inline asm
	mov.b64 	%rd201, {%r430, %r435};
	mov.b64 	%fd339, %rd201;
	setp.gt.s32 	%p206, %r389, 15;
	setp.lt.f64 	%p207, %fd338, %fd339;
	selp.f64 	%fd10, %fd339, %fd338, %p207;
	selp.f64 	%fd380, %fd338, %fd10, %p206;
	setp.ne.s32 	%p208, %r389, 0;
	@%p208 bra 	$L__BB6_16;
	shr.u32 	%r440, %r1, 2;
	and.b32  	%r441, %r440, 248;
	mov.u32 	%r442, _ZZN3cub18CUB_300001_SM_10006detail6reduce28DeviceReduceSingleTileKernelINS2_10policy_hubIdjN4cuda3__47maximumIvEEE10Policy1000EPdSB_iS8_ddNS5_3std3__410__identityEEEvT0_T1_T2_T3_T4_T6_E12temp_storage;
	add.s32 	%r443, %r442, %r441;
	st.shared.f64 	[%r443+8], %fd10;
$L__BB6_16:
	bar.sync 	0;
	setp.ne.s32 	%p209, %r1, 0;
	@%p209 bra 	$L__BB6_72;
	ld.shared.f64 	%fd340, [_ZZN3cub18CUB_300001_SM_10006detail6reduce28DeviceReduceSingleTileKernelINS2_10policy_hubIdjN4cuda3__47maximumIvEEE10Policy1000EPdSB_iS8_ddNS5_3std3__410__identityEEEvT0_T1_T2_T3_T4_T6_E12temp_storage+16];
	setp.lt.f64 	%p210, %fd380, %fd340;
	selp.f64 	%fd341, %fd340, %fd380, %p210;
	ld.shared.f64 	%fd342, [_ZZN3cub18CUB_300001_SM_10006detail6reduce28DeviceReduceSingleTileKernelINS2_10policy_hubIdjN4cuda3__47maximumIvEEE10Policy1000EPdSB_iS8_ddNS5_3std3__410__identityEEEvT0_T1_T2_T3_T4_T6_E12temp_storage+24];
	setp.lt.f64 	%p211, %fd341, %fd342;
	selp.f64 	%fd343, %fd342, %fd341, %p211;
	ld.shared.f64 	%fd344, [_ZZN3cub18CUB_300001_SM_10006detail6reduce28DeviceReduceSingleTileKernelINS2_10policy_hubIdjN4cuda3__47maximumIvEEE10Policy1000EPdSB_iS8_ddNS5_3std3__410__identityEEEvT0_T1_T2_T3_T4_T6_E12temp_storage+32];
	setp.lt.f64 	%p212, %fd343, %fd344;
	selp.f64 	%fd345, %fd344, %fd343, %p212;
	ld.shared.f64 	%fd346, [_ZZN3cub18CUB_300001_SM_10006detail6reduce28DeviceReduceSingleTileKernelINS2_10policy_hubIdjN4cuda3__47maximumIvEEE10Policy1000EPdSB_iS8_ddNS5_3std3__410__identityEEEvT0_T1_T2_T3_T4_T6_E12temp_storage+40];
	setp.lt.f64 	%p213, %fd345, %fd346;
	selp.f64 	%fd347, %fd346, %fd345, %p213;
	ld.shared.f64 	%fd348, [_ZZN3cub18CUB_300001_SM_10006detail6reduce28DeviceReduceSingleTileKernelINS2_10policy_hubIdjN4cuda3__47maximumIvEEE10Policy1000EPdSB_iS8_ddNS5_3std3__410__identityEEEvT0_T1_T2_T3_T4_T6_E12temp_storage+48];
	setp.lt.f64 	%p214, %fd347, %fd348;
	selp.f64 	%fd349, %fd348, %fd347, %p214;
	ld.shared.f64 	%fd350, [_ZZN3cub18CUB_300001_SM_10006detail6reduce28DeviceReduceSingleTileKernelINS2_10policy_hubIdjN4cuda3__47maximumIvEEE10Policy1000EPdSB_iS8_ddNS5_3std3__410__identityEEEvT0_T1_T2_T3_T4_T6_E12temp_storage+56];
	setp.lt.f64 	%p215, %fd349, %fd350;
	selp.f64 	%fd351, %fd350, %fd349, %p215;
	ld.shared.f64 	%fd352, [_ZZN3cub18CUB_300001_SM_10006detail6reduce28DeviceReduceSingleTileKernelINS2_10policy_hubIdjN4cuda3__47maximumIvEEE10Policy1000EPdSB_iS8_ddNS5_3std3__410__identityEEEvT0_T1_T2_T3_T4_T6_E12temp_storage+64];
	setp.lt.f64 	%p216, %fd351, %fd352;
	selp.f64 	%fd380, %fd352, %fd351, %p216;
	bra.uni 	$L__BB6_72;
$L__BB6_18:
	// begin inline asm
	mov.u32 %r326, %laneid;
	// end inline asm
	and.b32  	%r377, %r1, 992;
	add.s32 	%r378, %r377, 32;
	setp.gt.s32 	%p171, %r378, %r68;
	not.b32 	%r379, %r377;
	add.s32 	%r380, %r68, %r379;
	selp.b32 	%r375, %r380, 31, %p171;
	mov.b64 	%rd182, %fd359;
	mov.b64 	{%r328, %r333}, %rd182;
	mov.b32 	%r334, 1;
	mov.b32 	%r376, -1;
	// begin inline asm
	shfl.sync.down.b32 %r327, %r328, %r334, %r375, %r376;
	// end inline asm
	// begin inline asm
	shfl.sync.down.b32 %r332, %r333, %r334, %r375, %r376;
	// end inline asm
	mov.b64 	%rd183, {%r327, %r332};
	mov.b64 	%fd280, %rd183;
	setp.lt.s32 	%p172, %r326, %r375;
	setp.lt.f64 	%p173, %fd359, %fd280;
	selp.f64 	%fd281, %fd280, %fd359, %p173;
	selp.f64 	%fd282, %fd281, %fd359, %p172;
	mov.b64 	%rd184, %fd282;
	mov.b64 	{%r338, %r343}, %rd184;
	mov.b32 	%r344, 2;
	// begin inline asm
	shfl.sync.down.b32 %r337, %r338, %r344, %r375, %r376;
	// end inline asm
	// begin inline asm
	shfl.sync.down.b32 %r342, %r343, %r344, %r375, %r376;
	// end inline asm
	mov.b64 	%rd185, {%r337, %r342};
	mov.b64 	%fd283, %rd185;
	add.s32 	%r381, %r326, 2;
	setp.gt.s32 	%p174, %r381, %r375;
	setp.lt.f64 	%p175, %fd282, %fd283;
	selp.f64 	%fd284, %fd283, %fd282, %p175;
	selp.f64 	%fd285, %fd282, %fd284, %p174;
	mov.b64 	%rd186, %fd285;
	mov.b64 	{%r348, %r353}, %rd186;
	mov.b32 	%r354, 4;
	// begin inline asm
	shfl.sync.down.b32 %r347, %r348, %r354, %r375, %r376;
	// end inline asm
	// begin inline asm
	shfl.sync.down.b32 %r352, %r353, %r354, %r375, %r376;
	// end inline asm
	mov.b64 	%rd187, {%r347, %r352};
	mov.b64 	%fd286, %rd187;
	add.s32 	%r382, %r326, 4;
	setp.gt.s32 	%p176, %r382, %r375;
	setp.lt.f64 	%p177, %fd285, %fd286;
	selp.f64 	%fd287, %fd286, %fd285, %p177;
	selp.f64 	%fd288, %fd285, %fd287, %p176;
	mov.b64 	%rd188, %fd288;
	mov.b64 	{%r358, %r363}, %rd188;
	mov.b32 	%r364, 8;
	// begin inline asm
	shfl.sync.down.b32 %r357, %r358, %r364, %r375, %r376;
	// end inline asm
	// begin inline asm
	shfl.sync.down.b32 %r362, %r363, %r364, %r375, %r376;
	// end inline asm
	mov.b64 	%rd189, {%r357, %r362};
	mov.b64 	%fd289, %rd189;
	add.s32 	%r383, %r326, 8;
	setp.gt.s32 	%p178, %r383, %r375;
	setp.lt.f64 	%p179, %fd288, %fd289;
	selp.f64 	%fd290, %fd289, %fd288, %p179;
	selp.f64 	%fd291, %fd288, %fd290, %p178;
	mov.b64 	%rd190, %fd291;
	mov.b64 	{%r368, %r373}, %rd190;
	mov.b32 	%r374, 16;
	// begin inline asm
	shfl.sync.down.b32 %r367, %r368, %r374, %r375, %r376;
	// end inline asm
	// begin inline asm
	shfl.sync.down.b32 %r372, %r373, %r374, %r375, %r376;
	// end inline asm
	mov.b64 	%rd191, {%r367, %r372};
	mov.b64 	%fd292, %rd191;
	add.s32 	%r384, %r326, 16;
	setp.gt.s32 	%p180, %r384, %r375;
	setp.lt.f64 	%p181, %fd291, %fd292;
	selp.f64 	%fd293, %fd292, %fd291, %p181;
	selp.f64 	%fd380, %fd291, %fd293, %p180;
	setp.ne.s32 	%p182, %r326, 0;
	@%p182 bra 	$L__BB6_20;
	shr.u32 	%r385, %r1, 2;
	and.b32  	%r386, %r385, 248;
	mov.u32 	%r387, _ZZN3cub18CUB_300001_SM_10006detail6reduce28DeviceReduceSingleTileKernelINS2_10policy_hubIdjN4cuda3__47maximumIvEEE10Policy1000EPdSB_iS8_ddNS5_3std3__410__identityEEEvT0_T1_T2_T3_T4_T6_E12temp_storage;
	add.s32 	%r388, %r387, %r386;
	st.shared.f64 	[%r388+8], %fd380;
$L__BB6_20:
	bar.sync 	0;
	setp.ne.s32 	%p183, %r1, 0;
	@%p183 bra 	$L__BB6_72;
	setp.gt.s32 	%p184, %r68, 32;
	ld.shared.f64 	%fd294, [_ZZN3cub18CUB_300001_SM_10006detail6reduce28DeviceReduceSingleTileKernelINS2_10policy_hubIdjN4cuda3__47maximumIvEEE10Policy1000EPdSB_iS8_ddNS5_3std3__410__identityEEEvT0_T1_T2_T3_T4_T6_E12temp_storage+16];
	setp.lt.f64 	%p185, %fd380, %fd294;
	selp.f64 	%fd296, %fd294, %fd380, %p185;
	selp.f64 	%fd297, %fd296, %fd380, %p184;
	setp.gt.s32 	%p186, %r68, 64;
	ld.shared.f64 	%fd299, [_ZZN3cub18CUB_300001_SM_10006detail6reduce28DeviceReduceSingleTileKernelINS2_10policy_hubIdjN4cuda3__47maximumIvEEE10Policy1000EPdSB_iS8_ddNS5_3std3__410__identityEEEvT0_T1_T2_T3_T4_T6_E12temp_storage+24];
	setp.lt.f64 	%p187, %fd297, %fd299;
	selp.f64 	%fd301, %fd299, %fd297, %p187;
	selp.f64 	%fd302, %fd301, %fd297, %p186;
	setp.gt.s32 	%p188, %r68, 96;
	ld.shared.f64 	%fd304, [_ZZN3cub18CUB_300001_SM_10006detail6reduce28DeviceReduceSingleTileKernelINS2_10policy_hubIdjN4cuda3__47maximumIvEEE10Policy1000EPdSB_iS8_ddNS5_3std3__410__identityEEEvT0_T1_T2_T3_T4_T6_E12temp_storage+32];
	setp.lt.f64 	%p189, %fd302, %fd304;
	selp.f64 	%fd306, %fd304, %fd302, %p189;
	selp.f64 	%fd307, %fd306, %fd302, %p188;
	setp.gt.s32 	%p190, %r68, 128;
	ld.shared.f64 	%fd309, [_ZZN3cub18CUB_300001_SM_10006detail6reduce28DeviceReduceSingleTileKernelINS2_10policy_hubIdjN4cuda3__47maximumIvEEE10Policy1000EPdSB_iS8_ddNS5_3std3__410__identityEEEvT0_T1_T2_T3_T4_T6_E12temp_storage+40];
	setp.lt.f64 	%p191, %fd307, %fd309;
	selp.f64 	%fd311, %fd309, %fd307, %p191;
	selp.f64 	%fd312, %fd311, %fd307, %p190;
	setp.gt.s32 	%p192, %r68, 160;
	ld.shared.f64 	%fd314, [_ZZN3cub18CUB_300001_SM_10006detail6reduce28DeviceReduceSingleTileKernelINS2_10policy_hubIdjN4cuda3__47maximumIvEEE10Policy1000EPdSB_iS8_ddNS5_3std3__410__identityEEEvT0_T1_T2_T3_T4_T6_E12temp_storage+48];
	setp.lt.f64 	%p193, %fd312, %fd314;
	selp.f64 	%fd316, %fd314, %fd312, %p193;
	selp.f64 	%fd317, %fd316, %fd312, %p192;
	setp.gt.s32 	%p194, %r68, 192;
	ld.shared.f64 	%fd319, [_ZZN3cub18CUB_300001_SM_10006detail6reduce28DeviceReduceSingleTileKernelINS2_10policy_hubIdjN4cuda3__47maximumIvEEE10Policy1000EPdSB_iS8_ddNS5_3std3__410__identityEEEvT0_T1_T2_T3_T4_T6_E12temp_storage+56];
	setp.lt.f64 	%p195, %fd317, %fd319;
	selp.f64 	%fd321, %fd319, %fd317, %p195;
	selp.f64 	%fd322, %fd321, %fd317, %p194;
	setp.gt.s32 	%p196, %r68, 224;
	ld.shared.f64 	%fd324, [_ZZN3cub18CUB_300001_SM_10006detail6reduce28DeviceReduceSingleTileKernelINS2_10policy_hubIdjN4cuda3__47maximumIvEEE10Policy1000EPdSB_iS8_ddNS5_3std3__410__identityEEEvT0_T1_T2_T3_T4_T6_E12temp_storage+64];
	setp.lt.f64 	%p197, %fd322, %fd324;
	selp.f64 	%fd326, %fd324, %fd322, %p197;
	selp.f64 	%fd380, %fd326, %fd322, %p196;
	bra.uni 	$L__BB6_72;
$L__BB6_22:
	mov.u32 	%r13, %tid.x;
	shl.b32 	%r14, %r13, 2;
	mul.wide.u32 	%rd126, %r14, 8;
	add.s64 	%rd116, %rd15, %rd126;
	// begin inline asm
	ld.global.nc.v2.u64 {%rd114, %rd115}, [%rd116];
	// end inline asm
	add.s64 	%rd119, %rd116, 16;
	// begin inline asm
	ld.global.nc.v2.u64 {%rd117, %rd118}, [%rd119];
	// end inline asm
	mov.b64 	%fd206, %rd114;
	mov.b64 	%fd207, %rd115;
	mov.b64 	%fd208, %rd117;
	mov.b64 	%fd209, %rd118;
	add.s64 	%rd122, %rd116, 8192;
	// begin inline asm
	ld.global.nc.v2.u64 {%rd120, %rd121}, [%rd122];
	// end inline asm
	add.s64 	%rd125, %rd116, 8208;
	// begin inline asm
	ld.global.nc.v2.u64 {%rd123, %rd124}, [%rd125];
	// end inline asm
	mov.b64 	%fd210, %rd120;
	mov.b64 	%fd211, %rd121;
	mov.b64 	%fd212, %rd123;
	mov.b64 	%fd213, %rd124;
	setp.lt.f64 	%p111, %fd206, %fd207;
	selp.f64 	%fd214, %fd207, %fd206, %p111;
	setp.lt.f64 	%p112, %fd214, %fd208;
	selp.f64 	%fd215, %fd208, %fd214, %p112;
	setp.lt.f64 	%p113, %fd215, %fd209;
	selp.f64 	%fd216, %fd209, %fd215, %p113;
	setp.lt.f64 	%p114, %fd216, %fd210;
	selp.f64 	%fd217, %fd210, %fd216, %p114;
	setp.lt.f64 	%p115, %fd217, %fd211;
	selp.f64 	%fd218, %fd211, %fd217, %p115;
	setp.lt.f64 	%p116, %fd218, %fd212;
	selp.f64 	%fd219, %fd212, %fd218, %p116;
	setp.lt.f64 	%p117, %fd219, %fd213;
	selp.f64 	%fd366, %fd213, %fd219, %p117;
	setp.lt.u32 	%p118, %r68, 4096;
	mov.b32 	%r452, 2048;
	@%p118 bra 	$L__BB6_26;
	add.s32 	%r15, %r68, -2048;
	mov.b32 	%r452, 2048;
$L__BB6_24:
	add.s32 	%r258, %r452, %r14;
	mul.wide.u32 	%rd139, %r258, 8;
	add.s64 	%rd129, %rd15, %rd139;
	// begin inline asm
	ld.global.nc.v2.u64 {%rd127, %rd128}, [%rd129];
	// end inline asm
	add.s64 	%rd132, %rd129, 16;
	// begin inline asm
	ld.global.nc.v2.u64 {%rd130, %rd131}, [%rd132];
	// end inline asm
	mov.b64 	%fd220, %rd127;
	mov.b64 	%fd221, %rd128;
	mov.b64 	%fd222, %rd130;
	mov.b64 	%fd223, %rd131;
	add.s64 	%rd135, %rd129, 8192;
	// begin inline asm
	ld.global.nc.v2.u64 {%rd133, %rd134}, [%rd135];
	// end inline asm
	add.s64 	%rd138, %rd129, 8208;
	// begin inline asm
	ld.global.nc.v2.u64 {%rd136, %rd137}, [%rd138];
	// end inline asm
	mov.b64 	%fd224, %rd133;
	mov.b64 	%fd225, %rd134;
	mov.b64 	%fd226, %rd136;
	mov.b64 	%fd227, %rd137;
	setp.lt.f64 	%p119, %fd366, %fd220;
	selp.f64 	%fd228, %fd220, %fd366, %p119;
	setp.lt.f64 	%p120, %fd228, %fd221;
	selp.f64 	%fd229, %fd221, %fd228, %p120;
	setp.lt.f64 	%p121, %fd229, %fd222;
	selp.f64 	%fd230, %fd222, %fd229, %p121;
	setp.lt.f64 	%p122, %fd230, %fd223;
	selp.f64 	%fd231, %fd223, %fd230, %p122;
	setp.lt.f64 	%p123, %fd231, %fd224;
	selp.f64 	%fd232, %fd224, %fd231, %p123;
	setp.lt.f64 	%p124, %fd232, %fd225;
	selp.f64 	%fd233, %fd225, %fd232, %p124;
	setp.lt.f64 	%p125, %fd233, %fd226;
	selp.f64 	%fd234, %fd226, %fd233, %p125;
	setp.lt.f64 	%p126, %fd234, %fd227;
	selp.f64 	%fd366, %fd227, %fd234, %p126;
	sub.s32 	%r259, %r68, %r452;
	setp.lt.s32 	%p127, %r259, 2048;
	@%p127 bra 	$L__BB6_34;
	add.s32 	%r452, %r452, 2048;
	setp.le.s32 	%p128, %r452, %r15;
	@%p128 bra 	$L__BB6_24;
$L__BB6_26:
	setp.le.s32 	%p129, %r68, %r452;
	@%p129 bra 	$L__BB6_34;
	sub.s32 	%r19, %r68, %r452;
	setp.ge.s32 	%p130, %r13, %r19;
	@%p130 bra 	$L__BB6_34;
	not.b32 	%r260, %r13;
	add.s32 	%r261, %r68, %r260;
	sub.s32 	%r20, %r261, %r452;
	and.b32  	%r262, %r20, 768;
	setp.eq.s32 	%p131, %r262, 768;
	mov.u32 	%r456, %r13;
	@%p131 bra 	$L__BB6_31;
	add.s32 	%r454, %r13, %r452;
	shr.u32 	%r263, %r20, 8;
	add.s32 	%r264, %r263, 1;
	and.b32  	%r265, %r264, 3;
	neg.s32 	%r453, %r265;
	mov.u32 	%r456, %r13;
$L__BB6_30:
	.pragma "nounroll";
	mul.wide.u32 	%rd142, %r454, 8;
	add.s64 	%rd141, %rd15, %rd142;
	// begin inline asm
	ld.global.nc.u64 %rd140, [%rd141];
	// end inline asm
	mov.b64 	%fd236, %rd140;
	setp.lt.f64 	%p132, %fd366, %fd236;
	selp.f64 	%fd366, %fd236, %fd366, %p132;
	add.s32 	%r456, %r456, 256;
	add.s32 	%r454, %r454, 256;
	add.s32 	%r453, %r453, 1;
	setp.ne.s32 	%p133, %r453, 0;
	@%p133 bra 	$L__BB6_30;
$L__BB6_31:
	setp.lt.u32 	%p134, %r20, 768;
	@%p134 bra 	$L__BB6_34;
	cvt.u64.u32 	%rd143, %r456;
	cvt.u64.u32 	%rd144, %r452;
	add.s64 	%rd145, %rd143, %rd144;
	shl.b64 	%rd146, %rd145, 3;
	add.s64 	%rd147, %rd146, %rd15;
	add.s64 	%rd203, %rd147, 4096;
	add.s32 	%r457, %r456, %r452;
$L__BB6_33:
	mul.wide.u32 	%rd156, %r457, 8;
	add.s64 	%rd149, %rd15, %rd156;
	// begin inline asm
	ld.global.nc.u64 %rd148, [%rd149];
	// end inline asm
	mov.b64 	%fd237, %rd148;
	setp.lt.f64 	%p135, %fd366, %fd237;
	selp.f64 	%fd238, %fd237, %fd366, %p135;
	add.s64 	%rd151, %rd203, -2048;
	// begin inline asm
	ld.global.nc.u64 %rd150, [%rd151];
	// end inline asm
	mov.b64 	%fd239, %rd150;
	setp.lt.f64 	%p136, %fd238, %fd239;
	selp.f64 	%fd240, %fd239, %fd238, %p136;
	// begin inline asm
	ld.global.nc.u64 %rd152, [%rd203];
	// end inline asm
	mov.b64 	%fd241, %rd152;
	setp.lt.f64 	%p137, %fd240, %fd241;
	selp.f64 	%fd242, %fd241, %fd240, %p137;
	add.s64 	%rd155, %rd203, 2048;
	// begin inline asm
	ld.global.nc.u64 %rd154, [%rd155];
	// end inline asm
	mov.b64 	%fd243, %rd154;
	setp.lt.f64 	%p138, %fd242, %fd243;
	selp.f64 	%fd366, %fd243, %fd242, %p138;
	add.s32 	%r456, %r456, 1024;
	add.s64 	%rd203, %rd203, 8192;
	add.s32 	%r457, %r457, 1024;
	setp.lt.s32 	%p139, %r456, %r19;
	@%p139 bra 	$L__BB6_33;
$L__BB6_34:
	// begin inline asm
	mov.u32 %r266, %laneid;
	// end inline asm
	mov.b64 	%rd157, %fd366;
	mov.b64 	{%r268, %r273}, %rd157;
	mov.b32 	%r274, 1;
	mov.b32 	%r315, 31;
	mov.b32 	%r316, -1;
	// begin inline asm
	shfl.sync.down.b32 %r267, %r268, %r274, %r315, %r316;
	// end inline asm
	// begin inline asm
	shfl.sync.down.b32 %r272, %r273, %r274, %r315, %r316;
	// end inline asm
	mov.b64 	%rd158, {%r267, %r272};
	mov.b64 	%fd244, %rd158;
	setp.gt.s32 	%p140, %r266, 30;
	setp.lt.f64 	%p141, %fd366, %fd244;
	selp.f64 	%fd245, %fd244, %fd366, %p141;
	selp.f64 	%fd246, %fd366, %fd245, %p140;
	mov.b64 	%rd159, %fd246;
	mov.b64 	{%r278, %r283}, %rd159;
	mov.b32 	%r284, 2;
	// begin inline asm
	shfl.sync.down.b32 %r277, %r278, %r284, %r315, %r316;
	// end inline asm
	// begin inline asm
	shfl.sync.down.b32 %r282, %r283, %r284, %r315, %r316;
	// end inline asm
	mov.b64 	%rd160, {%r277, %r282};
	mov.b64 	%fd247, %rd160;
	setp.gt.s32 	%p142, %r266, 29;
	setp.lt.f64 	%p143, %fd246, %fd247;
	selp.f64 	%fd248, %fd247, %fd246, %p143;
	selp.f64 	%fd249, %fd246, %fd248, %p142;
	mov.b64 	%rd161, %fd249;
	mov.b64 	{%r288, %r293}, %rd161;
	mov.b32 	%r294, 4;
	// begin inline asm
	shfl.sync.down.b32 %r287, %r288, %r294, %r315, %r316;
	// end inline asm
	// begin inline asm
	shfl.sync.down.b32 %r292, %r293, %r294, %r315, %r316;
	// end inline asm
	mov.b64 	%rd162, {%r287, %r292};
	mov.b64 	%fd250, %rd162;
	setp.gt.s32 	%p144, %r266, 27;
	setp.lt.f64 	%p145, %fd249, %fd250;
	selp.f64 	%fd251, %fd250, %fd249, %p145;
	selp.f64 	%fd252, %fd249, %fd251, %p144;
	mov.b64 	%rd163, %fd252;
	mov.b64 	{%r298, %r303}, %rd163;
	mov.b32 	%r304, 8;
	// begin inline asm
	shfl.sync.down.b32 %r297, %r298, %r304, %r315, %r316;
	// end inline asm
	// begin inline asm
	shfl.sync.down.b32 %r302, %r303, %r304, %r315, %r316;
	// end inline asm
	mov.b64 	%rd164, {%r297, %r302};
	mov.b64 	%fd253, %rd164;
	setp.gt.s32 	%p146, %r266, 23;
	setp.lt.f64 	%p147, %fd252, %fd253;
	selp.f64 	%fd254, %fd253, %fd252, %p147;
	selp.f64 	%fd255, %fd252, %fd254, %p146;
	mov.b64 	%rd165, %fd255;
	mov.b64 	{%r308, %r313}, %rd165;
	mov.b32 	%r314, 16;
	// begin inline asm
	shfl.sync.down.b32 %r307, %r308, %r314, %r315, %r316;
	// end inline asm
	// begin inline asm
	shfl.sync.down.b32 %r312, %r313, %r314, %r315, %r316;
	// end inline asm
	mov.b64 	%rd166, {%r307, %r312};
	mov.b64 	%fd256, %rd166;
	setp.gt.s32 	%p148, %r266, 15;
	setp.lt.f64 	%p149, %fd255, %fd256;
	selp.f64 	%fd26, %fd256, %fd255, %p149;
	selp.f64 	%fd380, %fd255, %fd26, %p148;
	setp.ne.s32 	%p150, %r266, 0;
	@%p150 bra 	$L__BB6_36;
	shr.u32 	%r317, %r13, 2;
	and.b32  	%r318, %r317, 248;
	mov.u32 	%r319, _ZZN3cub18CUB_300001_SM_10006detail6reduce28DeviceReduceSingleTileKernelINS2_10policy_hubIdjN4cuda3__47maximumIvEEE10Policy1000EPdSB_iS8_ddNS5_3std3__410__identityEEEvT0_T1_T2_T3_T4_T6_E12temp_storage;
	add.s32 	%r320, %r319, %r318;
	st.shared.f64 	[%r320+8], %fd26;
$L__BB6_36:
	bar.sync 	0;
	setp.ne.s32 	%p151, %r13, 0;
	@%p151 bra 	$L__BB6_72;
	ld.shared.f64 	%fd257, [_ZZN3cub18CUB_300001_SM_10006detail6reduce28DeviceReduceSingleTileKernelINS2_10policy_hubIdjN4cuda3__47maximumIvEEE10Policy1000EPdSB_iS8_ddNS5_3std3__410__identityEEEvT0_T1_T2_T3_T4_T6_E12temp_storage+16];
	setp.lt.f64 	%p152, %fd380, %fd257;
	selp.f64 	%fd258, %fd257, %fd380, %p152;
	ld.shared.f64 	%fd259, [_ZZN3cub18CUB_300001_SM_10006detail6reduce28DeviceReduceSingleTileKernelINS2_10policy_hubIdjN4cuda3__47maximumIvEEE10Policy1000EPdSB_iS8_ddNS5_3std3__410__identityEEEvT0_T1_T2_T3_T4_T6_E12temp_storage+24];
	setp.lt.f64 	%p153, %fd258, %fd259;
	selp.f64 	%fd260, %fd259, %fd258, %p153;
	ld.shared.f64 	%fd261, [_ZZN3cub18CUB_300001_SM_10006detail6reduce28DeviceReduceSingleTileKernelINS2_10policy_hubIdjN4cuda3__47maximumIvEEE10Policy1000EPdSB_iS8_ddNS5_3std3__410__identityEEEvT0_T1_T2_T3_T4_T6_E12temp_storage+32];
	setp.lt.f64 	%p154, %fd260, %fd261;
	selp.f64 	%fd262, %fd261, %fd260, %p154;
	ld.shared.f64 	%fd263, [_ZZN3cub18CUB_300001_SM_10006detail6reduce28DeviceReduceSingleTileKernelINS2_10policy_hubIdjN4cuda3__47maximumIvEEE10Policy1000EPdSB_iS8_ddNS5_3std3__410__identityEEEvT0_T1_T2_T3_T4_T6_E12temp_storage+40];
	setp.lt.f64 	%p155, %fd262, %fd263;
	selp.f64 	%fd264, %fd263, %fd262, %p155;
	ld.shared.f64 	%fd265, [_ZZN3cub18CUB_300001_SM_10006detail6reduce28DeviceReduceSingleTileKernelINS2_10policy_hubIdjN4cuda3__47maximumIvEEE10Policy1000EPdSB_iS8_ddNS5_3std3__410__identityEEEvT0_T1_T2_T3_T4_T6_E12temp_storage+48];
	setp.lt.f64 	%p156, %fd264, %fd265;
	selp.f64 	%fd266, %fd265, %fd264, %p156;
	ld.shared.f64 	%fd267, [_ZZN3cub18CUB_300001_SM_10006detail6reduce28DeviceReduceSingleTileKernelINS2_10policy_hubIdjN4cuda3__47maximumIvEEE10Policy1000EPdSB_iS8_ddNS5_3std3__410__identityEEEvT0_T1_T2_T3_T4_T6_E12temp_storage+56];
	setp.lt.f64 	%p157, %fd266, %fd267;
	selp.f64 	%fd268, %fd267, %fd266, %p157;
	ld.shared.f64 	%fd269, [_ZZN3cub18CUB_300001_SM_10006detail6reduce28DeviceReduceSingleTileKernelINS2_10policy_hubIdjN4cuda3__47maximumIvEEE10Policy1000EPdSB_iS8_ddNS5_3std3__410__identityEEEvT0_T1_T2_T3_T4_T6_E12temp_storage+64];
	setp.lt.f64 	%p158, %fd268, %fd269;
	selp.f64 	%fd380, %fd269, %fd268, %p158;
	bra.uni 	$L__BB6_72;
$L__BB6_38:
	setp.gt.s32 	%p3, %r68, 2047;
	@%p3 bra 	$L__BB6_56;
	mov.u32 	%r35, %tid.x;
	setp.ge.s32 	%p52, %r35, %r68;
	mov.f64 	%fd372, 0d0000000000000000;
	mov.u32 	%r462, %r35;
	@%p52 bra 	$L__BB6_41;
	mul.wide.u32 	%rd81, %r35, 8;
	add.s64 	%rd80, %rd15, %rd81;
	// begin inline asm
	ld.global.nc.u64 %rd79, [%rd80];
	// end inline asm
	mov.b64 	%fd372, %rd79;
	add.s32 	%r462, %r35, 256;
$L__BB6_41:
	setp.ge.s32 	%p53, %r462, %r68;
	@%p53 bra 	$L__BB6_47;
	not.b32 	%r133, %r462;
	add.s32 	%r38, %r68, %r133;
	and.b32  	%r134, %r38, 768;
	setp.eq.s32 	%p54, %r134, 768;
	@%p54 bra 	$L__BB6_45;
	mul.wide.u32 	%rd82, %r462, 8;
	add.s64 	%rd204, %rd15, %rd82;
	shr.u32 	%r135, %r38, 8;
	add.s32 	%r136, %r135, 1;
	and.b32  	%r137, %r136, 3;
	neg.s32 	%r460, %r137;
$L__BB6_44:
	.pragma "nounroll";
	// begin inline asm
	ld.global.nc.u64 %rd83, [%rd204];
	// end inline asm
	mov.b64 	%fd125, %rd83;
	setp.lt.f64 	%p55, %fd372, %fd125;
	selp.f64 	%fd372, %fd125, %fd372, %p55;
	add.s32 	%r462, %r462, 256;
	add.s64 	%rd204, %rd204, 2048;
	add.s32 	%r460, %r460, 1;
	setp.ne.s32 	%p56, %r460, 0;
	@%p56 bra 	$L__BB6_44;
$L__BB6_45:
	setp.lt.u32 	%p57, %r38, 768;
	@%p57 bra 	$L__BB6_47;
$L__BB6_46:
	mul.wide.s32 	%rd93, %r462, 8;
	add.s64 	%rd86, %rd15, %rd93;
	// begin inline asm
	ld.global.nc.u64 %rd85, [%rd86];
	// end inline asm
	mov.b64 	%fd126, %rd85;
	setp.lt.f64 	%p58, %fd372, %fd126;
	selp.f64 	%fd127, %fd126, %fd372, %p58;
	add.s64 	%rd88, %rd86, 2048;
	// begin inline asm
	ld.global.nc.u64 %rd87, [%rd88];
	// end inline asm
	mov.b64 	%fd128, %rd87;
	setp.lt.f64 	%p59, %fd127, %fd128;
	selp.f64 	%fd129, %fd128, %fd127, %p59;
	add.s64 	%rd90, %rd86, 4096;
	// begin inline asm
	ld.global.nc.u64 %rd89, [%rd90];
	// end inline asm
	mov.b64 	%fd130, %rd89;
	setp.lt.f64 	%p60, %fd129, %fd130;
	selp.f64 	%fd131, %fd130, %fd129, %p60;
	add.s64 	%rd92, %rd86, 6144;
	// begin inline asm
	ld.global.nc.u64 %rd91, [%rd92];
	// end inline asm
	mov.b64 	%fd132, %rd91;
	setp.lt.f64 	%p61, %fd131, %fd132;
	selp.f64 	%fd372, %fd132, %fd131, %p61;
	add.s32 	%r462, %r462, 1024;
	setp.lt.s32 	%p62, %r462, %r68;
	@%p62 bra 	$L__BB6_46;
$L__BB6_47:
	setp.lt.s32 	%p63, %r68, 256;
	@%p63 bra 	$L__BB6_52;
	// begin inline asm
	mov.u32 %r201, %laneid;
	// end inline asm
	mov.b64 	%rd104, %fd372;
	mov.b64 	{%r203, %r208}, %rd104;
	mov.b32 	%r209, 1;
	mov.b32 	%r250, 31;
	mov.b32 	%r251, -1;
	// begin inline asm
	shfl.sync.down.b32 %r202, %r203, %r209, %r250, %r251;
	// end inline asm
	// begin inline asm
	shfl.sync.down.b32 %r207, %r208, %r209, %r250, %r251;
	// end inline asm
	mov.b64 	%rd105, {%r202, %r207};
	mov.b64 	%fd180, %rd105;
	setp.gt.s32 	%p91, %r201, 30;
	setp.lt.f64 	%p92, %fd372, %fd180;
	selp.f64 	%fd181, %fd180, %fd372, %p92;
	selp.f64 	%fd182, %fd372, %fd181, %p91;
	mov.b64 	%rd106, %fd182;
	mov.b64 	{%r213, %r218}, %rd106;
	mov.b32 	%r219, 2;
	// begin inline asm
	shfl.sync.down.b32 %r212, %r213, %r219, %r250, %r251;
	// end inline asm
	// begin inline asm
	shfl.sync.down.b32 %r217, %r218, %r219, %r250, %r251;
	// end inline asm
	mov.b64 	%rd107, {%r212, %r217};
	mov.b64 	%fd183, %rd107;
	setp.gt.s32 	%p93, %r201, 29;
	setp.lt.f64 	%p94, %fd182, %fd183;
	selp.f64 	%fd184, %fd183, %fd182, %p94;
	selp.f64 	%fd185, %fd182, %fd184, %p93;
	mov.b64 	%rd108, %fd185;
	mov.b64 	{%r223, %r228}, %rd108;
	mov.b32 	%r229, 4;
	// begin inline asm
	shfl.sync.down.b32 %r222, %r223, %r229, %r250, %r251;
	// end inline asm
	// begin inline asm
	shfl.sync.down.b32 %r227, %r228, %r229, %r250, %r251;
	// end inline asm
	mov.b64 	%rd109, {%r222, %r227};
	mov.b64 	%fd186, %rd109;
	setp.gt.s32 	%p95, %r201, 27;
	setp.lt.f64 	%p96, %fd185, %fd186;
	selp.f64 	%fd187, %fd186, %fd185, %p96;
	selp.f64 	%fd188, %fd185, %fd187, %p95;
	mov.b64 	%rd110, %fd188;
	mov.b64 	{%r233, %r238}, %rd110;
	mov.b32 	%r239, 8;
	// begin inline asm
	shfl.sync.down.b32 %r232, %r233, %r239, %r250, %r251;
	// end inline asm
	// begin inline asm
	shfl.sync.down.b32 %r237, %r238, %r239, %r250, %r251;
	// end inline asm
	mov.b64 	%rd111, {%r232, %r237};
	mov.b64 	%fd189, %rd111;
	setp.gt.s32 	%p97, %r201, 23;
	setp.lt.f64 	%p98, %fd188, %fd189;
	selp.f64 	%fd190, %fd189, %fd188, %p98;
	selp.f64 	%fd191, %fd188, %fd190, %p97;
	mov.b64 	%rd112, %fd191;
	mov.b64 	{%r243, %r248}, %rd112;
	mov.b32 	%r249, 16;
	// begin inline asm
	shfl.sync.down.b32 %r242, %r243, %r249, %r250, %r251;
	// end inline asm
	// begin inline asm
	shfl.sync.down.b32 %r247, %r248, %r249, %r250, %r251;
	// end inline asm
	mov.b64 	%rd113, {%r242, %r247};
	mov.b64 	%fd192, %rd113;
	setp.gt.s32 	%p99, %r201, 15;
	setp.lt.f64 	%p100, %fd191, %fd192;
	selp.f64 	%fd38, %fd192, %fd191, %p100;
	selp.f64 	%fd380, %fd191, %fd38, %p99;
	setp.ne.s32 	%p101, %r201, 0;
	@%p101 bra 	$L__BB6_50;
	shr.u32 	%r252, %r35, 2;
	and.b32  	%r253, %r252, 248;
	mov.u32 	%r254, _ZZN3cub18CUB_300001_SM_10006detail6reduce28DeviceReduceSingleTileKernelINS2_10policy_hubIdjN4cuda3__47maximumIvEEE10Policy1000EPdSB_iS8_ddNS5_3std3__410__identityEEEvT0_T1_T2_T3_T4_T6_E12temp_storage;
	add.s32 	%r255, %r254, %r253;
	st.shared.f64 	[%r255+8], %fd38;
$L__BB6_50:
	bar.sync 	0;
	setp.ne.s32 	%p102, %r35, 0;
	@%p102 bra 	$L__BB6_72;
	ld.shared.f64 	%fd193, [_ZZN3cub18CUB_300001_SM_10006detail6reduce28DeviceReduceSingleTileKernelINS2_10policy_hubIdjN4cuda3__47maximumIvEEE10Policy1000EPdSB_iS8_ddNS5_3std3__410__identityEEEvT0_T1_T2_T3_T4_T6_E12temp_storage+16];
	setp.lt.f64 	%p103, %fd380, %fd193;
	selp.f64 	%fd194, %fd193, %fd380, %p103;
	ld.shared.f64 	%fd195, [_ZZN3cub18CUB_300001_SM_10006detail6reduce28DeviceReduceSingleTileKernelINS2_10policy_hubIdjN4cuda3__47maximumIvEEE10Policy1000EPdSB_iS8_ddNS5_3std3__410__identityEEEvT0_T1_T2_T3_T4_T6_E12temp_storage+24];
	setp.lt.f64 	%p104, %fd194, %fd195;
	selp.f64 	%fd196, %fd195, %fd194, %p104;
	ld.shared.f64 	%fd197, [_ZZN3cub18CUB_300001_SM_10006detail6reduce28DeviceReduceSingleTileKernelINS2_10policy_hubIdjN4cuda3__47maximumIvEEE10Policy1000EPdSB_iS8_ddNS5_3std3__410__identityEEEvT0_T1_T2_T3_T4_T6_E12temp_storage+32];
	setp.lt.f64 	%p105, %fd196, %fd197;
	selp.f64 	%fd198, %fd197, %fd196, %p105;
	ld.shared.f64 	%fd199, [_ZZN3cub18CUB_300001_SM_10006detail6reduce28DeviceReduceSingleTileKernelINS2_10policy_hubIdjN4cuda3__47maximumIvEEE10Policy1000EPdSB_iS8_ddNS5_3std3__410__identityEEEvT0_T1_T2_T3_T4_T6_E12temp_storage+40];
	setp.lt.f64 	%p106, %fd198, %fd199;
	selp.f64 	%fd200, %fd199, %fd198, %p106;
	ld.shared.f64 	%fd201, [_ZZN3cub18CUB_300001_SM_10006detail6reduce28DeviceReduceSingleTileKernelINS2_10policy_hubIdjN4cuda3__47maximumIvEEE10Policy1000EPdSB_iS8_ddNS5_3std3__410__identityEEEvT0_T1_T2_T3_T4_T6_E12temp_storage+48];
	setp.lt.f64 	%p107, %fd200, %fd201;
	selp.f64 	%fd202, %fd201, %fd200, %p107;
	ld.shared.f64 	%fd203, [_ZZN3cub18CUB_300001_SM_10006detail6reduce28DeviceReduceSingleTileKernelINS2_10policy_hubIdjN4cuda3__47maximumIvEEE10Policy1000EPdSB_iS8_ddNS5_3std3__410__identityEEEvT0_T1_T2_T3_T4_T6_E12temp_storage+56];
	setp.lt.f64 	%p108, %fd202, %fd203;
	selp.f64 	%fd204, %fd203, %fd202, %p108;
	ld.shared.f64 	%fd205, [_ZZN3cub18CUB_300001_SM_10006detail6reduce28DeviceReduceSingleTileKernelINS2_10policy_hubIdjN4cuda3__47maximumIvEEE10Policy1000EPdSB_iS8_ddNS5_3std3__410__identityEEEvT0_T1_T2_T3_T4_T6_E12temp_storage+64];
	setp.lt.f64 	%p109, %fd204, %fd205;
	selp.f64 	%fd380, %fd205, %fd204, %p109;
	bra.uni 	$L__BB6_72;
$L__BB6_52:
	// begin inline asm
	mov.u32 %r138, %laneid;
	// end inline asm
	and.b32  	%r189, %r35, 992;
	add.s32 	%r190, %r189, 32;
	setp.gt.s32 	%p64, %r190, %r68;
	not.b32 	%r191, %r189;
	add.s32 	%r192, %r68, %r191;
	selp.b32 	%r187, %r192, 31, %p64;
	mov.b64 	%rd94, %fd372;
	mov.b64 	{%r140, %r145}, %rd94;
	mov.b32 	%r146, 1;
	mov.b32 	%r188, -1;
	// begin inline asm
	shfl.sync.down.b32 %r139, %r140, %r146, %r187, %r188;
	// end inline asm
	// begin inline asm
	shfl.sync.down.b32 %r144, %r145, %r146, %r187, %r188;
	// end inline asm
	mov.b64 	%rd95, {%r139, %r144};
	mov.b64 	%fd133, %rd95;
	setp.lt.s32 	%p65, %r138, %r187;
	setp.lt.f64 	%p66, %fd372, %fd133;
	selp.f64 	%fd134, %fd133, %fd372, %p66;
	selp.f64 	%fd135, %fd134, %fd372, %p65;
	mov.b64 	%rd96, %fd135;
	mov.b64 	{%r150, %r155}, %rd96;
	mov.b32 	%r156, 2;
	// begin inline asm
	shfl.sync.down.b32 %r149, %r150, %r156, %r187, %r188;
	// end inline asm
	// begin inline asm
	shfl.sync.down.b32 %r154, %r155, %r156, %r187, %r188;
	// end inline asm
	mov.b64 	%rd97, {%r149, %r154};
	mov.b64 	%fd136, %rd97;
	add.s32 	%r193, %r138, 2;
	setp.gt.s32 	%p67, %r193, %r187;
	setp.lt.f64 	%p68, %fd135, %fd136;
	selp.f64 	%fd137, %fd136, %fd135, %p68;
	selp.f64 	%fd138, %fd135, %fd137, %p67;
	mov.b64 	%rd98, %fd138;
	mov.b64 	{%r160, %r165}, %rd98;
	mov.b32 	%r166, 4;
	// begin inline asm
	shfl.sync.down.b32 %r159, %r160, %r166, %r187, %r188;
	// end inline asm
	// begin inline asm
	shfl.sync.down.b32 %r164, %r165, %r166, %r187, %r188;
	// end inline asm
	mov.b64 	%rd99, {%r159, %r164};
	mov.b64 	%fd139, %rd99;
	add.s32 	%r194, %r138, 4;
	setp.gt.s32 	%p69, %r194, %r187;
	setp.lt.f64 	%p70, %fd138, %fd139;
	selp.f64 	%fd140, %fd139, %fd138, %p70;
	selp.f64 	%fd141, %fd138, %fd140, %p69;
	mov.b64 	%rd100, %fd141;
	mov.b64 	{%r170, %r175}, %rd100;
	mov.b32 	%r176, 8;
	// begin inline asm
	shfl.sync.down.b32 %r169, %r170, %r176, %r187, %r188;
	// end inline asm
	// begin inline asm
	shfl.sync.down.b32 %r174, %r175, %r176, %r187, %r188;
	// end inline asm
	mov.b64 	%rd101, {%r169, %r174};
	mov.b64 	%fd142, %rd101;
	add.s32 	%r195, %r138, 8;
	setp.gt.s32 	%p71, %r195, %r187;
	setp.lt.f64 	%p72, %fd141, %fd142;
	selp.f64 	%fd143, %fd142, %fd141, %p72;
	selp.f64 	%fd144, %fd141, %fd143, %p71;
	mov.b64 	%rd102, %fd144;
	mov.b64 	{%r180, %r185}, %rd102;
	mov.b32 	%r186, 16;
	// begin inline asm
	shfl.sync.down.b32 %r179, %r180, %r186, %r187, %r188;
	// end inline asm
	// begin inline asm
	shfl.sync.down.b32 %r184, %r185, %r186, %r187, %r188;
	// end inline asm
	mov.b64 	%rd103, {%r179, %r184};
	mov.b64 	%fd145, %rd103;
	add.s32 	%r196, %r138, 16;
	setp.gt.s32 	%p73, %r196, %r187;
	setp.lt.f64 	%p74, %fd144, %fd145;
	selp.f64 	%fd146, %fd145, %fd144, %p74;
	selp.f64 	%fd380, %fd144, %fd146, %p73;
	setp.ne.s32 	%p75, %r138, 0;
	@%p75 bra 	$L__BB6_54;
	shr.u32 	%r197, %r35, 2;
	and.b32  	%r198, %r197, 248;
	mov.u32 	%r199, _ZZN3cub18CUB_300001_SM_10006detail6reduce28DeviceReduceSingleTileKernelINS2_10policy_hubIdjN4cuda3__47maximumIvEEE10Policy1000EPdSB_iS8_ddNS5_3std3__410__identityEEEvT0_T1_T2_T3_T4_T6_E12temp_storage;
	add.s32 	%r200, %r199, %r198;
	st.shared.f64 	[%r200+8], %fd380;
$L__BB6_54:
	bar.sync 	0;
	setp.ne.s32 	%p76, %r35, 0;
	@%p76 bra 	$L__BB6_72;
	setp.gt.s32 	%p77, %r68, 32;
	ld.shared.f64 	%fd147, [_ZZN3cub18CUB_300001_SM_10006detail6reduce28DeviceReduceSingleTileKernelINS2_10policy_hubIdjN4cuda3__47maximumIvEEE10Policy1000EPdSB_iS8_ddNS5_3std3__410__identityEEEvT0_T1_T2_T3_T4_T6_E12temp_storage+16];
	setp.lt.f64 	%p78, %fd380, %fd147;
	selp.f64 	%fd149, %fd147, %fd380, %p78;
	selp.f64 	%fd150, %fd149, %fd380, %p77;
	setp.gt.s32 	%p79, %r68, 64;
	ld.shared.f64 	%fd152, [_ZZN3cub18CUB_300001_SM_10006detail6reduce28DeviceReduceSingleTileKernelINS2_10policy_hubIdjN4cuda3__47maximumIvEEE10Policy1000EPdSB_iS8_ddNS5_3std3__410__identityEEEvT0_T1_T2_T3_T4_T6_E12temp_storage+24];
	setp.lt.f64 	%p80, %fd150, %fd152;
	selp.f64 	%fd154, %fd152, %fd150, %p80;
	selp.f64 	%fd155, %fd154, %fd150, %p79;
	setp.gt.s32 	%p81, %r68, 96;
	ld.shared.f64 	%fd157, [_ZZN3cub18CUB_300001_SM_10006detail6reduce28DeviceReduceSingleTileKernelINS2_10policy_hubIdjN4cuda3__47maximumIvEEE10Policy1000EPdSB_iS8_ddNS5_3std3__410__identityEEEvT0_T1_T2_T3_T4_T6_E12temp_storage+32];
	setp.lt.f64 	%p82, %fd155, %fd157;
	selp.f64 	%fd159, %fd157, %fd155, %p82;
	selp.f64 	%fd160, %fd159, %fd155, %p81;
	setp.gt.s32 	%p83, %r68, 128;
	ld.shared.f64 	%fd162, [_ZZN3cub18CUB_300001_SM_10006detail6reduce28DeviceReduceSingleTileKernelINS2_10policy_hubIdjN4cuda3__47maximumIvEEE10Policy1000EPdSB_iS8_ddNS5_3std3__410__identityEEEvT0_T1_T2_T3_T4_T6_E12temp_storage+40];
	setp.lt.f64 	%p84, %fd160, %fd162;
	selp.f64 	%fd164, %fd162, %fd160, %p84;
	selp.f64 	%fd165, %fd164, %fd160, %p83;
	setp.gt.s32 	%p85, %r68, 160;
	ld.shared.f64 	%fd167, [_ZZN3cub18CUB_300001_SM_10006detail6reduce28DeviceReduceSingleTileKernelINS2_10policy_hubIdjN4cuda3__47maximumIvEEE10Policy1000EPdSB_iS8_ddNS5_3std3__410__identityEEEvT0_T1_T2_T3_T4_T6_E12temp_storage+48];
	setp.lt.f64 	%p86, %fd165, %fd167;
	selp.f64 	%fd169, %fd167, %fd165, %p86;
	selp.f64 	%fd170, %fd169, %fd165, %p85;
	setp.gt.s32 	%p87, %r68, 192;
	ld.shared.f64 	%fd172, [_ZZN3cub18CUB_300001_SM_10006detail6reduce28DeviceReduceSingleTileKernelINS2_10policy_hubIdjN4cuda3__47maximumIvEEE10Policy1000EPdSB_iS8_ddNS5_3std3__410__identityEEEvT0_T1_T2_T3_T4_T6_E12temp_storage+56];
	setp.lt.f64 	%p88, %fd170, %fd172;
	selp.f64 	%fd174, %fd172, %fd170, %p88;
	selp.f64 	%fd175, %fd174, %fd170, %p87;
	setp.gt.s32 	%p89, %r68, 224;
	ld.shared.f64 	%fd177, [_ZZN3cub18CUB_300001_SM_10006detail6reduce28DeviceReduceSingleTileKernelINS2_10policy_hubIdjN4cuda3__47maximumIvEEE10Policy1000EPdSB_iS8_ddNS5_3std3__410__identityEEEvT0_T1_T2_T3_T4_T6_E12temp_storage+64];
	setp.lt.f64 	%p90, %fd175, %fd177;
	selp.f64 	%fd179, %fd177, %fd175, %p90;
	selp.f64 	%fd380, %fd179, %fd175, %p89;
	bra.uni 	$L__BB6_72;
$L__BB6_56:
	mov.u32 	%r47, %tid.x;
	mul.wide.u32 	%rd34, %r47, 8;
	add.s64 	%rd19, %rd15, %rd34;
	// begin inline asm
	ld.global.nc.u64 %rd18, [%rd19];
	// end inline asm
	mov.b64 	%fd59, %rd18;
	add.s64 	%rd21, %rd19, 2048;
	// begin inline asm
	ld.global.nc.u64 %rd20, [%rd21];
	// end inline asm
	mov.b64 	%fd60, %rd20;
	add.s64 	%rd23, %rd19, 4096;
	// begin inline asm
	ld.global.nc.u64 %rd22, [%rd23];
	// end inline asm
	mov.b64 	%fd61, %rd22;
	add.s64 	%rd25, %rd19, 6144;
	// begin inline asm
	ld.global.nc.u64 %rd24, [%rd25];
	// end inline asm
	mov.b64 	%fd62, %rd24;
	add.s64 	%rd27, %rd19, 8192;
	// begin inline asm
	ld.global.nc.u64 %rd26, [%rd27];
	// end inline asm
	mov.b64 	%fd63, %rd26;
	add.s64 	%rd29, %rd19, 10240;
	// begin inline asm
	ld.global.nc.u64 %rd28, [%rd29];
	// end inline asm
	mov.b64 	%fd64, %rd28;
	add.s64 	%rd31, %rd19, 12288;
	// begin inline asm
	ld.global.nc.u64 %rd30, [%rd31];
	// end inline asm
	mov.b64 	%fd65, %rd30;
	add.s64 	%rd33, %rd19, 14336;
	// begin inline asm
	ld.global.nc.u64 %rd32, [%rd33];
	// end inline asm
	mov.b64 	%fd66, %rd32;
	setp.lt.f64 	%p4, %fd59, %fd60;
	selp.f64 	%fd67, %fd60, %fd59, %p4;
	setp.lt.f64 	%p5, %fd67, %fd61;
	selp.f64 	%fd68, %fd61, %fd67, %p5;
	setp.lt.f64 	%p6, %fd68, %fd62;
	selp.f64 	%fd69, %fd62, %fd68, %p6;
	setp.lt.f64 	%p7, %fd69, %fd63;
	selp.f64 	%fd70, %fd63, %fd69, %p7;
	setp.lt.f64 	%p8, %fd70, %fd64;
	selp.f64 	%fd71, %fd64, %fd70, %p8;
	setp.lt.f64 	%p9, %fd71, %fd65;
	selp.f64 	%fd72, %fd65, %fd71, %p9;
	setp.lt.f64 	%p10, %fd72, %fd66;
	selp.f64 	%fd379, %fd66, %fd72, %p10;
	setp.lt.u32 	%p11, %r68, 4096;
	mov.b32 	%r465, 2048;
	@%p11 bra 	$L__BB6_60;
	add.s32 	%r48, %r68, -2048;
	mov.b32 	%r465, 2048;
$L__BB6_58:
	mul.wide.s32 	%rd51, %r465, 8;
	add.s64 	%rd36, %rd19, %rd51;
	// begin inline asm
	ld.global.nc.u64 %rd35, [%rd36];
	// end inline asm
	mov.b64 	%fd73, %rd35;
	add.s64 	%rd38, %rd36, 2048;
	// begin inline asm
	ld.global.nc.u64 %rd37, [%rd38];
	// end inline asm
	mov.b64 	%fd74, %rd37;
	add.s64 	%rd40, %rd36, 4096;
	// begin inline asm
	ld.global.nc.u64 %rd39, [%rd40];
	// end inline asm
	mov.b64 	%fd75, %rd39;
	add.s64 	%rd42, %rd36, 6144;
	// begin inline asm
	ld.global.nc.u64 %rd41, [%rd42];
	// end inline asm
	mov.b64 	%fd76, %rd41;
	add.s64 	%rd44, %rd36, 8192;
	// begin inline asm
	ld.global.nc.u64 %rd43, [%rd44];
	// end inline asm
	mov.b64 	%fd77, %rd43;
	add.s64 	%rd46, %rd36, 10240;
	// begin inline asm
	ld.global.nc.u64 %rd45, [%rd46];
	// end inline asm
	mov.b64 	%fd78, %rd45;
	add.s64 	%rd48, %rd36, 12288;
	// begin inline asm
	ld.global.nc.u64 %rd47, [%rd48];
	// end inline asm
	mov.b64 	%fd79, %rd47;
	add.s64 	%rd50, %rd36, 14336;
	// begin inline asm
	ld.global.nc.u64 %rd49, [%rd50];
	// end inline asm
	mov.b64 	%fd80, %rd49;
	setp.lt.f64 	%p12, %fd379, %fd73;
	selp.f64 	%fd81, %fd73, %fd379, %p12;
	setp.lt.f64 	%p13, %fd81, %fd74;
	selp.f64 	%fd82, %fd74, %fd81, %p13;
	setp.lt.f64 	%p14, %fd82, %fd75;
	selp.f64 	%fd83, %fd75, %fd82, %p14;
	setp.lt.f64 	%p15, %fd83, %fd76;
	selp.f64 	%fd84, %fd76, %fd83, %p15;
	setp.lt.f64 	%p16, %fd84, %fd77;
	selp.f64 	%fd85, %fd77, %fd84, %p16;
	setp.lt.f64 	%p17, %fd85, %fd78;
	selp.f64 	%fd86, %fd78, %fd85, %p17;
	setp.lt.f64 	%p18, %fd86, %fd79;
	selp.f64 	%fd87, %fd79, %fd86, %p18;
	setp.lt.f64 	%p19, %fd87, %fd80;
	selp.f64 	%fd379, %fd80, %fd87, %p19;
	sub.s32 	%r71, %r68, %r465;
	setp.lt.s32 	%p20, %r71, 2048;
	@%p20 bra 	$L__BB6_68;
	add.s32 	%r465, %r465, 2048;
	setp.le.s32 	%p21, %r465, %r48;
	@%p21 bra 	$L__BB6_58;
$L__BB6_60:
	setp.le.s32 	%p22, %r68, %r465;
	@%p22 bra 	$L__BB6_68;
	sub.s32 	%r52, %r68, %r465;
	setp.ge.s32 	%p23, %r47, %r52;
	@%p23 bra 	$L__BB6_68;
	not.b32 	%r72, %r47;
	add.s32 	%r73, %r68, %r72;
	sub.s32 	%r53, %r73, %r465;
	and.b32  	%r74, %r53, 768;
	setp.eq.s32 	%p24, %r74, 768;
	mov.u32 	%r469, %r47;
	@%p24 bra 	$L__BB6_65;
	add.s32 	%r467, %r47, %r465;
	shr.u32 	%r75, %r53, 8;
	add.s32 	%r76, %r75, 1;
	and.b32  	%r77, %r76, 3;
	neg.s32 	%r466, %r77;
	mov.u32 	%r469, %r47;
$L__BB6_64:
	.pragma "nounroll";
	mul.wide.u32 	%rd54, %r467, 8;
	add.s64 	%rd53, %rd15, %rd54;
	// begin inline asm
	ld.global.nc.u64 %rd52, [%rd53];
	// end inline asm
	mov.b64 	%fd89, %rd52;
	setp.lt.f64 	%p25, %fd379, %fd89;
	selp.f64 	%fd379, %fd89, %fd379, %p25;
	add.s32 	%r469, %r469, 256;
	add.s32 	%r467, %r467, 256;
	add.s32 	%r466, %r466, 1;
	setp.ne.s32 	%p26, %r466, 0;
	@%p26 bra 	$L__BB6_64;
$L__BB6_65:
	setp.lt.u32 	%p27, %r53, 768;
	@%p27 bra 	$L__BB6_68;
	cvt.u64.u32 	%rd55, %r469;
	cvt.u64.u32 	%rd56, %r465;
	add.s64 	%rd57, %rd55, %rd56;
	shl.b64 	%rd58, %rd57, 3;
	add.s64 	%rd59, %rd58, %rd15;
	add.s64 	%rd205, %rd59, 4096;
	add.s32 	%r470, %r469, %r465;
$L__BB6_67:
	mul.wide.u32 	%rd68, %r470, 8;
	add.s64 	%rd61, %rd15, %rd68;
	// begin inline asm
	ld.global.nc.u64 %rd60, [%rd61];
	// end inline asm
	mov.b64 	%fd90, %rd60;
	setp.lt.f64 	%p28, %fd379, %fd90;
	selp.f64 	%fd91, %fd90, %fd379, %p28;
	add.s64 	%rd63, %rd205, -2048;
	// begin inline asm
	ld.global.nc.u64 %rd62, [%rd63];
	// end inline asm
	mov.b64 	%fd92, %rd62;
	setp.lt.f64 	%p29, %fd91, %fd92;
	selp.f64 	%fd93, %fd92, %fd91, %p29;
	// begin inline asm
	ld.global.nc.u64 %rd64, [%rd205];
	// end inline asm
	mov.b64 	%fd94, %rd64;
	setp.lt.f64 	%p30, %fd93, %fd94;
	selp.f64 	%fd95, %fd94, %fd93, %p30;
	add.s64 	%rd67, %rd205, 2048;
	// begin inline asm
	ld.global.nc.u64 %rd66, [%rd67];
	// end inline asm
	mov.b64 	%fd96, %rd66;
	setp.lt.f64 	%p31, %fd95, %fd96;
	selp.f64 	%fd379, %fd96, %fd95, %p31;
	add.s32 	%r469, %r469, 1024;
	add.s64 	%rd205, %rd205, 8192;
	add.s32 	%r470, %r470, 1024;
	setp.lt.s32 	%p32, %r469, %r52;
	@%p32 bra 	$L__BB6_67;
$L__BB6_68:
	// begin inline asm
	mov.u32 %r78, %laneid;
	// end inline asm
	mov.b64 	%rd69, %fd379;
	mov.b64 	{%r80, %r85}, %rd69;
	mov.b32 	%r86, 1;
	mov.b32 	%r127, 31;
	mov.b32 	%r128, -1;
	// begin inline asm
	shfl.sync.down.b32 %r79, %r80, %r86, %r127, %r128;
	// end inline asm
	// begin inline asm
	shfl.sync.down.b32 %r84, %r85, %r86, %r127, %r128;
	// end inline asm
	mov.b64 	%rd70, {%r79, %r84};
	mov.b64 	%fd97, %rd70;
	setp.gt.s32 	%p33, %r78, 30;
	setp.lt.f64 	%p34, %fd379, %fd97;
	selp.f64 	%fd98, %fd97, %fd379, %p34;
	selp.f64 	%fd99, %fd379, %fd98, %p33;
	mov.b64 	%rd71, %fd99;
	mov.b64 	{%r90, %r95}, %rd71;
	mov.b32 	%r96, 2;
	// begin inline asm
	shfl.sync.down.b32 %r89, %r90, %r96, %r127, %r128;
	// end inline asm
	// begin inline asm
	shfl.sync.down.b32 %r94, %r95, %r96, %r127, %r128;
	// end inline asm
	mov.b64 	%rd72, {%r89, %r94};
	mov.b64 	%fd100, %rd72;
	setp.gt.s32 	%p35, %r78, 29;
	setp.lt.f64 	%p36, %fd99, %fd100;
	selp.f64 	%fd101, %fd100, %fd99, %p36;
	selp.f64 	%fd102, %fd99, %fd101, %p35;
	mov.b64 	%rd73, %fd102;
	mov.b64 	{%r100, %r105}, %rd73;
	mov.b32 	%r106, 4;
	// begin inline asm
	shfl.sync.down.b32 %r99, %r100, %r106, %r127, %r128;
	// end inline asm
	// begin inline asm
	shfl.sync.down.b32 %r104, %r105, %r106, %r127, %r128;
	// end inline asm
	mov.b64 	%rd74, {%r99, %r104};
	mov.b64 	%fd103, %rd74;
	setp.gt.s32 	%p37, %r78, 27;
	setp.lt.f64 	%p38, %fd102, %fd103;
	selp.f64 	%fd104, %fd103, %fd102, %p38;
	selp.f64 	%fd105, %fd102, %fd104, %p37;
	mov.b64 	%rd75, %fd105;
	mov.b64 	{%r110, %r115}, %rd75;
	mov.b32 	%r116, 8;
	// begin inline asm
	shfl.sync.down.b32 %r109, %r110, %r116, %r127, %r128;
	// end inline asm
	// begin inline asm
	shfl.sync.down.b32 %r114, %r115, %r116, %r127, %r128;
	// end inline asm
	mov.b64 	%rd76, {%r109, %r114};
	mov.b64 	%fd106, %rd76;
	setp.gt.s32 	%p39, %r78, 23;
	setp.lt.f64 	%p40, %fd105, %fd106;
	selp.f64 	%fd107, %fd106, %fd105, %p40;
	selp.f64 	%fd108, %fd105, %fd107, %p39;
	mov.b64 	%rd77, %fd108;
	mov.b64 	{%r120, %r125}, %rd77;
	mov.b32 	%r126, 16;
	// begin inline asm
	shfl.sync.down.b32 %r119, %r120, %r126, %r127, %r128;
	// end inline asm
	// begin inline asm
	shfl.sync.down.b32 %r124, %r125, %r126, %r127, %r128;
	// end inline asm
	mov.b64 	%rd78, {%r119, %r124};
	mov.b64 	%fd109, %rd78;
	setp.gt.s32 	%p41, %r78, 15;
	setp.lt.f64 	%p42, %fd108, %fd109;
	selp.f64 	%fd54, %fd109, %fd108, %p42;
	selp.f64 	%fd380, %fd108, %fd54, %p41;
	setp.ne.s32 	%p43, %r78, 0;
	@%p43 bra 	$L__BB6_70;
	shr.u32 	%r129, %r47, 2;
	and.b32  	%r130, %r129, 248;
	mov.u32 	%r131, _ZZN3cub18CUB_300001_SM_10006detail6reduce28DeviceReduceSingleTileKernelINS2_10policy_hubIdjN4cuda3__47maximumIvEEE10Policy1000EPdSB_iS8_ddNS5_3std3__410__identityEEEvT0_T1_T2_T3_T4_T6_E12temp_storage;
	add.s32 	%r132, %r131, %r130;
	st.shared.f64 	[%r132+8], %fd54;
$L__BB6_70:
	bar.sync 	0;
	setp.ne.s32 	%p44, %r47, 0;
	@%p44 bra 	$L__BB6_72;
	ld.shared.f64 	%fd110, [_ZZN3cub18CUB_300001_SM_10006detail6reduce28DeviceReduceSingleTileKernelINS2_10policy_hubIdjN4cuda3__47maximumIvEEE10Policy1000EPdSB_iS8_ddNS5_3std3__410__identityEEEvT0_T1_T2_T3_T4_T6_E12temp_storage+16];
	setp.lt.f64 	%p45, %fd380, %fd110;
	selp.f64 	%fd111, %fd110, %fd380, %p45;
	ld.shared.f64 	%fd112, [_ZZN3cub18CUB_300001_SM_10006detail6reduce28DeviceReduceSingleTileKernelINS2_10policy_hubIdjN4cuda3__47maximumIvEEE10Policy1000EPdSB_iS8_ddNS5_3std3__410__identityEEEvT0_T1_T2_T3_T4_T6_E12temp_storage+24];
	setp.lt.f64 	%p46, %fd111, %fd112;
	selp.f64 	%fd113, %fd112, %fd111, %p46;
	ld.shared.f64 	%fd114, [_ZZN3cub18CUB_300001_SM_10006detail6reduce28DeviceReduceSingleTileKernelINS2_10policy_hubIdjN4cuda3__47maximumIvEEE10Policy1000EPdSB_iS8_ddNS5_3std3__410__identityEEEvT0_T1_T2_T3_T4_T6_E12temp_storage+32];
	setp.lt.f64 	%p47, %fd113, %fd114;
	selp.f64 	%fd115, %fd114, %fd113, %p47;
	ld.shared.f64 	%fd116, [_ZZN3cub18CUB_300001_SM_10006detail6reduce28DeviceReduceSingleTileKernelINS2_10policy_hubIdjN4cuda3__47maximumIvEEE10Policy1000EPdSB_iS8_ddNS5_3std3__410__identityEEEvT0_T1_T2_T3_T4_T6_E12temp_storage+40];
	setp.lt.f64 	%p48, %fd115, %fd116;
	selp.f64 	%fd117, %fd116, %fd115, %p48;
	ld.shared.f64 	%fd118, [_ZZN3cub18CUB_300001_SM_10006detail6reduce28DeviceReduceSingleTileKernelINS2_10policy_hubIdjN4cuda3__47maximumIvEEE10Policy1000EPdSB_iS8_ddNS5_3std3__410__identityEEEvT0_T1_T2_T3_T4_T6_E12temp_storage+48];
	setp.lt.f64 	%p49, %fd117, %fd118;
	selp.f64 	%fd119, %fd118, %fd117, %p49;
	ld.shared.f64 	%fd120, [_ZZN3cub18CUB_300001_SM_10006detail6reduce28DeviceReduceSingleTileKernelINS2_10policy_hubIdjN4cuda3__47maximumIvEEE10Policy1000EPdSB_iS8_ddNS5_3std3__410__identityEEEvT0_T1_T2_T3_T4_T6_E12temp_storage+56];
	setp.lt.f64 	%p50, %fd119, %fd120;
	selp.f64 	%fd121, %fd120, %fd119, %p50;
	ld.shared.f64 	%fd122, [_ZZN3cub18CUB_300001_SM_10006detail6reduce28DeviceReduceSingleTileKernelINS2_10policy_hubIdjN4cuda3__47maximumIvEEE10Policy1000EPdSB_iS8_ddNS5_3std3__410__identityEEEvT0_T1_T2_T3_T4_T6_E12temp_storage+64];
	setp.lt.f64 	%p51, %fd121, %fd122;
	selp.f64 	%fd380, %fd122, %fd121, %p51;
$L__BB6_72:
	mov.u32 	%r444, %tid.x;
	setp.ne.s32 	%p217, %r444, 0;
	@%p217 bra 	$L__BB6_74;
	setp.lt.f64 	%p218, %fd58, %fd380;
	selp.f64 	%fd353, %fd380, %fd58, %p218;
	st.global.f64 	[%rd1], %fd353;
$L__BB6_74:
	ret;

}


// ===== COMPILED SASS (sm_100) =====

	.target	sm_100

	.elftype	@"ET_EXEC"


//--------------------- .note.nv.tkinfo           --------------------------
	.section	.note.nv.tkinfo,"",@"SHT_NOTE"
	.sectionflags	@"SHF_NOTE_NV_TKINFO"
	.tkinfo
        /*0018*/ 	.word	0x00000002
        /*0030*/ 	.string	""
        /*0030*/ 	.string	"ptxas"
        /*0030*/ 	.string	"Cuda compilation tools, release 13.0, V13.0.88"
        /*0030*/ 	.string	"Build cuda_13.0.r13.0/compiler.36424714_0"
        /*0030*/ 	.string	"-arch sm_100 -m 64 "



//--------------------- .note.nv.cuinfo           --------------------------
	.section	.note.nv.cuinfo,"",@"SHT_NOTE"
	.sectionflags	@"SHF_NOTE_NV_CUINFO"
        /*0018*/ 	.short	0x0002
        /*001a*/ 	.short	0x0064
        /*001c*/ 	.short	0x0082
	.zero		2


//--------------------- .nv.info                  --------------------------
	.section	.nv.info,"",@"SHT_CUDA_INFO"
	.align	4


	//----- nvinfo : EIATTR_REGCOUNT
	.align		4
        /*0000*/ 	.byte	0x04, 0x2f
        /*0002*/ 	.short	(.L_42 - .L_41)
	.align		4
.L_41:
        /*0004*/ 	.word	index@(_Z6updatePdS_i)
        /*0008*/ 	.word	0x0000000e


	//----- nvinfo : EIATTR_FRAME_SIZE
	.align		4
.L_42:
        /*000c*/ 	.byte	0x04, 0x11
        /*000e*/ 	.short	(.L_44 - .L_43)
	.align		4
.L_43:
        /*0010*/ 	.word	index@(_Z6updatePdS_i)
        /*0014*/ 	.word	0x00000000


	//----- nvinfo : EIATTR_REGCOUNT
	.align		4
.L_44:
        /*0018*/ 	.byte	0x04, 0x2f
        /*001a*/ 	.short	(.L_46 - .L_45)
	.align		4
.L_45:
        /*001c*/ 	.word	index@(_Z9substractPdS_S_i)
        /*0020*/ 	.word	0x0000000e


	//----- nvinfo : EIATTR_FRAME_SIZE
	.align		4
.L_46:
        /*0024*/ 	.byte	0x04, 0x11
        /*0026*/ 	.short	(.L_48 - .L_47)
	.align		4
.L_47:
        /*0028*/ 	.word	index@(_Z9substractPdS_S_i)
        /*002c*/ 	.word	0x00000000


	//----- nvinfo : EIATTR_REGCOUNT
	.align		4
.L_48:
        /*0030*/ 	.byte	0x04, 0x2f
        /*0032*/ 	.short	(.L_50 - .L_49)
	.align		4
.L_49:
        /*0034*/ 	.word	index@(_Z4fillPdS_i)
        /*0038*/ 	.word	0x0000001c


	//----- nvinfo : EIATTR_FRAME_SIZE
	.align		4
.L_50:
        /*003c*/ 	.byte	0x04, 0x11
        /*003e*/ 	.short	(.L_52 - .L_51)
	.align		4
.L_51:
        /*0040*/ 	.word	index@(_Z4fillPdS_i)
        /*0044*/ 	.word	0x00000000


	//----- nvinfo : EIATTR_REGCOUNT
	.align		4
.L_52:
        /*0048*/ 	.byte	0x04, 0x2f
        /*004a*/ 	.short	(.L_54 - .L_53)
	.align		4
.L_53:
        /*004c*/ 	.word	index@(_ZN3cub18CUB_300001_SM_10006detail11EmptyKernelIvEEvv)
        /*0050*/ 	.word	0x00000004


	//----- nvinfo : EIATTR_FRAME_SIZE
	.align		4
.L_54:
        /*0054*/ 	.byte	0x04, 0x11
        /*0056*/ 	.short	(.L_56 - .L_55)
	.align		4
.L_55:
        /*0058*/ 	.word	index@(_ZN3cub18CUB_300001_SM_10006detail11EmptyKernelIvEEvv)
        /*005c*/ 	.word	0x00000000


	//----- nvinfo : EIATTR_REGCOUNT
	.align		4
.L_56:
        /*0060*/ 	.byte	0x04, 0x2f
        /*0062*/ 	.short	(.L_58 - .L_57)
	.align		4
.L_57:
        /*0064*/ 	.word	index@(_ZN3cub18CUB_300001_SM_10006detail6reduce28DeviceReduceSingleTileKernelINS2_10policy_hubIdjN4cuda3__47maximumIvEEE10Policy1000EPdSB_jS8_ddNS5_3std3__410__identityEEEvT0_T1_T2_T3_T4_T6_)
        /*0068*/ 	.word	0x0000002c


	//----- nvinfo : EIATTR_FRAME_SIZE
	.align		4
.L_58:
        /*006c*/ 	.byte	0x04, 0x11
        /*006e*/ 	.short	(.L_60 - .L_59)
	.align		4
.L_59:
        /*0070*/ 	.word	index@(_ZN3cub18CUB_300001_SM_10006detail6reduce28DeviceReduceSingleTileKernelINS2_10policy_hubIdjN4cuda3__47maximumIvEEE10Policy1000EPdSB_jS8_ddNS5_3std3__410__identityEEEvT0_T1_T2_T3_T4_T6_)
        /*0074*/ 	.word	0x00000000


	//----- nvinfo : EIATTR_REGCOUNT
	.align		4
.L_60:
        /*0078*/ 	.byte	0x04, 0x2f
        /*007a*/ 	.short	(.L_62 - .L_61)
	.align		4
.L_61:
        /*007c*/ 	.word	index@(_ZN3cub18CUB_300001_SM_10006detail6reduce18DeviceReduceKernelINS2_10policy_hubIdjN4cuda3__47maximumIvEEE10Policy1000EPdjS8_dNS5_3std3__410__identityEEEvT0_PT3_T1_NS0_13GridEvenShareISI_EET2_T4_)
        /*0080*/ 	.word	0x0000001c


	//----- nvinfo : EIATTR_FRAME_SIZE
	.align		4
.L_62:
        /*0084*/ 	.byte	0x04, 0x11
        /*0086*/ 	.short	(.L_64 - .L_63)
	.align		4
.L_63:
        /*0088*/ 	.word	index@(_ZN3cub18CUB_300001_SM_10006detail6reduce18DeviceReduceKernelINS2_10policy_hubIdjN4cuda3__47maximumIvEEE10Policy1000EPdjS8_dNS5_3std3__410__identityEEEvT0_PT3_T1_NS0_13GridEvenShareISI_EET2_T4_)
        /*008c*/ 	.word	0x00000000


	//----- nvinfo : EIATTR_REGCOUNT
	.align		4
.L_64:
        /*0090*/ 	.byte	0x04, 0x2f
        /*0092*/ 	.short	(.L_66 - .L_65)
	.align		4
.L_65:
        /*0094*/ 	.word	index@(_ZN3cub18CUB_300001_SM_10006detail6reduce28DeviceReduceSingleTileKernelINS2_10policy_hubIdjN4cuda3__47maximumIvEEE10Policy1000EPdSB_iS8_ddNS5_3std3__410__identityEEEvT0_T1_T2_T3_T4_T6_)
        /*0098*/ 	.word	0x00000030


	//----- nvinfo : EIATTR_FRAME_SIZE
	.align		4
.L_66:
        /*009c*/ 	.byte	0x04, 0x11
        /*009e*/ 	.short	(.L_68 - .L_67)
	.align		4
.L_67:
        /*00a0*/ 	.word	index@(_ZN3cub18CUB_300001_SM_10006detail6reduce28DeviceReduceSingleTileKernelINS2_10policy_hubIdjN4cuda3__47maximumIvEEE10Policy1000EPdSB_iS8_ddNS5_3std3__410__identityEEEvT0_T1_T2_T3_T4_T6_)
        /*00a4*/ 	.word	0x00000000


	//----- nvinfo : EIATTR_MIN_STACK_SIZE
	.align		4
.L_68:
        /*00a8*/ 	.byte	0x04, 0x12
        /*00aa*/ 	.short	(.L_70 - .L_69)
	.align		4
.L_69:
        /*00ac*/ 	.word	index@(_ZN3cub18CUB_300001_SM_10006detail6reduce28DeviceReduceSingleTileKernelINS2_10policy_hubIdjN4cuda3__47maximumIvEEE10Policy1000EPdSB_iS8_ddNS5_3std3__410__identityEEEvT0_T1_T2_T3_T4_T6_)
        /*00b0*/ 	.word	0x00000000


	//----- nvinfo : EIATTR_MIN_STACK_SIZE
	.align		4
.L_70:
        /*00b4*/ 	.byte	0x04, 0x12
        /*00b6*/ 	.short	(.L_72 - .L_71)
	.align		4
.L_71:
        /*00b8*/ 	.word	index@(_ZN3cub18CUB_300001_SM_10006detail6reduce18DeviceReduceKernelINS2_10policy_hubIdjN4cuda3__47maximumIvEEE10Policy1000EPdjS8_dNS5_3std3__410__identityEEEvT0_PT3_T1_NS0_13GridEvenShareISI_EET2_T4_)
        /*00bc*/ 	.word	0x00000000


	//----- nvinfo : EIATTR_MIN_STACK_SIZE
	.align		4
.L_72:
        /*00c0*/ 	.byte	0x04, 0x12
        /*00c2*/ 	.short	(.L_74 - .L_73)
	.align		4
.L_73:
        /*00c4*/ 	.word	index@(_ZN3cub18CUB_300001_SM_10006detail6reduce28DeviceReduceSingleTileKernelINS2_10policy_hubIdjN4cuda3__47maximumIvEEE10Policy1000EPdSB_jS8_ddNS5_3std3__410__identityEEEvT0_T1_T2_T3_T4_T6_)
        /*00c8*/ 	.word	0x00000000


	//----- nvinfo : EIATTR_MIN_STACK_SIZE
	.align		4
.L_74:
        /*00cc*/ 	.byte	0x04, 0x12
        /*00ce*/ 	.short	(.L_76 - .L_75)
	.align		4
.L_75:
        /*00d0*/ 	.word	index@(_ZN3cub18CUB_300001_SM_10006detail11EmptyKernelIvEEvv)
        /*00d4*/ 	.word	0x00000000


	//----- nvinfo : EIATTR_MIN_STACK_SIZE
	.align		4
.L_76:
        /*00d8*/ 	.byte	0x04, 0x12
        /*00da*/ 	.short	(.L_78 - .L_77)
	.align		4
.L_77:
        /*00dc*/ 	.word	index@(_Z4fillPdS_i)
        /*00e0*/ 	.word	0x00000000


	//----- nvinfo : EIATTR_MIN_STACK_SIZE
	.align		4
.L_78:
        /*00e4*/ 	.byte	0x04, 0x12
        /*00e6*/ 	.short	(.L_80 - .L_79)
	.align		4
.L_79:
        /*00e8*/ 	.word	index@(_Z9substractPdS_S_i)
        /*00ec*/ 	.word	0x00000000


	//----- nvinfo : EIATTR_MIN_STACK_SIZE
	.align		4
.L_80:
        /*00f0*/ 	.byte	0x04, 0x12
        /*00f2*/ 	.short	(.L_82 - .L_81)
	.align		4
.L_81:
        /*00f4*/ 	.word	index@(_Z6updatePdS_i)
        /*00f8*/ 	.word	0x00000000
.L_82:


//--------------------- .nv.compat                --------------------------
	.section	.nv.compat,"",@"SHT_CUDA_COMPAT_INFO"
	.align	4
        /*0000*/ 	.byte	0x02, 0x09, 0x00, 0x00, 0x02, 0x02, 0x01, 0x00, 0x02, 0x05, 0x05, 0x00, 0x03, 0x07, 0x01, 0x01
        /*0010*/ 	.byte	0x02, 0x03, 0x00, 0x00, 0x02, 0x06, 0x01, 0x00, 0x04, 0x0b, 0x08, 0x00, 0x01, 0x00, 0x00, 0x00
        /*0020*/ 	.byte	0x00, 0x00, 0x00, 0x00


//--------------------- .nv.info._ZN3cub18CUB_300001_SM_10006detail6reduce28DeviceReduceSingleTileKernelINS2_10policy_hubIdjN4cuda3__47maximumIvEEE10Policy1000EPdSB_iS8_ddNS5_3std3__410__identityEEEvT0_T1_T2_T3_T4_T6_ --------------------------
	.section	.nv.info._ZN3cub18CUB_300001_SM_10006detail6reduce28DeviceReduceSingleTileKernelINS2_10policy_hubIdjN4cuda3__47maximumIvEEE10Policy1000EPdSB_iS8_ddNS5_3std3__410__identityEEEvT0_T1_T2_T3_T4_T6_,"",@"SHT_CUDA_INFO"
	.sectionflags	@""
	.align	4


	//----- nvinfo : EIATTR_CUDA_API_VERSION
	.align		4
        /*0000*/ 	.byte	0x04, 0x37
        /*0002*/ 	.short	(.L_84 - .L_83)
.L_83:
        /*0004*/ 	.word	0x00000082


	//----- nvinfo : EIATTR_KPARAM_INFO
	.align		4
.L_84:
        /*0008*/ 	.byte	0x04, 0x17
        /*000a*/ 	.short	(.L_86 - .L_85)
.L_85:
        /*000c*/ 	.word	0x00000000
        /*0010*/ 	.short	0x0005
        /*0012*/ 	.short	0x0020
        /*0014*/ 	.byte	0x00, 0xf0, 0x05, 0x00


	//----- nvinfo : EIATTR_KPARAM_INFO
	.align		4
.L_86:
        /*0018*/ 	.byte	0x04, 0x17
        /*001a*/ 	.short	(.L_88 - .L_87)
.L_87:
        /*001c*/ 	.word	0x00000000
        /*0020*/ 	.short	0x0004
        /*0022*/ 	.short	0x0018
        /*0024*/ 	.byte	0x00, 0xf0, 0x21, 0x00


	//----- nvinfo : EIATTR_KPARAM_INFO
	.align		4
.L_88:
        /*0028*/ 	.byte	0x04, 0x17
        /*002a*/ 	.short	(.L_90 - .L_89)
.L_89:
        /*002c*/ 	.word	0x00000000
        /*0030*/ 	.short	0x0003
        /*0032*/ 	.short	0x0014
        /*0034*/ 	.byte	0x00, 0xf0, 0x05, 0x00


	//----- nvinfo : EIATTR_KPARAM_INFO
	.align		4
.L_90:
        /*0038*/ 	.byte	0x04, 0x17
        /*003a*/ 	.short	(.L_92 - .L_91)
.L_91:
        /*003c*/ 	.word	0x00000000
        /*0040*/ 	.short	0x0002
        /*0042*/ 	.short	0x0010
        /*0044*/ 	.byte	0x00, 0xf0, 0x11, 0x00


	//----- nvinfo : EIATTR_KPARAM_INFO
	.align		4
.L_92:
        /*0048*/ 	.byte	0x04, 0x17
        /*004a*/ 	.short	(.L_94 - .L_93)
.L_93:
        /*004c*/ 	.word	0x00000000
        /*0050*/ 	.short	0x0001
        /*0052*/ 	.short	0x0008
        /*0054*/ 	.byte	0x00, 0xf5, 0x21, 0x00


	//----- nvinfo : EIATTR_KPARAM_INFO
	.align		4
.L_94:
        /*0058*/ 	.byte	0x04, 0x17
        /*005a*/ 	.short	(.L_96 - .L_95)
.L_95:
        /*005c*/ 	.word	0x00000000
        /*0060*/ 	.short	0x0000
        /*0062*/ 	.short	0x0000
        /*0064*/ 	.byte	0x00, 0xf5, 0x21, 0x00


	//----- nvinfo : EIATTR_SPARSE_MMA_MASK
	.align		4
.L_96:
        /*0068*/ 	.byte	0x03, 0x50
        /*006a*/ 	.short	0x0000


	//----- nvinfo : EIATTR_MAXREG_COUNT
	.align		4
        /*006c*/ 	.byte	0x03, 0x1b
        /*006e*/ 	.short	0x00ff


	//----- nvinfo : EIATTR_NUM_BARRIERS
	.align		4
        /*0070*/ 	.byte	0x02, 0x4c
        /*0072*/ 	.byte	0x01
	.zero		1


	//----- nvinfo : EIATTR_MERCURY_ISA_VERSION
	.align		4
        /*0074*/ 	.byte	0x03, 0x5f
        /*0076*/ 	.short	0x0101


	//----- nvinfo : EIATTR_COOP_GROUP_MASK_REGIDS
	.align		4
        /*0078*/ 	.byte	0x04, 0x29
        /*007a*/ 	.short	(.L_98 - .L_97)


	//   ....[0]....
.L_97:
        /*007c*/ 	.word	0xffffffff


	//   ....[1]....
        /*0080*/ 	.word	0xffffffff


	//   ....[2]....
        /*0084*/ 	.word	0xffffffff


	//   ....[3]....
        /*0088*/ 	.word	0xffffffff


	//   ....[4]....
        /*008c*/ 	.word	0xffffffff


	//   ....[5]....
        /*0090*/ 	.word	0xffffffff


	//   ....[6]....
        /*0094*/ 	.word	0xffffffff


	//   ....[7]....
        /*0098*/ 	.word	0xffffffff


	//   ....[8]....
        /*009c*/ 	.word	0xffffffff


	//   ....[9]....
        /*00a0*/ 	.word	0xffffffff


	//   ....[10]....
        /*00a4*/ 	.word	0xffffffff


	//   ....[11]....
        /*00a8*/ 	.word	0xffffffff


	//   ....[12]....
        /*00ac*/ 	.word	0xffffffff


	//   ....[13]....
        /*00b0*/ 	.word	0xffffffff


	//   ....[14]....
        /*00b4*/ 	.word	0xffffffff


	//   ....[15]....
        /*00b8*/ 	.word	0xffffffff


	//   ....[16]....
        /*00bc*/ 	.word	0xffffffff


	//   ....[17]....
        /*00c0*/ 	.word	0xffffffff


	//   ....[18]....
        /*00c4*/ 	.word	0xffffffff


	//   ....[19]....
        /*00c8*/ 	.word	0xffffffff


	//   ....[20]....
        /*00cc*/ 	.word	0xffffffff


	//   ....[21]....
        /*00d0*/ 	.word	0xffffffff


	//   ....[22]....
        /*00d4*/ 	.word	0xffffffff


	//   ....[23]....
        /*00d8*/ 	.word	0xffffffff


	//   ....[24]....
        /*00dc*/ 	.word	0xffffffff


	//   ....[25]....
        /*00e0*/ 	.word	0xffffffff


	//   ....[26]....
        /*00e4*/ 	.word	0xffffffff


	//   ....[27]....
        /*00e8*/ 	.word	0xffffffff


	//   ....[28]....
        /*00ec*/ 	.word	0xffffffff


	//   ....[29]....
        /*00f0*/ 	.word	0xffffffff


	//   ....[30]....
        /*00f4*/ 	.word	0xffffffff


	//   ....[31]....
        /*00f8*/ 	.word	0xffffffff


	//   ....[32]....
        /*00fc*/ 	.word	0xffffffff


	//   ....[33]....
        /*0100*/ 	.word	0xffffffff


	//   ....[34]....
        /*0104*/ 	.word	0xffffffff


	//   ....[35]....
        /*0108*/ 	.word	0xffffffff


	//   ....[36]....
        /*010c*/ 	.word	0xffffffff


	//   ....[37]....
        /*0110*/ 	.word	0xffffffff


	//   ....[38]....
        /*0114*/ 	.word	0xffffffff


	//   ....[39]....
        /*0118*/ 	.word	0xffffffff


	//   ....[40]....
        /*011c*/ 	.word	0xffffffff


	//   ....[41]....
        /*0120*/ 	.word	0xffffffff


	//   ....[42]....
        /*0124*/ 	.word	0xffffffff


	//   ....[43]....
        /*0128*/ 	.word	0xffffffff


	//   ....[44]....
        /*012c*/ 	.word	0xffffffff


	//   ....[45]....
        /*0130*/ 	.word	0xffffffff


	//   ....[46]....
        /*0134*/ 	.word	0xffffffff


	//   ....[47]....
        /*0138*/ 	.word	0xffffffff


	//   ....[48]....
        /*013c*/ 	.word	0xffffffff


	//   ....[49]....
        /*0140*/ 	.word	0xffffffff


	//   ....[50]....
        /*0144*/ 	.word	0xffffffff


	//   ....[51]....
        /*0148*/ 	.word	0xffffffff


	//   ....[52]....
        /*014c*/ 	.word	0xffffffff


	//   ....[53]....
        /*0150*/ 	.word	0xffffffff


	//   ....[54]....
        /*0154*/ 	.word	0xffffffff


	//   ....[55]....
        /*0158*/ 	.word	0xffffffff


	//   ....[56]....
        /*015c*/ 	.word	0xffffffff


	//   ....[57]....
        /*0160*/ 	.word	0xffffffff


	//   ....[58]....
        /*0164*/ 	.word	0xffffffff


	//   ....[59]....
        /*0168*/ 	.word	0xffffffff


	//----- nvinfo : EIATTR_COOP_GROUP_INSTR_OFFSETS
	.align		4
.L_98:
        /*016c*/ 	.byte	0x04, 0x28
        /*016e*/ 	.short	(.L_100 - .L_99)


	//   ....[0]....
.L_99:
        /*0170*/ 	.word	0x00000d30


	//   ....[1]....
        /*0174*/ 	.word	0x00000d40


	//   ....[2]....
        /*0178*/ 	.word	0x00000dd0


	//   ....[3]....
        /*017c*/ 	.word	0x00000e10


	//   ....[4]....
        /*0180*/ 	.word	0x00000e80


	//   ....[5]....
        /*0184*/ 	.word	0x00000ea0


	//   ....[6]....
        /*0188*/ 	.word	0x00000ef0


	//   ....[7]....
        /*018c*/ 	.word	0x00000f10


	//   ....[8]....
        /*0190*/ 	.word	0x00000f60


	//   ....[9]....
        /*0194*/ 	.word	0x00000f80


	//   ....[10]....
        /*0198*/ 	.word	0x00001280


	//   ....[11]....
        /*019c*/ 	.word	0x00001290


	//   ....[12]....
        /*01a0*/ 	.word	0x00001320


	//   ....[13]....
        /*01a4*/ 	.word	0x00001350


	//   ....[14]....
        /*01a8*/ 	.word	0x000013b0


	//   ....[15]....
        /*01ac*/ 	.word	0x000013e0


	//   ....[16]....
        /*01b0*/ 	.word	0x00001440


	//   ....[17]....
        /*01b4*/ 	.word	0x00001480


	//   ....[18]....
        /*01b8*/ 	.word	0x000014f0


	//   ....[19]....
        /*01bc*/ 	.word	0x00001530


	//   ....[20]....
        /*01c0*/ 	.word	0x00002960


	//   ....[21]....
        /*01c4*/ 	.word	0x00002970


	//   ....[22]....
        /*01c8*/ 	.word	0x00002a00


	//   ....[23]....
        /*01cc*/ 	.word	0x00002a30


	//   ....[24]....
        /*01d0*/ 	.word	0x00002aa0


	//   ....[25]....
        /*01d4*/ 	.word	0x00002ac0


	//   ....[26]....
        /*01d8*/ 	.word	0x00002b20


	//   ....[27]....
        /*01dc*/ 	.word	0x00002b30


	//   ....[28]....
        /*01e0*/ 	.word	0x00002b80


	//   ....[29]....
        /*01e4*/ 	.word	0x00002b90


	//   ....[30]....
        /*01e8*/ 	.word	0x00003a20


	//   ....[31]....
        /*01ec*/ 	.word	0x00003a30


	//   ....[32]....
        /*01f0*/ 	.word	0x00003ac0


	//   ....[33]....
        /*01f4*/ 	.word	0x00003b00


	//   ....[34]....
        /*01f8*/ 	.word	0x00003b80


	//   ....[35]....
        /*01fc*/ 	.word	0x00003bc0


	//   ....[36]....
        /*0200*/ 	.word	0x00003c20


	//   ....[37]....
        /*0204*/ 	.word	0x00003c50


	//   ....[38]....
        /*0208*/ 	.word	0x00003ca0


	//   ....[39]....
        /*020c*/ 	.word	0x00003cd0


	//   ....[40]....
        /*0210*/ 	.word	0x00003fb0


	//   ....[41]....
        /*0214*/ 	.word	0x00003fc0


	//   ....[42]....
        /*0218*/ 	.word	0x00004050


	//   ....[43]....
        /*021c*/ 	.word	0x00004080


	//   ....[44]....
        /*0220*/ 	.word	0x000040d0


	//   ....[45]....
        /*0224*/ 	.word	0x00004100


	//   ....[46]....
        /*0228*/ 	.word	0x00004170


	//   ....[47]....
        /*022c*/ 	.word	0x000041b0


	//   ....[48]....
        /*0230*/ 	.word	0x00004220


	//   ....[49]....
        /*0234*/ 	.word	0x00004250


	//   ....[50]....
        /*0238*/ 	.word	0x00005700


	//   ....[51]....
        /*023c*/ 	.word	0x00005710


	//   ....[52]....
        /*0240*/ 	.word	0x000057a0


	//   ....[53]....
        /*0244*/ 	.word	0x000057e0


	//   ....[54]....
        /*0248*/ 	.word	0x00005860


	//   ....[55]....
        /*024c*/ 	.word	0x000058a0


	//   ....[56]....
        /*0250*/ 	.word	0x00005900


	//   ....[57]....
        /*0254*/ 	.word	0x00005930


	//   ....[58]....
        /*0258*/ 	.word	0x00005980


	//   ....[59]....
        /*025c*/ 	.word	0x000059b0


	//----- nvinfo : EIATTR_VRC_CTA_INIT_COUNT
	.align		4
.L_100:
        /*0260*/ 	.byte	0x02, 0x4a
	.zero		1
	.zero		1


	//----- nvinfo : EIATTR_EXIT_INSTR_OFFSETS
	.align		4
        /*0264*/ 	.byte	0x04, 0x1c
        /*0266*/ 	.short	(.L_102 - .L_101)


	//   ....[0]....
.L_101:
        /*0268*/ 	.word	0x00000080


	//   ....[1]....
        /*026c*/ 	.word	0x000000c0


	//   ....[2]....
        /*0270*/ 	.word	0x00005c20


	//   ....[3]....
        /*0274*/ 	.word	0x00005ca0


	//----- nvinfo : EIATTR_MAX_THREADS
	.align		4
.L_102:
        /*0278*/ 	.byte	0x04, 0x05
        /*027a*/ 	.short	(.L_104 - .L_103)
.L_103:
        /*027c*/ 	.word	0x00000100
        /*0280*/ 	.word	0x00000001
        /*0284*/ 	.word	0x00000001


	//----- nvinfo : EIATTR_CRS_STACK_SIZE
	.align		4
.L_104:
        /*0288*/ 	.byte	0x04, 0x1e
        /*028a*/ 	.short	(.L_106 - .L_105)
.L_105:
        /*028c*/ 	.word	0x00000000


	//----- nvinfo : EIATTR_CBANK_PARAM_SIZE
	.align		4
.L_106:
        /*0290*/ 	.byte	0x03, 0x19
        /*0292*/ 	.short	0x0021


	//----- nvinfo : EIATTR_PARAM_CBANK
	.align		4
        /*0294*/ 	.byte	0x04, 0x0a
        /*0296*/ 	.short	(.L_108 - .L_107)
	.align		4
.L_107:
        /*0298*/ 	.word	index@(.nv.constant0._ZN3cub18CUB_300001_SM_10006detail6reduce28DeviceReduceSingleTileKernelINS2_10policy_hubIdjN4cuda3__47maximumIvEEE10Policy1000EPdSB_iS8_ddNS5_3std3__410__identityEEEvT0_T1_T2_T3_T4_T6_)
        /*029c*/ 	.short	0x0380
        /*029e*/ 	.short	0x0021


	//----- nvinfo : EIATTR_SW_WAR
	.align		4
.L_108:
        /*02a0*/ 	.byte	0x04, 0x36
        /*02a2*/ 	.short	(.L_110 - .L_109)
.L_109:
        /*02a4*/ 	.word	0x00000008
.L_110:


//--------------------- .nv.info._ZN3cub18CUB_300001_SM_10006detail6reduce18DeviceReduceKernelINS2_10policy_hubIdjN4cuda3__47maximumIvEEE10Policy1000EPdjS8_dNS5_3std3__410__identityEEEvT0_PT3_T1_NS0_13GridEvenShareISI_EET2_T4_ --------------------------
	.section	.nv.info._ZN3cub18CUB_300001_SM_10006detail6reduce18DeviceReduceKernelINS2_10policy_hubIdjN4cuda3__47maximumIvEEE10Policy1000EPdjS8_dNS5_3std3__410__identityEEEvT0_PT3_T1_NS0_13GridEvenShareISI_EET2_T4_,"",@"SHT_CUDA_INFO"
	.sectionflags	@""
	.align	4


	//----- nvinfo : EIATTR_CUDA_API_VERSION
	.align		4
        /*0000*/ 	.byte	0x04, 0x37
        /*0002*/ 	.short	(.L_112 - .L_111)
.L_111:
        /*0004*/ 	.word	0x00000082


	//----- nvinfo : EIATTR_KPARAM_INFO
	.align		4
.L_112:
        /*0008*/ 	.byte	0x04, 0x17
        /*000a*/ 	.short	(.L_114 - .L_113)
.L_113:
        /*000c*/ 	.word	0x00000000
        /*0010*/ 	.short	0x0005
        /*0012*/ 	.short	0x003d
        /*0014*/ 	.byte	0x00, 0xf0, 0x05, 0x00


	//----- nvinfo : EIATTR_KPARAM_INFO
	.align		4
.L_114:
        /*0018*/ 	.byte	0x04, 0x17
        /*001a*/ 	.short	(.L_116 - .L_115)
.L_115:
        /*001c*/ 	.word	0x00000000
        /*0020*/ 	.short	0x0004
        /*0022*/ 	.short	0x003c
        /*0024*/ 	.byte	0x00, 0xf0, 0x05, 0x00


	//----- nvinfo : EIATTR_KPARAM_INFO
	.align		4
.L_116:
        /*0028*/ 	.byte	0x04, 0x17
        /*002a*/ 	.short	(.L_118 - .L_117)
.L_117:
        /*002c*/ 	.word	0x00000000
        /*0030*/ 	.short	0x0003
        /*0032*/ 	.short	0x0014
        /*0034*/ 	.byte	0x00, 0xf0, 0xa1, 0x00


	//----- nvinfo : EIATTR_KPARAM_INFO
	.align		4
.L_118:
        /*0038*/ 	.byte	0x04, 0x17
        /*003a*/ 	.short	(.L_120 - .L_119)
.L_119:
        /*003c*/ 	.word	0x00000000
        /*0040*/ 	.short	0x0002
        /*0042*/ 	.short	0x0010
        /*0044*/ 	.byte	0x00, 0xf0, 0x11, 0x00


	//----- nvinfo : EIATTR_KPARAM_INFO
	.align		4
.L_120:
        /*0048*/ 	.byte	0x04, 0x17
        /*004a*/ 	.short	(.L_122 - .L_121)
.L_121:
        /*004c*/ 	.word	0x00000000
        /*0050*/ 	.short	0x0001
        /*0052*/ 	.short	0x0008
        /*0054*/ 	.byte	0x00, 0xf5, 0x21, 0x00


	//----- nvinfo : EIATTR_KPARAM_INFO
	.align		4
.L_122:
        /*0058*/ 	.byte	0x04, 0x17
        /*005a*/ 	.short	(.L_124 - .L_123)
.L_123:
        /*005c*/ 	.word	0x00000000
        /*0060*/ 	.short	0x0000
        /*0062*/ 	.short	0x0000
        /*0064*/ 	.byte	0x00, 0xf5, 0x21, 0x00


	//----- nvinfo : EIATTR_SPARSE_MMA_MASK
	.align		4
.L_124:
        /*0068*/ 	.byte	0x03, 0x50
        /*006a*/ 	.short	0x0000


	//----- nvinfo : EIATTR_MAXREG_COUNT
	.align		4
        /*006c*/ 	.byte	0x03, 0x1b
        /*006e*/ 	.short	0x00ff


	//----- nvinfo : EIATTR_NUM_BARRIERS
	.align		4
        /*0070*/ 	.byte	0x02, 0x4c
        /*0072*/ 	.byte	0x01
	.zero		1


	//----- nvinfo : EIATTR_MERCURY_ISA_VERSION
	.align		4
        /*0074*/ 	.byte	0x03, 0x5f
        /*0076*/ 	.short	0x0101


	//----- nvinfo : EIATTR_COOP_GROUP_MASK_REGIDS
	.align		4
        /*0078*/ 	.byte	0x04, 0x29
        /*007a*/ 	.short	(.L_126 - .L_125)


	//   ....[0]....
.L_125:
        /*007c*/ 	.word	0xffffffff


	//   ....[1]....
        /*0080*/ 	.word	0xffffffff


	//   ....[2]....
        /*0084*/ 	.word	0xffffffff


	//   ....[3]....
        /*0088*/ 	.word	0xffffffff


	//   ....[4]....
        /*008c*/ 	.word	0xffffffff


	//   ....[5]....
        /*0090*/ 	.word	0xffffffff


	//   ....[6]....
        /*0094*/ 	.word	0xffffffff


	//   ....[7]....
        /*0098*/ 	.word	0xffffffff


	//   ....[8]....
        /*009c*/ 	.word	0xffffffff


	//   ....[9]....
        /*00a0*/ 	.word	0xffffffff


	//   ....[10]....
        /*00a4*/ 	.word	0xffffffff


	//   ....[11]....
        /*00a8*/ 	.word	0xffffffff


	//   ....[12]....
        /*00ac*/ 	.word	0xffffffff


	//   ....[13]....
        /*00b0*/ 	.word	0xffffffff


	//   ....[14]....
        /*00b4*/ 	.word	0xffffffff


	//   ....[15]....
        /*00b8*/ 	.word	0xffffffff


	//   ....[16]....
        /*00bc*/ 	.word	0xffffffff


	//   ....[17]....
        /*00c0*/ 	.word	0xffffffff


	//   ....[18]....
        /*00c4*/ 	.word	0xffffffff


	//   ....[19]....
        /*00c8*/ 	.word	0xffffffff


	//   ....[20]....
        /*00cc*/ 	.word	0xffffffff


	//   ....[21]....
        /*00d0*/ 	.word	0xffffffff


	//   ....[22]....
        /*00d4*/ 	.word	0xffffffff


	//   ....[23]....
        /*00d8*/ 	.word	0xffffffff


	//   ....[24]....
        /*00dc*/ 	.word	0xffffffff


	//   ....[25]....
        /*00e0*/ 	.word	0xffffffff


	//   ....[26]....
        /*00e4*/ 	.word	0xffffffff


	//   ....[27]....
        /*00e8*/ 	.word	0xffffffff


	//   ....[28]....
        /*00ec*/ 	.word	0xffffffff


	//   ....[29]....
        /*00f0*/ 	.word	0xffffffff


	//   ....[30]....
        /*00f4*/ 	.word	0xffffffff


	//   ....[31]....
        /*00f8*/ 	.word	0xffffffff


	//   ....[32]....
        /*00fc*/ 	.word	0xffffffff


	//   ....[33]....
        /*0100*/ 	.word	0xffffffff


	//   ....[34]....
        /*0104*/ 	.word	0xffffffff


	//   ....[35]....
        /*0108*/ 	.word	0xffffffff


	//   ....[36]....
        /*010c*/ 	.word	0xffffffff


	//   ....[37]....
        /*0110*/ 	.word	0xffffffff


	//   ....[38]....
        /*0114*/ 	.word	0xffffffff


	//   ....[39]....
        /*0118*/ 	.word	0xffffffff


	//   ....[40]....
        /*011c*/ 	.word	0xffffffff


	//   ....[41]....
        /*0120*/ 	.word	0xffffffff


	//   ....[42]....
        /*0124*/ 	.word	0xffffffff


	//   ....[43]....
        /*0128*/ 	.word	0xffffffff


	//   ....[44]....
        /*012c*/ 	.word	0xffffffff


	//   ....[45]....
        /*0130*/ 	.word	0xffffffff


	//   ....[46]....
        /*0134*/ 	.word	0xffffffff


	//   ....[47]....
        /*0138*/ 	.word	0xffffffff


	//   ....[48]....
        /*013c*/ 	.word	0xffffffff


	//   ....[49]....
        /*0140*/ 	.word	0xffffffff


	//   ....[50]....
        /*0144*/ 	.word	0xffffffff


	//   ....[51]....
        /*0148*/ 	.word	0xffffffff


	//   ....[52]....
        /*014c*/ 	.word	0xffffffff


	//   ....[53]....
        /*0150*/ 	.word	0xffffffff


	//   ....[54]....
        /*0154*/ 	.word	0xffffffff


	//   ....[55]....
        /*0158*/ 	.word	0xffffffff


	//   ....[56]....
        /*015c*/ 	.word	0xffffffff


	//   ....[57]....
        /*0160*/ 	.word	0xffffffff


	//   ....[58]....
        /*0164*/ 	.word	0xffffffff


	//   ....[59]....
        /*0168*/ 	.word	0xffffffff


	//----- nvinfo : EIATTR_COOP_GROUP_INSTR_OFFSETS
	.align		4
.L_126:
        /*016c*/ 	.byte	0x04, 0x28
        /*016e*/ 	.short	(.L_128 - .L_127)


	//   ....[0]....
.L_127:
        /*0170*/ 	.word	0x000005c0


	//   ....[1]....
        /*0174*/ 	.word	0x000005d0


	//   ....[2]....
        /*0178*/ 	.word	0x00000660


	//   ....[3]....
        /*017c*/ 	.word	0x00000670


	//   ....[4]....
        /*0180*/ 	.word	0x000006d0


	//   ....[5]....
        /*0184*/ 	.word	0x00000700


	//   ....[6]....
        /*0188*/ 	.word	0x00000780


	//   ....[7]....
        /*018c*/ 	.word	0x00000790


	//   ....[8]....
        /*0190*/ 	.word	0x000007e0


	//   ....[9]....
        /*0194*/ 	.word	0x000007f0


	//   ....[10]....
        /*0198*/ 	.word	0x00000ad0


	//   ....[11]....
        /*019c*/ 	.word	0x00000ae0


	//   ....[12]....
        /*01a0*/ 	.word	0x00000b70


	//   ....[13]....
        /*01a4*/ 	.word	0x00000b90


	//   ....[14]....
        /*01a8*/ 	.word	0x00000bf0


	//   ....[15]....
        /*01ac*/ 	.word	0x00000c10


	//   ....[16]....
        /*01b0*/ 	.word	0x00000c70


	//   ....[17]....
        /*01b4*/ 	.word	0x00000ca0


	//   ....[18]....
        /*01b8*/ 	.word	0x00000d20


	//   ....[19]....
        /*01bc*/ 	.word	0x00000d40


	//   ....[20]....
        /*01c0*/ 	.word	0x00001b60


	//   ....[21]....
        /*01c4*/ 	.word	0x00001b70


	//   ....[22]....
        /*01c8*/ 	.word	0x00001c00


	//   ....[23]....
        /*01cc*/ 	.word	0x00001c30


	//   ....[24]....
        /*01d0*/ 	.word	0x00001ca0


	//   ....[25]....
        /*01d4*/ 	.word	0x00001cc0


	//   ....[26]....
        /*01d8*/ 	.word	0x00001d20


	//   ....[27]....
        /*01dc*/ 	.word	0x00001d30


	//   ....[28]....
        /*01e0*/ 	.word	0x00001d80


	//   ....[29]....
        /*01e4*/ 	.word	0x00001d90


	//   ....[30]....
        /*01e8*/ 	.word	0x00002530


	//   ....[31]....
        /*01ec*/ 	.word	0x00002540


	//   ....[32]....
        /*01f0*/ 	.word	0x000025d0


	//   ....[33]....
        /*01f4*/ 	.word	0x000025e0


	//   ....[34]....
        /*01f8*/ 	.word	0x00002640


	//   ....[35]....
        /*01fc*/ 	.word	0x00002670


	//   ....[36]....
        /*0200*/ 	.word	0x000026f0


	//   ....[37]....
        /*0204*/ 	.word	0x00002700


	//   ....[38]....
        /*0208*/ 	.word	0x00002750


	//   ....[39]....
        /*020c*/ 	.word	0x00002760


	//   ....[40]....
        /*0210*/ 	.word	0x00002a60


	//   ....[41]....
        /*0214*/ 	.word	0x00002a70


	//   ....[42]....
        /*0218*/ 	.word	0x00002b00


	//   ....[43]....
        /*021c*/ 	.word	0x00002b20


	//   ....[44]....
        /*0220*/ 	.word	0x00002b80


	//   ....[45]....
        /*0224*/ 	.word	0x00002ba0


	//   ....[46]....
        /*0228*/ 	.word	0x00002c00


	//   ....[47]....
        /*022c*/ 	.word	0x00002c40


	//   ....[48]....
        /*0230*/ 	.word	0x00002cc0


	//   ....[49]....
        /*0234*/ 	.word	0x00002ce0


	//   ....[50]....
        /*0238*/ 	.word	0x00003b40


	//   ....[51]....
        /*023c*/ 	.word	0x00003b50


	//   ....[52]....
        /*0240*/ 	.word	0x00003be0


	//   ....[53]....
        /*0244*/ 	.word	0x00003bf0


	//   ....[54]....
        /*0248*/ 	.word	0x00003c50


	//   ....[55]....
        /*024c*/ 	.word	0x00003c80


	//   ....[56]....
        /*0250*/ 	.word	0x00003d00


	//   ....[57]....
        /*0254*/ 	.word	0x00003d10


	//   ....[58]....
        /*0258*/ 	.word	0x00003d60


	//   ....[59]....
        /*025c*/ 	.word	0x00003d70


	//----- nvinfo : EIATTR_VRC_CTA_INIT_COUNT
	.align		4
.L_128:
        /*0260*/ 	.byte	0x02, 0x4a
	.zero		1
	.zero		1


	//----- nvinfo : EIATTR_EXIT_INSTR_OFFSETS
	.align		4
        /*0264*/ 	.byte	0x04, 0x1c
        /*0266*/ 	.short	(.L_130 - .L_129)


	//   ....[0]....
.L_129:
        /*0268*/ 	.word	0x00003fe0


	//   ....[1]....
        /*026c*/ 	.word	0x00004040


	//----- nvinfo : EIATTR_MAX_THREADS
	.align		4
.L_130:
        /*0270*/ 	.byte	0x04, 0x05
        /*0272*/ 	.short	(.L_132 - .L_131)
.L_131:
        /*0274*/ 	.word	0x00000100
        /*0278*/ 	.word	0x00000001
        /*027c*/ 	.word	0x00000001


	//----- nvinfo : EIATTR_CRS_STACK_SIZE
	.align		4
.L_132:
        /*0280*/ 	.byte	0x04, 0x1e
        /*0282*/ 	.short	(.L_134 - .L_133)
.L_133:
        /*0284*/ 	.word	0x00000000


	//----- nvinfo : EIATTR_CBANK_PARAM_SIZE
	.align		4
.L_134:
        /*0288*/ 	.byte	0x03, 0x19
        /*028a*/ 	.short	0x003e


	//----- nvinfo : EIATTR_PARAM_CBANK
	.align		4
        /*028c*/ 	.byte	0x04, 0x0a
        /*028e*/ 	.short	(.L_136 - .L_135)
	.align		4
.L_135:
        /*0290*/ 	.word	index@(.nv.constant0._ZN3cub18CUB_300001_SM_10006detail6reduce18DeviceReduceKernelINS2_10policy_hubIdjN4cuda3__47maximumIvEEE10Policy1000EPdjS8_dNS5_3std3__410__identityEEEvT0_PT3_T1_NS0_13GridEvenShareISI_EET2_T4_)
        /*0294*/ 	.short	0x0380
        /*0296*/ 	.short	0x003e


	//----- nvinfo : EIATTR_SW_WAR
	.align		4
.L_136:
        /*0298*/ 	.byte	0x04, 0x36
        /*029a*/ 	.short	(.L_138 - .L_137)
.L_137:
        /*029c*/ 	.word	0x00000008
.L_138:


//--------------------- .nv.info._ZN3cub18CUB_300001_SM_10006detail6reduce28DeviceReduceSingleTileKernelINS2_10policy_hubIdjN4cuda3__47maximumIvEEE10Policy1000EPdSB_jS8_ddNS5_3std3__410__identityEEEvT0_T1_T2_T3_T4_T6_ --------------------------
	.section	.nv.info._ZN3cub18CUB_300001_SM_10006detail6reduce28DeviceReduceSingleTileKernelINS2_10policy_hubIdjN4cuda3__47maximumIvEEE10Policy1000EPdSB_jS8_ddNS5_3std3__410__identityEEEvT0_T1_T2_T3_T4_T6_,"",@"SHT_CUDA_INFO"
	.sectionflags	@""
	.align	4


	//----- nvinfo : EIATTR_CUDA_API_VERSION
	.align		4
        /*0000*/ 	.byte	0x04, 0x37
        /*0002*/ 	.short	(.L_140 - .L_139)
.L_139:
        /*0004*/ 	.word	0x00000082


	//----- nvinfo : EIATTR_KPARAM_INFO
	.align		4
.L_140:
        /*0008*/ 	.byte	0x04, 0x17
        /*000a*/ 	.short	(.L_142 - .L_141)
.L_141:
        /*000c*/ 	.word	0x00000000
        /*0010*/ 	.short	0x0005
        /*0012*/ 	.short	0x0020
        /*0014*/ 	.byte	0x00, 0xf0, 0x05, 0x00


	//----- nvinfo : EIATTR_KPARAM_INFO
	.align		4
.L_142:
        /*0018*/ 	.byte	0x04, 0x17
        /*001a*/ 	.short	(.L_144 - .L_143)
.L_143:
        /*001c*/ 	.word	0x00000000
        /*0020*/ 	.short	0x0004
        /*0022*/ 	.short	0x0018
        /*0024*/ 	.byte	0x00, 0xf0, 0x21, 0x00


	//----- nvinfo : EIATTR_KPARAM_INFO
	.align		4
.L_144:
        /*0028*/ 	.byte	0x04, 0x17
        /*002a*/ 	.short	(.L_146 - .L_145)
.L_145:
        /*002c*/ 	.word	0x00000000
        /*0030*/ 	.short	0x0003
        /*0032*/ 	.short	0x0014
        /*0034*/ 	.byte	0x00, 0xf0, 0x05, 0x00


	//----- nvinfo : EIATTR_KPARAM_INFO
	.align		4
.L_146:
        /*0038*/ 	.byte	0x04, 0x17
        /*003a*/ 	.short	(.L_148 - .L_147)
.L_147:
        /*003c*/ 	.word	0x00000000
        /*0040*/ 	.short	0x0002
        /*0042*/ 	.short	0x0010
        /*0044*/ 	.byte	0x00, 0xf0, 0x11, 0x00


	//----- nvinfo : EIATTR_KPARAM_INFO
	.align		4
.L_148:
        /*0048*/ 	.byte	0x04, 0x17
        /*004a*/ 	.short	(.L_150 - .L_149)
.L_149:
        /*004c*/ 	.word	0x00000000
        /*0050*/ 	.short	0x0001
        /*0052*/ 	.short	0x0008
        /*0054*/ 	.byte	0x00, 0xf5, 0x21, 0x00


	//----- nvinfo : EIATTR_KPARAM_INFO
	.align		4
.L_150:
        /*0058*/ 	.byte	0x04, 0x17
        /*005a*/ 	.short	(.L_152 - .L_151)
.L_151:
        /*005c*/ 	.word	0x00000000
        /*0060*/ 	.short	0x0000
        /*0062*/ 	.short	0x0000
        /*0064*/ 	.byte	0x00, 0xf5, 0x21, 0x00


	//----- nvinfo : EIATTR_SPARSE_MMA_MASK
	.align		4
.L_152:
        /*0068*/ 	.byte	0x03, 0x50
        /*006a*/ 	.short	0x0000


	//----- nvinfo : EIATTR_MAXREG_COUNT
	.align		4
        /*006c*/ 	.byte	0x03, 0x1b
        /*006e*/ 	.short	0x00ff


	//----- nvinfo : EIATTR_NUM_BARRIERS
	.align		4
        /*0070*/ 	.byte	0x02, 0x4c
        /*0072*/ 	.byte	0x01
	.zero		1


	//----- nvinfo : EIATTR_MERCURY_ISA_VERSION
	.align		4
        /*0074*/ 	.byte	0x03, 0x5f
        /*0076*/ 	.short	0x0101


	//----- nvinfo : EIATTR_COOP_GROUP_MASK_REGIDS
	.align		4
        /*0078*/ 	.byte	0x04, 0x29
        /*007a*/ 	.short	(.L_154 - .L_153)


	//   ....[0]....
.L_153:
        /*007c*/ 	.word	0xffffffff


	//   ....[1]....
        /*0080*/ 	.word	0xffffffff


	//   ....[2]....
        /*0084*/ 	.word	0xffffffff


	//   ....[3]....
        /*0088*/ 	.word	0xffffffff


	//   ....[4]....
        /*008c*/ 	.word	0xffffffff


	//   ....[5]....
        /*0090*/ 	.word	0xffffffff


	//   ....[6]....
        /*0094*/ 	.word	0xffffffff


	//   ....[7]....
        /*0098*/ 	.word	0xffffffff


	//   ....[8]....
        /*009c*/ 	.word	0xffffffff


	//   ....[9]....
        /*00a0*/ 	.word	0xffffffff


	//   ....[10]....
        /*00a4*/ 	.word	0xffffffff


	//   ....[11]....
        /*00a8*/ 	.word	0xffffffff


	//   ....[12]....
        /*00ac*/ 	.word	0xffffffff


	//   ....[13]....
        /*00b0*/ 	.word	0xffffffff


	//   ....[14]....
        /*00b4*/ 	.word	0xffffffff


	//   ....[15]....
        /*00b8*/ 	.word	0xffffffff


	//   ....[16]....
        /*00bc*/ 	.word	0xffffffff


	//   ....[17]....
        /*00c0*/ 	.word	0xffffffff


	//   ....[18]....
        /*00c4*/ 	.word	0xffffffff


	//   ....[19]....
        /*00c8*/ 	.word	0xffffffff


	//   ....[20]....
        /*00cc*/ 	.word	0xffffffff


	//   ....[21]....
        /*00d0*/ 	.word	0xffffffff


	//   ....[22]....
        /*00d4*/ 	.word	0xffffffff


	//   ....[23]....
        /*00d8*/ 	.word	0xffffffff


	//   ....[24]....
        /*00dc*/ 	.word	0xffffffff


	//   ....[25]....
        /*00e0*/ 	.word	0xffffffff


	//   ....[26]....
        /*00e4*/ 	.word	0xffffffff


	//   ....[27]....
        /*00e8*/ 	.word	0xffffffff


	//   ....[28]....
        /*00ec*/ 	.word	0xffffffff


	//   ....[29]....
        /*00f0*/ 	.word	0xffffffff


	//   ....[30]....
        /*00f4*/ 	.word	0xffffffff


	//   ....[31]....
        /*00f8*/ 	.word	0xffffffff


	//   ....[32]....
        /*00fc*/ 	.word	0xffffffff


	//   ....[33]....
        /*0100*/ 	.word	0xffffffff


	//   ....[34]....
        /*0104*/ 	.word	0xffffffff


	//   ....[35]....
        /*0108*/ 	.word	0xffffffff


	//   ....[36]....
        /*010c*/ 	.word	0xffffffff


	//   ....[37]....
        /*0110*/ 	.word	0xffffffff


	//   ....[38]....
        /*0114*/ 	.word	0xffffffff


	//   ....[39]....
        /*0118*/ 	.word	0xffffffff


	//   ....[40]....
        /*011c*/ 	.word	0xffffffff


	//   ....[41]....
        /*0120*/ 	.word	0xffffffff


	//   ....[42]....
        /*0124*/ 	.word	0xffffffff


	//   ....[43]....
        /*0128*/ 	.word	0xffffffff


	//   ....[44]....
        /*012c*/ 	.word	0xffffffff


	//   ....[45]....
        /*0130*/ 	.word	0xffffffff


	//   ....[46]....
        /*0134*/ 	.word	0xffffffff


	//   ....[47]....
        /*0138*/ 	.word	0xffffffff


	//   ....[48]....
        /*013c*/ 	.word	0xffffffff


	//   ....[49]....
        /*0140*/ 	.word	0xffffffff


	//   ....[50]....
        /*0144*/ 	.word	0xffffffff


	//   ....[51]....
        /*0148*/ 	.word	0xffffffff


	//   ....[52]....
        /*014c*/ 	.word	0xffffffff


	//   ....[53]....
        /*0150*/ 	.word	0xffffffff


	//   ....[54]....
        /*0154*/ 	.word	0xffffffff


	//   ....[55]....
        /*0158*/ 	.word	0xffffffff


	//   ....[56]....
        /*015c*/ 	.word	0xffffffff


	//   ....[57]....
        /*0160*/ 	.word	0xffffffff


	//   ....[58]....
        /*0164*/ 	.word	0xffffffff


	//   ....[59]....
        /*0168*/ 	.word	0xffffffff


	//----- nvinfo : EIATTR_COOP_GROUP_INSTR_OFFSETS
	.align		4
.L_154:
        /*016c*/ 	.byte	0x04, 0x28
        /*016e*/ 	.short	(.L_156 - .L_155)


	//   ....[0]....
.L_155:
        /*0170*/ 	.word	0x00000cb0


	//   ....[1]....
        /*0174*/ 	.word	0x00000cc0


	//   ....[2]....
        /*0178*/ 	.word	0x00000d50


	//   ....[3]....
        /*017c*/ 	.word	0x00000d90


	//   ....[4]....
        /*0180*/ 	.word	0x00000e10


	//   ....[5]....
        /*0184*/ 	.word	0x00000e40


	//   ....[6]....
        /*0188*/ 	.word	0x00000e90


	//   ....[7]....
        /*018c*/ 	.word	0x00000ec0


	//   ....[8]....
        /*0190*/ 	.word	0x00000f10


	//   ....[9]....
        /*0194*/ 	.word	0x00000f40


	//   ....[10]....
        /*0198*/ 	.word	0x00001240


	//   ....[11]....
        /*019c*/ 	.word	0x00001250


	//   ....[12]....
        /*01a0*/ 	.word	0x000012e0


	//   ....[13]....
        /*01a4*/ 	.word	0x00001310


	//   ....[14]....
        /*01a8*/ 	.word	0x00001370


	//   ....[15]....
        /*01ac*/ 	.word	0x000013a0


	//   ....[16]....
        /*01b0*/ 	.word	0x00001400


	//   ....[17]....
        /*01b4*/ 	.word	0x00001440


	//   ....[18]....
        /*01b8*/ 	.word	0x000014b0


	//   ....[19]....
        /*01bc*/ 	.word	0x000014f0


	//   ....[20]....
        /*01c0*/ 	.word	0x00002180


	//   ....[21]....
        /*01c4*/ 	.word	0x00002190


	//   ....[22]....
        /*01c8*/ 	.word	0x00002220


	//   ....[23]....
        /*01cc*/ 	.word	0x00002250


	//   ....[24]....
        /*01d0*/ 	.word	0x000022c0


	//   ....[25]....
        /*01d4*/ 	.word	0x000022e0


	//   ....[26]....
        /*01d8*/ 	.word	0x00002340


	//   ....[27]....
        /*01dc*/ 	.word	0x00002350


	//   ....[28]....
        /*01e0*/ 	.word	0x000023a0


	//   ....[29]....
        /*01e4*/ 	.word	0x000023b0


	//   ....[30]....
        /*01e8*/ 	.word	0x000031c0


	//   ....[31]....
        /*01ec*/ 	.word	0x000031d0


	//   ....[32]....
        /*01f0*/ 	.word	0x00003260


	//   ....[33]....
        /*01f4*/ 	.word	0x000032a0


	//   ....[34]....
        /*01f8*/ 	.word	0x00003320


	//   ....[35]....
        /*01fc*/ 	.word	0x00003360


	//   ....[36]....
        /*0200*/ 	.word	0x000033c0


	//   ....[37]....
        /*0204*/ 	.word	0x000033f0


	//   ....[38]....
        /*0208*/ 	.word	0x00003440


	//   ....[39]....
        /*020c*/ 	.word	0x00003470


	//   ....[40]....
        /*0210*/ 	.word	0x00003750


	//   ....[41]....
        /*0214*/ 	.word	0x00003760


	//   ....[42]....
        /*0218*/ 	.word	0x000037f0


	//   ....[43]....
        /*021c*/ 	.word	0x00003820


	//   ....[44]....
        /*0220*/ 	.word	0x00003870


	//   ....[45]....
        /*0224*/ 	.word	0x000038a0


	//   ....[46]....
        /*0228*/ 	.word	0x00003910


	//   ....[47]....
        /*022c*/ 	.word	0x00003950


	//   ....[48]....
        /*0230*/ 	.word	0x000039c0


	//   ....[49]....
        /*0234*/ 	.word	0x000039f0


	//   ....[50]....
        /*0238*/ 	.word	0x00004730


	//   ....[51]....
        /*023c*/ 	.word	0x00004740


	//   ....[52]....
        /*0240*/ 	.word	0x000047d0


	//   ....[53]....
        /*0244*/ 	.word	0x00004800


	//   ....[54]....
        /*0248*/ 	.word	0x00004870


	//   ....[55]....
        /*024c*/ 	.word	0x00004890


	//   ....[56]....
        /*0250*/ 	.word	0x000048f0


	//   ....[57]....
        /*0254*/ 	.word	0x00004900


	//   ....[58]....
        /*0258*/ 	.word	0x00004950


	//   ....[59]....
        /*025c*/ 	.word	0x00004960


	//----- nvinfo : EIATTR_VRC_CTA_INIT_COUNT
	.align		4
.L_156:
        /*0260*/ 	.byte	0x02, 0x4a
	.zero		1
	.zero		1


	//----- nvinfo : EIATTR_EXIT_INSTR_OFFSETS
	.align		4
        /*0264*/ 	.byte	0x04, 0x1c
        /*0266*/ 	.short	(.L_158 - .L_157)


	//   ....[0]....
.L_157:
        /*0268*/ 	.word	0x00000080


	//   ....[1]....
        /*026c*/ 	.word	0x000000c0


	//   ....[2]....
        /*0270*/ 	.word	0x00004bd0


	//   ....[3]....
        /*0274*/ 	.word	0x00004c50


	//----- nvinfo : EIATTR_MAX_THREADS
	.align		4
.L_158:
        /*0278*/ 	.byte	0x04, 0x05
        /*027a*/ 	.short	(.L_160 - .L_159)
.L_159:
        /*027c*/ 	.word	0x00000100
        /*0280*/ 	.word	0x00000001
        /*0284*/ 	.word	0x00000001


	//----- nvinfo : EIATTR_CRS_STACK_SIZE
	.align		4
.L_160:
        /*0288*/ 	.byte	0x04, 0x1e
        /*028a*/ 	.short	(.L_162 - .L_161)
.L_161:
        /*028c*/ 	.word	0x00000000


	//----- nvinfo : EIATTR_CBANK_PARAM_SIZE
	.align		4
.L_162:
        /*0290*/ 	.byte	0x03, 0x19
        /*0292*/ 	.short	0x0021


	//----- nvinfo : EIATTR_PARAM_CBANK
	.align		4
        /*0294*/ 	.byte	0x04, 0x0a
        /*0296*/ 	.short	(.L_164 - .L_163)
	.align		4
.L_163:
        /*0298*/ 	.word	index@(.nv.constant0._ZN3cub18CUB_300001_SM_10006detail6reduce28DeviceReduceSingleTileKernelINS2_10policy_hubIdjN4cuda3__47maximumIvEEE10Policy1000EPdSB_jS8_ddNS5_3std3__410__identityEEEvT0_T1_T2_T3_T4_T6_)
        /*029c*/ 	.short	0x0380
        /*029e*/ 	.short	0x0021


	//----- nvinfo : EIATTR_SW_WAR
	.align		4
.L_164:
        /*02a0*/ 	.byte	0x04, 0x36
        /*02a2*/ 	.short	(.L_166 - .L_165)
.L_165:
        /*02a4*/ 	.word	0x00000008
.L_166:


//--------------------- .nv.info._ZN3cub18CUB_300001_SM_10006detail11EmptyKernelIvEEvv --------------------------
	.section	.nv.info._ZN3cub18CUB_300001_SM_10006detail11EmptyKernelIvEEvv,"",@"SHT_CUDA_INFO"
	.sectionflags	@""
	.align	4


	//----- nvinfo : EIATTR_CUDA_API_VERSION
	.align		4
        /*0000*/ 	.byte	0x04, 0x37
        /*0002*/ 	.short	(.L_168 - .L_167)
.L_167:
        /*0004*/ 	.word	0x00000082


	//----- nvinfo : EIATTR_SPARSE_MMA_MASK
	.align		4
.L_168:
        /*0008*/ 	.byte	0x03, 0x50
        /*000a*/ 	.short	0x0000


	//----- nvinfo : EIATTR_MAXREG_COUNT
	.align		4
        /*000c*/ 	.byte	0x03, 0x1b
        /*000e*/ 	.short	0x00ff


	//----- nvinfo : EIATTR_MERCURY_ISA_VERSION
	.align		4
        /*0010*/ 	.byte	0x03, 0x5f
        /*0012*/ 	.short	0x0101


	//----- nvinfo : EIATTR_VRC_CTA_INIT_COUNT
	.align		4
        /*0014*/ 	.byte	0x02, 0x4a
	.zero		1
	.zero		1


	//----- nvinfo : EIATTR_EXIT_INSTR_OFFSETS
	.align		4
        /*0018*/ 	.byte	0x04, 0x1c
        /*001a*/ 	.short	(.L_170 - .L_169)


	//   ....[0]....
.L_169:
        /*001c*/ 	.word	0x00000010


	//----- nvinfo : EIATTR_SW_WAR
	.align		4
.L_170:
        /*0020*/ 	.byte	0x04, 0x36
        /*0022*/ 	.short	(.L_172 - .L_171)
.L_171:
        /*0024*/ 	.word	0x00000008
.L_172:


//--------------------- .nv.info._Z4fillPdS_i     --------------------------
	.section	.nv.info._Z4fillPdS_i,"",@"SHT_CUDA_INFO"
	.sectionflags	@""
	.align	4


	//----- nvinfo : EIATTR_CUDA_API_VERSION
	.align		4
        /*0000*/ 	.byte	0x04, 0x37
        /*0002*/ 	.short	(.L_174 - .L_173)
.L_173:
        /*0004*/ 	.word	0x00000082


	//----- nvinfo : EIATTR_KPARAM_INFO
	.align		4
.L_174:
        /*0008*/ 	.byte	0x04, 0x17
        /*000a*/ 	.short	(.L_176 - .L_175)
.L_175:
        /*000c*/ 	.word	0x00000000
        /*0010*/ 	.short	0x0002
        /*0012*/ 	.short	0x0010
        /*0014*/ 	.byte	0x00, 0xf0, 0x11, 0x00


	//----- nvinfo : EIATTR_KPARAM_INFO
	.align		4
.L_176:
        /*0018*/ 	.byte	0x04, 0x17
        /*001a*/ 	.short	(.L_178 - .L_177)
.L_177:
        /*001c*/ 	.word	0x00000000
        /*0020*/ 	.short	0x0001
        /*0022*/ 	.short	0x0008
        /*0024*/ 	.byte	0x00, 0xf5, 0x21, 0x00


	//----- nvinfo : EIATTR_KPARAM_INFO
	.align		4
.L_178:
        /*0028*/ 	.byte	0x04, 0x17
        /*002a*/ 	.short	(.L_180 - .L_179)
.L_179:
        /*002c*/ 	.word	0x00000000
        /*0030*/ 	.short	0x0000
        /*0032*/ 	.short	0x0000
        /*0034*/ 	.byte	0x00, 0xf5, 0x21, 0x00


	//----- nvinfo : EIATTR_SPARSE_MMA_MASK
	.align		4
.L_180:
        /*0038*/ 	.byte	0x03, 0x50
        /*003a*/ 	.short	0x0000


	//----- nvinfo : EIATTR_MAXREG_COUNT
	.align		4
        /*003c*/ 	.byte	0x03, 0x1b
        /*003e*/ 	.short	0x00ff


	//----- nvinfo : EIATTR_MERCURY_ISA_VERSION
	.align		4
        /*0040*/ 	.byte	0x03, 0x5f
        /*0042*/ 	.short	0x0101


	//----- nvinfo : EIATTR_VRC_CTA_INIT_COUNT
	.align		4
        /*0044*/ 	.byte	0x02, 0x4a
	.zero		1
	.zero		1


	//----- nvinfo : EIATTR_EXIT_INSTR_OFFSETS
	.align		4
        /*0048*/ 	.byte	0x04, 0x1c
        /*004a*/ 	.short	(.L_182 - .L_181)


	//   ....[0]....
.L_181:
        /*004c*/ 	.word	0x00000070


	//   ....[1]....
        /*0050*/ 	.word	0x00000260


	//----- nvinfo : EIATTR_CBANK_PARAM_SIZE
	.align		4
.L_182:
        /*0054*/ 	.byte	0x03, 0x19
        /*0056*/ 	.short	0x0014


	//----- nvinfo : EIATTR_PARAM_CBANK
	.align		4
        /*0058*/ 	.byte	0x04, 0x0a
        /*005a*/ 	.short	(.L_184 - .L_183)
	.align		4
.L_183:
        /*005c*/ 	.word	index@(.nv.constant0._Z4fillPdS_i)
        /*0060*/ 	.short	0x0380
        /*0062*/ 	.short	0x0014


	//----- nvinfo : EIATTR_SW_WAR
	.align		4
.L_184:
        /*0064*/ 	.byte	0x04, 0x36
        /*0066*/ 	.short	(.L_186 - .L_185)
.L_185:
        /*0068*/ 	.word	0x00000008
.L_186:


//--------------------- .nv.info._Z9substractPdS_S_i --------------------------
	.section	.nv.info._Z9substractPdS_S_i,"",@"SHT_CUDA_INFO"
	.sectionflags	@""
	.align	4


	//----- nvinfo : EIATTR_CUDA_API_VERSION
	.align		4
        /*0000*/ 	.byte	0x04, 0x37
        /*0002*/ 	.short	(.L_188 - .L_187)
.L_187:
        /*0004*/ 	.word	0x00000082


	//----- nvinfo : EIATTR_KPARAM_INFO
	.align		4
.L_188:
        /*0008*/ 	.byte	0x04, 0x17
        /*000a*/ 	.short	(.L_190 - .L_189)
.L_189:
        /*000c*/ 	.word	0x00000000
        /*0010*/ 	.short	0x0003
        /*0012*/ 	.short	0x0018
        /*0014*/ 	.byte	0x00, 0xf0, 0x11, 0x00


	//----- nvinfo : EIATTR_KPARAM_INFO
	.align		4
.L_190:
        /*0018*/ 	.byte	0x04, 0x17
        /*001a*/ 	.short	(.L_192 - .L_191)
.L_191:
        /*001c*/ 	.word	0x00000000
        /*0020*/ 	.short	0x0002
        /*0022*/ 	.short	0x0010
        /*0024*/ 	.byte	0x00, 0xf5, 0x21, 0x00


	//----- nvinfo : EIATTR_KPARAM_INFO
	.align		4
.L_192:
        /*0028*/ 	.byte	0x04, 0x17
        /*002a*/ 	.short	(.L_194 - .L_193)
.L_193:
        /*002c*/ 	.word	0x00000000
        /*0030*/ 	.short	0x0001
        /*0032*/ 	.short	0x0008
        /*0034*/ 	.byte	0x00, 0xf5, 0x21, 0x00


	//----- nvinfo : EIATTR_KPARAM_INFO
	.align		4
.L_194:
        /*0038*/ 	.byte	0x04, 0x17
        /*003a*/ 	.short	(.L_196 - .L_195)
.L_195:
        /*003c*/ 	.word	0x00000000
        /*0040*/ 	.short	0x0000
        /*0042*/ 	.short	0x0000
        /*0044*/ 	.byte	0x00, 0xf5, 0x21, 0x00


	//----- nvinfo : EIATTR_SPARSE_MMA_MASK
	.align		4
.L_196:
        /*0048*/ 	.byte	0x03, 0x50
        /*004a*/ 	.short	0x0000


	//----- nvinfo : EIATTR_MAXREG_COUNT
	.align		4
        /*004c*/ 	.byte	0x03, 0x1b
        /*004e*/ 	.short	0x00ff


	//----- nvinfo : EIATTR_MERCURY_ISA_VERSION
	.align		4
        /*0050*/ 	.byte	0x03, 0x5f
        /*0052*/ 	.short	0x0101


	//----- nvinfo : EIATTR_VRC_CTA_INIT_COUNT
	.align		4
        /*0054*/ 	.byte	0x02, 0x4a
	.zero		1
	.zero		1


	//----- nvinfo : EIATTR_EXIT_INSTR_OFFSETS
	.align		4
        /*0058*/ 	.byte	0x04, 0x1c
        /*005a*/ 	.short	(.L_198 - .L_197)


	//   ....[0]....
.L_197:
        /*005c*/ 	.word	0x000000d0


	//   ....[1]....
        /*0060*/ 	.word	0x000001a0


	//----- nvinfo : EIATTR_CBANK_PARAM_SIZE
	.align		4
.L_198:
        /*0064*/ 	.byte	0x03, 0x19
        /*0066*/ 	.short	0x001c


	//----- nvinfo : EIATTR_PARAM_CBANK
	.align		4
        /*0068*/ 	.byte	0x04, 0x0a
        /*006a*/ 	.short	(.L_200 - .L_199)
	.align		4
.L_199:
        /*006c*/ 	.word	index@(.nv.constant0._Z9substractPdS_S_i)
        /*0070*/ 	.short	0x0380
        /*0072*/ 	.short	0x001c


	//----- nvinfo : EIATTR_SW_WAR
	.align		4
.L_200:
        /*0074*/ 	.byte	0x04, 0x36
        /*0076*/ 	.short	(.L_202 - .L_201)
.L_201:
        /*0078*/ 	.word	0x00000008
.L_202:


//--------------------- .nv.info._Z6updatePdS_i   --------------------------
	.section	.nv.info._Z6updatePdS_i,"",@"SHT_CUDA_INFO"
	.sectionflags	@""
	.align	4


	//----- nvinfo : EIATTR_CUDA_API_VERSION
	.align		4
        /*0000*/ 	.byte	0x04, 0x37
        /*0002*/ 	.short	(.L_204 - .L_203)
.L_203:
        /*0004*/ 	.word	0x00000082


	//----- nvinfo : EIATTR_KPARAM_INFO
	.align		4
.L_204:
        /*0008*/ 	.byte	0x04, 0x17
        /*000a*/ 	.short	(.L_206 - .L_205)
.L_205:
        /*000c*/ 	.word	0x00000000
        /*0010*/ 	.short	0x0002
        /*0012*/ 	.short	0x0010
        /*0014*/ 	.byte	0x00, 0xf0, 0x11, 0x00


	//----- nvinfo : EIATTR_KPARAM_INFO
	.align		4
.L_206:
        /*0018*/ 	.byte	0x04, 0x17
        /*001a*/ 	.short	(.L_208 - .L_207)
.L_207:
        /*001c*/ 	.word	0x00000000
        /*0020*/ 	.short	0x0001
        /*0022*/ 	.short	0x0008
        /*0024*/ 	.byte	0x00, 0xf5, 0x21, 0x00


	//----- nvinfo : EIATTR_KPARAM_INFO
	.align		4
.L_208:
        /*0028*/ 	.byte	0x04, 0x17
        /*002a*/ 	.short	(.L_210 - .L_209)
.L_209:
        /*002c*/ 	.word	0x00000000
        /*0030*/ 	.short	0x0000
        /*0032*/ 	.short	0x0000
        /*0034*/ 	.byte	0x00, 0xf5, 0x21, 0x00


	//----- nvinfo : EIATTR_SPARSE_MMA_MASK
	.align		4
.L_210:
        /*0038*/ 	.byte	0x03, 0x50
        /*003a*/ 	.short	0x0000


	//----- nvinfo : EIATTR_MAXREG_COUNT
	.align		4
        /*003c*/ 	.byte	0x03, 0x1b
        /*003e*/ 	.short	0x00ff


	//----- nvinfo : EIATTR_MERCURY_ISA_VERSION
	.align		4
        /*0040*/ 	.byte	0x03, 0x5f
        /*0042*/ 	.short	0x0101


	//----- nvinfo : EIATTR_VRC_CTA_INIT_COUNT
	.align		4
        /*0044*/ 	.byte	0x02, 0x4a
	.zero		1
	.zero		1


	//----- nvinfo : EIATTR_EXIT_INSTR_OFFSETS
	.align		4
        /*0048*/ 	.byte	0x04, 0x1c
        /*004a*/ 	.short	(.L_212 - .L_211)


	//   ....[0]....
.L_211:
        /*004c*/ 	.word	0x000000f0


	//   ....[1]....
        /*0050*/ 	.word	0x00000230


	//----- nvinfo : EIATTR_CBANK_PARAM_SIZE
	.align		4
.L_212:
        /*0054*/ 	.byte	0x03, 0x19
        /*0056*/ 	.short	0x0014


	//----- nvinfo : EIATTR_PARAM_CBANK
	.align		4
        /*0058*/ 	.byte	0x04, 0x0a
        /*005a*/ 	.short	(.L_214 - .L_213)
	.align		4
.L_213:
        /*005c*/ 	.word	index@(.nv.constant0._Z6updatePdS_i)
        /*0060*/ 	.short	0x0380
        /*0062*/ 	.short	0x0014


	//----- nvinfo : EIATTR_SW_WAR
	.align		4
.L_214:
        /*0064*/ 	.byte	0x04, 0x36
        /*0066*/ 	.short	(.L_216 - .L_215)
.L_215:
        /*0068*/ 	.word	0x00000008
.L_216:


//--------------------- .nv.callgraph             --------------------------
	.section	.nv.callgraph,"",@"SHT_CUDA_CALLGRAPH"
	.align	4
	.sectionentsize	8
	.align		4
        /*0000*/ 	.word	0x00000000
	.align		4
        /*0004*/ 	.word	0xffffffff
	.align		4
        /*0008*/ 	.word	0x00000000
	.align		4
        /*000c*/ 	.word	0xfffffffe
	.align		4
        /*0010*/ 	.word	0x00000000
	.align		4
        /*0014*/ 	.word	0xfffffffd
	.align		4
        /*0018*/ 	.word	0x00000000
	.align		4
        /*001c*/ 	.word	0xfffffffc


//--------------------- .nv.constant3             --------------------------
	.section	.nv.constant3,"a",@progbits
	.align	8
.nv.constant3:
	.type		add,@object
	.size		add,(.L_0 - add)
add:
	.zero		8
.L_0:


//--------------------- .nv.constant4             --------------------------
	.section	.nv.constant4,"a",@progbits
	.align	8
	.align		8
.nv.constant4:
        /*0000*/ 	.dword	_ZN34_INTERNAL_6c127be6_4_k_cu_a7e9027b4cuda3std3__45__cpo5beginE
	.align		8
        /*0008*/ 	.dword	_ZN34_INTERNAL_6c127be6_4_k_cu_a7e9027b4cuda3std3__45__cpo3endE
	.align		8
        /*0010*/ 	.dword	_ZN34_INTERNAL_6c127be6_4_k_cu_a7e9027b4cuda3std3__45__cpo6cbeginE
	.align		8
        /*0018*/ 	.dword	_ZN34_INTERNAL_6c127be6_4_k_cu_a7e9027b4cuda3std3__45__cpo4cendE
	.align		8
        /*0020*/ 	.dword	_ZN34_INTERNAL_6c127be6_4_k_cu_a7e9027b4cuda3std3__45__cpo6rbeginE
	.align		8
        /*0028*/ 	.dword	_ZN34_INTERNAL_6c127be6_4_k_cu_a7e9027b4cuda3std3__45__cpo4rendE
	.align		8
        /*0030*/ 	.dword	_ZN34_INTERNAL_6c127be6_4_k_cu_a7e9027b4cuda3std3__45__cpo7crbeginE
	.align		8
        /*0038*/ 	.dword	_ZN34_INTERNAL_6c127be6_4_k_cu_a7e9027b4cuda3std3__45__cpo5crendE
	.align		8
        /*0040*/ 	.dword	_ZN34_INTERNAL_6c127be6_4_k_cu_a7e9027b4cuda3std3__436_GLOBAL__N__6c127be6_4_k_cu_a7e9027b6ignoreE
	.align		8
        /*0048*/ 	.dword	_ZN34_INTERNAL_6c127be6_4_k_cu_a7e9027b4cuda3std3__419piecewise_constructE
	.align		8
        /*0050*/ 	.dword	_ZN34_INTERNAL_6c127be6_4_k_cu_a7e9027b4cuda3std3__48in_placeE
	.align		8
        /*0058*/ 	.dword	_ZN34_INTERNAL_6c127be6_4_k_cu_a7e9027b4cuda3std3__420unreachable_sentinelE
	.align		8
        /*0060*/ 	.dword	_ZN34_INTERNAL_6c127be6_4_k_cu_a7e9027b4cuda3std3__47nulloptE
	.align		8
        /*0068*/ 	.dword	_ZN34_INTERNAL_6c127be6_4_k_cu_a7e9027b4cuda3std3__48unexpectE
	.align		8
        /*0070*/ 	.dword	_ZN34_INTERNAL_6c127be6_4_k_cu_a7e9027b4cuda3std6ranges3__45__cpo4swapE
	.align		8
        /*0078*/ 	.dword	_ZN34_INTERNAL_6c127be6_4_k_cu_a7e9027b4cuda3std6ranges3__45__cpo9iter_moveE
	.align		8
        /*0080*/ 	.dword	_ZN34_INTERNAL_6c127be6_4_k_cu_a7e9027b4cuda3std6ranges3__45__cpo5beginE
	.align		8
        /*0088*/ 	.dword	_ZN34_INTERNAL_6c127be6_4_k_cu_a7e9027b4cuda3std6ranges3__45__cpo3endE
	.align		8
        /*0090*/ 	.dword	_ZN34_INTERNAL_6c127be6_4_k_cu_a7e9027b4cuda3std6ranges3__45__cpo6cbeginE
	.align		8
        /*0098*/ 	.dword	_ZN34_INTERNAL_6c127be6_4_k_cu_a7e9027b4cuda3std6ranges3__45__cpo4cendE
	.align		8
        /*00a0*/ 	.dword	_ZN34_INTERNAL_6c127be6_4_k_cu_a7e9027b4cuda3std6ranges3__45__cpo7advanceE
	.align		8
        /*00a8*/ 	.dword	_ZN34_INTERNAL_6c127be6_4_k_cu_a7e9027b4cuda3std6ranges3__45__cpo9iter_swapE
	.align		8
        /*00b0*/ 	.dword	_ZN34_INTERNAL_6c127be6_4_k_cu_a7e9027b4cuda3std6ranges3__45__cpo4nextE
	.align		8
        /*00b8*/ 	.dword	_ZN34_INTERNAL_6c127be6_4_k_cu_a7e9027b4cuda3std6ranges3__45__cpo4prevE
	.align		8
        /*00c0*/ 	.dword	_ZN34_INTERNAL_6c127be6_4_k_cu_a7e9027b4cuda3std6ranges3__45__cpo4dataE
	.align		8
        /*00c8*/ 	.dword	_ZN34_INTERNAL_6c127be6_4_k_cu_a7e9027b4cuda3std6ranges3__45__cpo5cdataE
	.align		8
        /*00d0*/ 	.dword	_ZN34_INTERNAL_6c127be6_4_k_cu_a7e9027b4cuda3std6ranges3__45__cpo4sizeE
	.align		8
        /*00d8*/ 	.dword	_ZN34_INTERNAL_6c127be6_4_k_cu_a7e9027b4cuda3std6ranges3__45__cpo5ssizeE
	.align		8
        /*00e0*/ 	.dword	_ZN34_INTERNAL_6c127be6_4_k_cu_a7e9027b4cuda3std6ranges3__45__cpo8distanceE
	.align		8
        /*00e8*/ 	.dword	_ZN34_INTERNAL_6c127be6_4_k_cu_a7e9027b6thrust24THRUST_300001_SM_1000_NS6system6detail10sequential3seqE
	.align		8
        /*00f0*/ 	.dword	_ZN34_INTERNAL_6c127be6_4_k_cu_a7e9027b6thrust24THRUST_300001_SM_1000_NS12placeholders2_1E
	.align		8
        /*00f8*/ 	.dword	_ZN34_INTERNAL_6c127be6_4_k_cu_a7e9027b6thrust24THRUST_300001_SM_1000_NS12placeholders2_2E
	.align		8
        /*0100*/ 	.dword	_ZN34_INTERNAL_6c127be6_4_k_cu_a7e9027b6thrust24THRUST_300001_SM_1000_NS12placeholders2_3E
	.align		8
        /*0108*/ 	.dword	_ZN34_INTERNAL_6c127be6_4_k_cu_a7e9027b6thrust24THRUST_300001_SM_1000_NS12placeholders2_4E
	.align		8
        /*0110*/ 	.dword	_ZN34_INTERNAL_6c127be6_4_k_cu_a7e9027b6thrust24THRUST_300001_SM_1000_NS12placeholders2_5E
	.align		8
        /*0118*/ 	.dword	_ZN34_INTERNAL_6c127be6_4_k_cu_a7e9027b6thrust24THRUST_300001_SM_1000_NS12placeholders2_6E
	.align		8
        /*0120*/ 	.dword	_ZN34_INTERNAL_6c127be6_4_k_cu_a7e9027b6thrust24THRUST_300001_SM_1000_NS12placeholders2_7E
	.align		8
        /*0128*/ 	.dword	_ZN34_INTERNAL_6c127be6_4_k_cu_a7e9027b6thrust24THRUST_300001_SM_1000_NS12placeholders2_8E
	.align		8
        /*0130*/ 	.dword	_ZN34_INTERNAL_6c127be6_4_k_cu_a7e9027b6thrust24THRUST_300001_SM_1000_NS12placeholders2_9E
	.align		8
        /*0138*/ 	.dword	_ZN34_INTERNAL_6c127be6_4_k_cu_a7e9027b6thrust24THRUST_300001_SM_1000_NS12placeholders3_10E


//--------------------- .text._ZN3cub18CUB_300001_SM_10006detail6reduce28DeviceReduceSingleTileKernelINS2_10policy_hubIdjN4cuda3__47maximumIvEEE10Policy1000EPdSB_iS8_ddNS5_3std3__410__identityEEEvT0_T1_T2_T3_T4_T6_ --------------------------
	.section	.text._ZN3cub18CUB_300001_SM_10006detail6reduce28DeviceReduceSingleTileKernelINS2_10policy_hubIdjN4cuda3__47maximumIvEEE10Policy1000EPdSB_iS8_ddNS5_3std3__410__identityEEEvT0_T1_T2_T3_T4_T6_,"ax",@progbits
	.align	128
        .global         _ZN3cub18CUB_300001_SM_10006detail6reduce28DeviceReduceSingleTileKernelINS2_10policy_hubIdjN4cuda3__47maximumIvEEE10Policy1000EPdSB_iS8_ddNS5_3std3__410__identityEEEvT0_T1_T2_T3_T4_T6_
        .type           _ZN3cub18CUB_300001_SM_10006detail6reduce28DeviceReduceSingleTileKernelINS2_10policy_hubIdjN4cuda3__47maximumIvEEE10Policy1000EPdSB_iS8_ddNS5_3std3__410__identityEEEvT0_T1_T2_T3_T4_T6_,@function
        .size           _ZN3cub18CUB_300001_SM_10006detail6reduce28DeviceReduceSingleTileKernelINS2_10policy_hubIdjN4cuda3__47maximumIvEEE10Policy1000EPdSB_iS8_ddNS5_3std3__410__identityEEEvT0_T1_T2_T3_T4_T6_,(.L_x_150 - _ZN3cub18CUB_300001_SM_10006detail6reduce28DeviceReduceSingleTileKernelINS2_10policy_hubIdjN4cuda3__47maximumIvEEE10Policy1000EPdSB_iS8_ddNS5_3std3__410__identityEEEvT0_T1_T2_T3_T4_T6_)
        .other          _ZN3cub18CUB_300001_SM_10006detail6reduce28DeviceReduceSingleTileKernelINS2_10policy_hubIdjN4cuda3__47maximumIvEEE10Policy1000EPdSB_iS8_ddNS5_3std3__410__identityEEEvT0_T1_T2_T3_T4_T6_,@"STO_CUDA_ENTRY STV_DEFAULT"
_ZN3cub18CUB_300001_SM_10006detail6reduce28DeviceReduceSingleTileKernelINS2_10policy_hubIdjN4cuda3__47maximumIvEEE10Policy1000EPdSB_iS8_ddNS5_3std3__410__identityEEEvT0_T1_T2_T3_T4_T6_:
.text._ZN3cub18CUB_300001_SM_10006detail6reduce28DeviceReduceSingleTileKernelINS2_10policy_hubIdjN4cuda3__47maximumIvEEE10Policy1000EPdSB_iS8_ddNS5_3std3__410__identityEEEvT0_T1_T2_T3_T4_T6_:
[----:B------:R-:W-:Y:S01]  /*0000*/  LDC R1, c[0x0][0x37c] ;  /* 0x0000df00ff017b82 */ /* 0x000fe20000000800 */
[----:B------:R-:W0:Y:S01]  /*0010*/  LDCU UR4, c[0x0][0x390] ;  /* 0x00007200ff0477ac */ /* 0x000e220008000800 */
[----:B------:R-:W1:Y:S01]  /*0020*/  LDCU.64 UR6, c[0x0][0x358] ;  /* 0x00006b00ff0677ac */ /* 0x000e620008000a00 */
[----:B0-----:R-:W-:-:S05]  /*0030*/  IMAD.U32 R4, RZ, RZ, UR4 ;  /* 0x00000004ff047e24 */ /* 0x001fca000f8e00ff */
[----:B------:R-:W-:-:S13]  /*0040*/  ISETP.NE.AND P0, PT, R4, RZ, PT ;  /* 0x000000ff0400720c */ /* 0x000fda0003f05270 */
[----:B-1----:R-:W-:Y:S05]  /*0050*/  @P0 BRA `(.L_x_0) ;  /* 0x00000000001c0947 */ /* 0x002fea0003800000 */
[----:B------:R-:W0:Y:S02]  /*0060*/  S2R R0, SR_TID.X ;  /* 0x0000000000007919 */ /* 0x000e240000002100 */
[----:B0-----:R-:W-:-:S13]  /*0070*/  ISETP.NE.AND P0, PT, R0, RZ, PT ;  /* 0x000000ff0000720c */ /* 0x001fda0003f05270 */
[----:B------:R-:W-:Y:S05]  /*0080*/  @P0 EXIT ;  /* 0x000000000000094d */ /* 0x000fea0003800000 */
[----:B------:R-:W0:Y:S08]  /*0090*/  LDC.64 R2, c[0x0][0x388] ;  /* 0x0000e200ff027b82 */ /* 0x000e300000000a00 */
[----:B------:R-:W0:Y:S02]  /*00a0*/  LDC.64 R4, c[0x0][0x398] ;  /* 0x0000e600ff047b82 */ /* 0x000e240000000a00 */
[----:B0-----:R-:W-:Y:S01]  /*00b0*/  STG.E.64 desc[UR6][R2.64], R4 ;  /* 0x0000000402007986 */ /* 0x001fe2000c101b06 */
[----:B------:R-:W-:Y:S05]  /*00c0*/  EXIT ;  /* 0x000000000000794d */ /* 0x000fea0003800000 */
.L_x_0:
[----:B------:R-:W0:Y:S01]  /*00d0*/  LDCU UR4, c[0x0][0x380] ;  /* 0x00007000ff0477ac */ /* 0x000e220008000800 */
[----:B------:R-:W-:Y:S01]  /*00e0*/  BSSY.RECONVERGENT B0, `(.L_x_1) ;  /* 0x00005b3000007945 */ /* 0x000fe20003800200 */
[----:B0-----:R-:W-:-:S09]  /*00f0*/  ULOP3.LUT UP0, URZ, UR4, 0x1f, URZ, 0xc0, !UPT ;  /* 0x0000001f04ff7892 */ /* 0x001fd2000f80c0ff */
[----:B------:R-:W-:Y:S05]  /*0100*/  BRA.U UP0, `(.L_x_2) ;  /* 0x0000002d003c7547 */ /* 0x000fea000b800000 */
[----:B------:R-:W-:-:S13]  /*0110*/  ISETP.GT.AND P0, PT, R4, 0x7ff, PT ;  /* 0x000007ff0400780c */ /* 0x000fda0003f04270 */
[----:B------:R-:W-:Y:S05]  /*0120*/  @P0 BRA `(.L_x_3) ;  /* 0x0000001400e80947 */ /* 0x000fea0003800000 */
[----:B------:R-:W0:Y:S01]  /*0130*/  S2R R3, SR_TID.X ;  /* 0x0000000000037919 */ /* 0x000e220000002100 */
[----:B------:R-:W-:Y:S01]  /*0140*/  BSSY.RECONVERGENT B1, `(.L_x_4) ;  /* 0x0000009000017945 */ /* 0x000fe20003800200 */
[----:B------:R-:W-:Y:S02]  /*0150*/  CS2R R6, SRZ ;  /* 0x0000000000067805 */ /* 0x000fe4000001ff00 */
[----:B0-----:R-:W-:Y:S01]  /*0160*/  ISETP.GE.AND P0, PT, R3, R4, PT ;  /* 0x000000040300720c */ /* 0x001fe20003f06270 */
[----:B------:R-:W-:-:S12]  /*0170*/  IMAD.MOV.U32 R5, RZ, RZ, R3 ;  /* 0x000000ffff057224 */ /* 0x000fd800078e0003 */
[----:B------:R-:W-:Y:S05]  /*0180*/  @P0 BRA `(.L_x_5) ;  /* 0x0000000000100947 */ /* 0x000fea0003800000 */
[----:B------:R-:W0:Y:S02]  /*0190*/  LDC.64 R6, c[0x0][0x380] ;  /* 0x0000e000ff067b82 */ /* 0x000e240000000a00 */
[----:B0-----:R-:W-:-:S06]  /*01a0*/  IMAD.WIDE.U32 R6, R3, 0x8, R6 ;  /* 0x0000000803067825 */ /* 0x001fcc00078e0006 */
[----:B------:R-:W5:Y:S01]  /*01b0*/  LDG.E.64.CONSTANT R6, desc[UR6][R6.64] ;  /* 0x0000000606067981 */ /* 0x000f62000c1e9b00 */
[----:B------:R-:W-:-:S07]  /*01c0*/  VIADD R5, R3, 0x100 ;  /* 0x0000010003057836 */ /* 0x000fce0000000000 */
.L_x_5:
[----:B------:R-:W-:Y:S05]  /*01d0*/  BSYNC.RECONVERGENT B1 ;  /* 0x0000000000017941 */ /* 0x000fea0003800200 */
.L_x_4:
[----:B------:R-:W-:Y:S01]  /*01e0*/  ISETP.GE.AND P0, PT, R5, R4, PT ;  /* 0x000000040500720c */ /* 0x000fe20003f06270 */
[----:B------:R-:W-:-:S12]  /*01f0*/  BSSY.RECONVERGENT B1, `(.L_x_6) ;  /* 0x00000b0000017945 */ /* 0x000fd80003800200 */
[----:B------:R-:W-:Y:S05]  /*0200*/  @P0 BRA `(.L_x_7) ;  /* 0x0000000800b80947 */ /* 0x000fea0003800000 */
[----:B------:R-:W-:Y:S01]  /*0210*/  LOP3.LUT R9, RZ, R5, RZ, 0x33, !PT ;  /* 0x00000005ff097212 */ /* 0x000fe200078e33ff */
[----:B------:R-:W-:Y:S04]  /*0220*/  BSSY.RECONVERGENT B2, `(.L_x_8) ;  /* 0x0000019000027945 */ /* 0x000fe80003800200 */
[----:B------:R-:W-:-:S05]  /*0230*/  IMAD.IADD R0, R9, 0x1, R4 ;  /* 0x0000000109007824 */ /* 0x000fca00078e0204 */
[C---:B------:R-:W-:Y:S02]  /*0240*/  LOP3.LUT R2, R0.reuse, 0x300, RZ, 0xc0, !PT ;  /* 0x0000030000027812 */ /* 0x040fe400078ec0ff */
[----:B------:R-:W-:Y:S02]  /*0250*/  ISETP.GE.U32.AND P0, PT, R0, 0x300, PT ;  /* 0x000003000000780c */ /* 0x000fe40003f06070 */
[----:B------:R-:W-:-:S13]  /*0260*/  ISETP.NE.AND P1, PT, R2, 0x300, PT ;  /* 0x000003000200780c */ /* 0x000fda0003f25270 */
[----:B------:R-:W-:Y:S05]  /*0270*/  @!P1 BRA `(.L_x_9) ;  /* 0x00000000004c9947 */ /* 0x000fea0003800000 */
[----:B------:R-:W0:Y:S01]  /*0280*/  LDC.64 R8, c[0x0][0x380] ;  /* 0x0000e000ff087b82 */ /* 0x000e220000000a00 */
[----:B------:R-:W-:-:S04]  /*0290*/  LEA.HI R0, R0, 0x1, RZ, 0x18 ;  /* 0x0000000100007811 */ /* 0x000fc800078fc0ff */
[----:B------:R-:W-:-:S05]  /*02a0*/  LOP3.LUT R0, R0, 0x3, RZ, 0xc0, !PT ;  /* 0x0000000300007812 */ /* 0x000fca00078ec0ff */
[----:B------:R-:W-:Y:S02]  /*02b0*/  IMAD.MOV R0, RZ, RZ, -R0 ;  /* 0x000000ffff007224 */ /* 0x000fe400078e0a00 */
[----:B0-----:R-:W-:-:S04]  /*02c0*/  IMAD.WIDE.U32 R8, R5, 0x8, R8 ;  /* 0x0000000805087825 */ /* 0x001fc800078e0008 */
[----:B------:R-:W-:Y:S02]  /*02d0*/  IMAD.MOV.U32 R2, RZ, RZ, R8 ;  /* 0x000000ffff027224 */ /* 0x000fe400078e0008 */
[----:B------:R-:W-:-:S07]  /*02e0*/  IMAD.MOV.U32 R11, RZ, RZ, R9 ;  /* 0x000000ffff0b7224 */ /* 0x000fce00078e0009 */
.L_x_10:
[----:B------:R-:W-:Y:S02]  /*02f0*/  IMAD.MOV.U32 R8, RZ, RZ, R2 ;  /* 0x000000ffff087224 */ /* 0x000fe400078e0002 */
[----:B------:R-:W-:-:S06]  /*0300*/  IMAD.MOV.U32 R9, RZ, RZ, R11 ;  /* 0x000000ffff097224 */ /* 0x000fcc00078e000b */
[----:B------:R-:W2:Y:S01]  /*0310*/  LDG.E.64.CONSTANT R8, desc[UR6][R8.64] ;  /* 0x0000000608087981 */ /* 0x000ea2000c1e9b00 */
[----:B------:R-:W-:Y:S01]  /*0320*/  VIADD R0, R0, 0x1 ;  /* 0x0000000100007836 */ /* 0x000fe20000000000 */
[----:B------:R-:W-:Y:S01]  /*0330*/  IADD3 R2, P3, PT, R2, 0x800, RZ ;  /* 0x0000080002027810 */ /* 0x000fe20007f7e0ff */
[----:B------:R-:W-:-:S03]  /*0340*/  VIADD R5, R5, 0x100 ;  /* 0x0000010005057836 */ /* 0x000fc60000000000 */
[----:B------:R-:W-:Y:S01]  /*0350*/  ISETP.NE.AND P2, PT, R0, RZ, PT ;  /* 0x000000ff0000720c */ /* 0x000fe20003f45270 */
[----:B------:R-:W-:Y:S01]  /*0360*/  IMAD.X R11, RZ, RZ, R11, P3 ;  /* 0x000000ffff0b7224 */ /* 0x000fe200018e060b */
[----:B--2--5:R-:W-:-:S06]  /*0370*/  DSETP.GEU.AND P1, PT, R6, R8, PT ;  /* 0x000000080600722a */ /* 0x024fcc0003f2e000 */
[----:B------:R-:W-:Y:S02]  /*0380*/  FSEL R6, R8, R6, !P1 ;  /* 0x0000000608067208 */ /* 0x000fe40004800000 */
[----:B------:R-:W-:-:S03]  /*0390*/  FSEL R7, R9, R7, !P1 ;  /* 0x0000000709077208 */ /* 0x000fc60004800000 */
[----:B------:R-:W-:Y:S05]  /*03a0*/  @P2 BRA `(.L_x_10) ;  /* 0xfffffffc00d02947 */ /* 0x000fea000383ffff */
.L_x_9:
[----:B------:R-:W-:Y:S05]  /*03b0*/  BSYNC.RECONVERGENT B2 ;  /* 0x0000000000027941 */ /* 0x000fea0003800200 */
.L_x_8:
[----:B------:R-:W-:Y:S05]  /*03c0*/  @!P0 BRA `(.L_x_7) ;  /* 0x0000000800488947 */ /* 0x000fea0003800000 */
[----:B------:R-:W-:Y:S01]  /*03d0*/  IMAD.IADD R0, R4, 0x1, -R5 ;  /* 0x0000000104007824 */ /* 0x000fe200078e0a05 */
[----:B------:R-:W-:Y:S01]  /*03e0*/  BSSY.RECONVERGENT B2, `(.L_x_11) ;  /* 0x0000051000027945 */ /* 0x000fe20003800200 */
[----:B------:R-:W-:-:S03]  /*03f0*/  PLOP3.LUT P0, PT, PT, PT, PT, 0x80, 0x8 ;  /* 0x000000000008781c */ /* 0x000fc60003f0f070 */
[----:B------:R-:W-:-:S13]  /*0400*/  ISETP.GT.AND P1, PT, R0, 0xc00, PT ;  /* 0x00000c000000780c */ /* 0x000fda0003f24270 */
[----:B------:R-:W-:Y:S05]  /*0410*/  @!P1 BRA `(.L_x_12) ;  /* 0x0000000400349947 */ /* 0x000fea0003800000 */
[----:B------:R-:W0:Y:S01]  /*0420*/  LDC.64 R8, c[0x0][0x380] ;  /* 0x0000e000ff087b82 */ /* 0x000e220000000a00 */
[----:B------:R-:W-:Y:S01]  /*0430*/  PLOP3.LUT P0, PT, PT, PT, PT, 0x8, 0x80 ;  /* 0x000000000080781c */ /* 0x000fe20003f0e170 */
[----:B------:R-:W-:-:S12]  /*0440*/  VIADD R0, R4, 0xfffff400 ;  /* 0xfffff40004007836 */ /* 0x000fd80000000000 */
.L_x_13:
[----:B0-----:R-:W-:-:S05]  /*0450*/  IMAD.WIDE R30, R5, 0x8, R8 ;  /* 0x00000008051e7825 */ /* 0x001fca00078e0208 */
[----:B------:R-:W2:Y:S04]  /*0460*/  LDG.E.64.CONSTANT R10, desc[UR6][R30.64] ;  /* 0x000000061e0a7981 */ /* 0x000ea8000c1e9b00 */
[----:B------:R-:W3:Y:S04]  /*0470*/  LDG.E.64.CONSTANT R12, desc[UR6][R30.64+0x800] ;  /* 0x000800061e0c7981 */ /* 0x000ee8000c1e9b00 */
[----:B------:R-:W4:Y:S01]  /*0480*/  LDG.E.64.CONSTANT R14, desc[UR6][R30.64+0x1000] ;  /* 0x001000061e0e7981 */ /* 0x000f22000c1e9b00 */
[----:B------:R-:W-:-:S03]  /*0490*/  VIADD R39, R5, 0x400 ;  /* 0x0000040005277836 */ /* 0x000fc60000000000 */
[----:B------:R-:W4:Y:S01]  /*04a0*/  LDG.E.64.CONSTANT R16, desc[UR6][R30.64+0x1800] ;  /* 0x001800061e107981 */ /* 0x000f22000c1e9b00 */
[----:B------:R-:W-:-:S05]  /*04b0*/  IMAD.WIDE R38, R39, 0x8, R8 ;  /* 0x0000000827267825 */ /* 0x000fca00078e0208 */
[----:B------:R-:W4:Y:S04]  /*04c0*/  LDG.E.64.CONSTANT R18, desc[UR6][R38.64] ;  /* 0x0000000626127981 */ /* 0x000f28000c1e9b00 */
[----:B------:R-:W4:Y:S04]  /*04d0*/  LDG.E.64.CONSTANT R20, desc[UR6][R38.64+0x800] ;  /* 0x0008000626147981 */ /* 0x000f28000c1e9b00 */
        /* <DEDUP_REMOVED lines=12> */
[----:B------:R-:W4:Y:S04]  /*05a0*/  LDG.E.64.CONSTANT R38, desc[UR6][R44.64+0x1000] ;  /* 0x001000062c267981 */ /* 0x000f28000c1e9b00 */
[----:B------:R-:W4:Y:S01]  /*05b0*/  LDG.E.64.CONSTANT R40, desc[UR6][R44.64+0x1800] ;  /* 0x001800062c287981 */ /* 0x000f22000c1e9b00 */
[----:B------:R-:W-:-:S05]  /*05c0*/  VIADD R5, R5, 0x1000 ;  /* 0x0000100005057836 */ /* 0x000fca0000000000 */
[----:B------:R-:W-:Y:S01]  /*05d0*/  ISETP.GE.AND P2, PT, R5, R0, PT ;  /* 0x000000000500720c */ /* 0x000fe20003f46270 */
[----:B--2--5:R-:W-:-:S06]  /*05e0*/  DSETP.GEU.AND P1, PT, R6, R10, PT ;  /* 0x0000000a0600722a */ /* 0x024fcc0003f2e000 */
[----:B------:R-:W-:Y:S02]  /*05f0*/  FSEL R6, R10, R6, !P1 ;  /* 0x000000060a067208 */ /* 0x000fe40004800000 */
[----:B------:R-:W-:-:S06]  /*0600*/  FSEL R7, R11, R7, !P1 ;  /* 0x000000070b077208 */ /* 0x000fcc0004800000 */
[----:B---3--:R-:W-:-:S06]  /*0610*/  DSETP.GEU.AND P1, PT, R6, R12, PT ;  /* 0x0000000c0600722a */ /* 0x008fcc0003f2e000 */
[----:B------:R-:W-:Y:S02]  /*0620*/  FSEL R6, R12, R6, !P1 ;  /* 0x000000060c067208 */ /* 0x000fe40004800000 */
[----:B------:R-:W-:-:S06]  /*0630*/  FSEL R7, R13, R7, !P1 ;  /* 0x000000070d077208 */ /* 0x000fcc0004800000 */
[----:B----4-:R-:W-:-:S06]  /*0640*/  DSETP.GEU.AND P1, PT, R6, R14, PT ;  /* 0x0000000e0600722a */ /* 0x010fcc0003f2e000 */
[----:B------:R-:W-:Y:S02]  /*0650*/  FSEL R6, R14, R6, !P1 ;  /* 0x000000060e067208 */ /* 0x000fe40004800000 */
[----:B------:R-:W-:-:S06]  /*0660*/  FSEL R7, R15, R7, !P1 ;  /* 0x000000070f077208 */ /* 0x000fcc0004800000 */
[----:B------:R-:W-:-:S06]  /*0670*/  DSETP.GEU.AND P1, PT, R6, R16, PT ;  /* 0x000000100600722a */ /* 0x000fcc0003f2e000 */
        /* <DEDUP_REMOVED lines=37> */
[----:B------:R-:W-:Y:S01]  /*08d0*/  FSEL R7, R41, R7, !P1 ;  /* 0x0000000729077208 */ /* 0x000fe20004800000 */
[----:B------:R-:W-:Y:S06]  /*08e0*/  @!P2 BRA `(.L_x_13) ;  /* 0xfffffff800d8a947 */ /* 0x000fec000383ffff */
.L_x_12:
[----:B------:R-:W-:Y:S05]  /*08f0*/  BSYNC.RECONVERGENT B2 ;  /* 0x0000000000027941 */ /* 0x000fea0003800200 */
.L_x_11:
[----:B------:R-:W-:Y:S01]  /*0900*/  IMAD.IADD R0, R4, 0x1, -R5 ;  /* 0x0000000104007824 */ /* 0x000fe200078e0a05 */
[----:B------:R-:W-:Y:S04]  /*0910*/  BSSY.RECONVERGENT B2, `(.L_x_14) ;  /* 0x0000029000027945 */ /* 0x000fe80003800200 */
[----:B------:R-:W-:-:S13]  /*0920*/  ISETP.GT.AND P1, PT, R0, 0x400, PT ;  /* 0x000004000000780c */ /* 0x000fda0003f24270 */
[----:B------:R-:W-:Y:S05]  /*0930*/  @!P1 BRA `(.L_x_15) ;  /* 0x0000000000989947 */ /* 0x000fea0003800000 */
[----:B------:R-:W0:Y:S02]  /*0940*/  LDC.64 R18, c[0x0][0x380] ;  /* 0x0000e000ff127b82 */ /* 0x000e240000000a00 */
        /* <DEDUP_REMOVED lines=11> */
[----:B------:R-:W-:Y:S01]  /*0a00*/  VIADD R5, R5, 0x800 ;  /* 0x0000080005057836 */ /* 0x000fe20000000000 */
        /* <DEDUP_REMOVED lines=20> */
[----:B------:R-:W-:Y:S02]  /*0b50*/  FSEL R7, R25, R7, !P0 ;  /* 0x0000000719077208 */ /* 0x000fe40004000000 */
[----:B------:R-:W-:-:S04]  /*0b60*/  PLOP3.LUT P0, PT, PT, PT, PT, 0x8, 0x80 ;  /* 0x000000000080781c */ /* 0x000fc80003f0e170 */
[----:B------:R-:W-:-:S06]  /*0b70*/  DSETP.GEU.AND P1, PT, R6, R26, PT ;  /* 0x0000001a0600722a */ /* 0x000fcc0003f2e000 */
[----:B------:R-:W-:Y:S02]  /*0b80*/  FSEL R6, R26, R6, !P1 ;  /* 0x000000061a067208 */ /* 0x000fe40004800000 */
[----:B------:R-:W-:-:S07]  /*0b90*/  FSEL R7, R27, R7, !P1 ;  /* 0x000000071b077208 */ /* 0x000fce0004800000 */
.L_x_15:
[----:B------:R-:W-:Y:S05]  /*0ba0*/  BSYNC.RECONVERGENT B2 ;  /* 0x0000000000027941 */ /* 0x000fea0003800200 */
.L_x_14:
[----:B------:R-:W-:-:S13]  /*0bb0*/  ISETP.LT.OR P0, PT, R5, R4, P0 ;  /* 0x000000040500720c */ /* 0x000fda0000701670 */
[----:B------:R-:W-:Y:S05]  /*0bc0*/  @!P0 BRA `(.L_x_7) ;  /* 0x0000000000488947 */ /* 0x000fea0003800000 */
[----:B------:R-:W0:Y:S02]  /*0bd0*/  LDC.64 R8, c[0x0][0x380] ;  /* 0x0000e000ff087b82 */ /* 0x000e240000000a00 */
[----:B0-----:R-:W-:-:S05]  /*0be0*/  IMAD.WIDE R8, R5, 0x8, R8 ;  /* 0x0000000805087825 */ /* 0x001fca00078e0208 */
[----:B------:R-:W2:Y:S04]  /*0bf0*/  LDG.E.64.CONSTANT R10, desc[UR6][R8.64] ;  /* 0x00000006080a7981 */ /* 0x000ea8000c1e9b00 */
[----:B------:R-:W3:Y:S04]  /*0c00*/  LDG.E.64.CONSTANT R12, desc[UR6][R8.64+0x800] ;  /* 0x00080006080c7981 */ /* 0x000ee8000c1e9b00 */
[----:B------:R-:W4:Y:S04]  /*0c10*/  LDG.E.64.CONSTANT R14, desc[UR6][R8.64+0x1000] ;  /* 0x00100006080e7981 */ /* 0x000f28000c1e9b00 */
[----:B------:R-:W4:Y:S01]  /*0c20*/  LDG.E.64.CONSTANT R16, desc[UR6][R8.64+0x1800] ;  /* 0x0018000608107981 */ /* 0x000f22000c1e9b00 */
        /* <DEDUP_REMOVED lines=11> */
[----:B------:R-:W-:-:S07]  /*0ce0*/  FSEL R7, R17, R7, !P0 ;  /* 0x0000000711077208 */ /* 0x000fce0004000000 */
.L_x_7:
[----:B------:R-:W-:Y:S05]  /*0cf0*/  BSYNC.RECONVERGENT B1 ;  /* 0x0000000000017941 */ /* 0x000fea0003800200 */
.L_x_6:
[----:B------:R-:W-:-:S13]  /*0d00*/  ISETP.GE.AND P0, PT, R4, 0x100, PT ;  /* 0x000001000400780c */ /* 0x000fda0003f06270 */
[----:B------:R-:W-:Y:S05]  /*0d10*/  @!P0 BRA `(.L_x_16) ;  /* 0x00000004003c8947 */ /* 0x000fea0003800000 */
[----:B------:R-:W0:Y:S01]  /*0d20*/  S2R R8, SR_LANEID ;  /* 0x0000000000087919 */ /* 0x000e220000000000 */
[----:B-----5:R-:W-:Y:S04]  /*0d30*/  SHFL.DOWN PT, R4, R6, 0x1, 0x1f ;  /* 0x08201f0006047f89 */ /* 0x020fe800000e0000 */
[----:B------:R-:W1:Y:S02]  /*0d40*/  SHFL.DOWN PT, R5, R7, 0x1, 0x1f ;  /* 0x08201f0007057f89 */ /* 0x000e6400000e0000 */
[----:B-1----:R-:W-:Y:S01]  /*0d50*/  DSETP.GEU.AND P1, PT, R6, R4, PT ;  /* 0x000000040600722a */ /* 0x002fe20003f2e000 */
[C---:B0-----:R-:W-:Y:S02]  /*0d60*/  ISETP.GT.AND P0, PT, R8.reuse, 0x1e, PT ;  /* 0x0000001e0800780c */ /* 0x041fe40003f04270 */
[----:B------:R-:W-:-:S03]  /*0d70*/  ISETP.NE.AND P2, PT, R8, RZ, PT ;  /* 0x000000ff0800720c */ /* 0x000fc60003f45270 */
[----:B------:R-:W-:Y:S02]  /*0d80*/  FSEL R9, R4, R6, !P1 ;  /* 0x0000000604097208 */ /* 0x000fe40004800000 */
[----:B------:R-:W-:Y:S02]  /*0d90*/  FSEL R5, R5, R7, !P1 ;  /* 0x0000000705057208 */ /* 0x000fe40004800000 */
[----:B------:R-:W-:Y:S02]  /*0da0*/  FSEL R6, R6, R9, P0 ;  /* 0x0000000906067208 */ /* 0x000fe40000000000 */
[----:B------:R-:W-:Y:S02]  /*0db0*/  FSEL R11, R7, R5, P0 ;  /* 0x00000005070b7208 */ /* 0x000fe40000000000 */
[----:B------:R-:W-:Y:S01]  /*0dc0*/  ISETP.GT.AND P0, PT, R8, 0x1d, PT ;  /* 0x0000001d0800780c */ /* 0x000fe20003f04270 */
[----:B------:R-:W-:Y:S01]  /*0dd0*/  SHFL.DOWN PT, R4, R6, 0x2, 0x1f ;  /* 0x08401f0006047f89 */ /* 0x000fe200000e0000 */
[----:B------:R-:W-:Y:S01]  /*0de0*/  @!P2 MOV R2, 0x400 ;  /* 0x000004000002a802 */ /* 0x000fe20000000f00 */
[----:B------:R-:W-:Y:S01]  /*0df0*/  IMAD.MOV.U32 R7, RZ, RZ, R11 ;  /* 0x000000ffff077224 */ /* 0x000fe200078e000b */
[----:B------:R-:W-:Y:S01]  /*0e00*/  @!P2 SHF.R.U32.HI R0, RZ, 0x2, R3 ;  /* 0x00000002ff00a819 */ /* 0x000fe20000011603 */
[----:B------:R-:W0:Y:S03]  /*0e10*/  SHFL.DOWN PT, R5, R11, 0x2, 0x1f ;  /* 0x08401f000b057f89 */ /* 0x000e2600000e0000 */
[----:B------:R-:W-:Y:S01]  /*0e20*/  @!P2 LOP3.LUT R0, R0, 0xf8, RZ, 0xc0, !PT ;  /* 0x000000f80000a812 */ /* 0x000fe200078ec0ff */
[----:B------:R-:W1:Y:S01]  /*0e30*/  @!P2 S2R R9, SR_CgaCtaId ;  /* 0x000000000009a919 */ /* 0x000e620000008800 */
[----:B0-----:R-:W-:-:S06]  /*0e40*/  DSETP.GEU.AND P1, PT, R6, R4, PT ;  /* 0x000000040600722a */ /* 0x001fcc0003f2e000 */
[----:B------:R-:W-:Y:S02]  /*0e50*/  @!P0 FSEL R6, R4, R6, !P1 ;  /* 0x0000000604068208 */ /* 0x000fe40004800000 */
[----:B------:R-:W-:Y:S02]  /*0e60*/  @!P0 FSEL R11, R5, R11, !P1 ;  /* 0x0000000b050b8208 */ /* 0x000fe40004800000 */
[----:B------:R-:W-:Y:S01]  /*0e70*/  ISETP.GT.AND P0, PT, R8, 0x1b, PT ;  /* 0x0000001b0800780c */ /* 0x000fe20003f04270 */
[----:B------:R-:W-:Y:S02]  /*0e80*/  SHFL.DOWN PT, R4, R6, 0x4, 0x1f ;  /* 0x08801f0006047f89 */ /* 0x000fe400000e0000 */
[----:B------:R-:W-:Y:S02]  /*0e90*/  IMAD.MOV.U32 R7, RZ, RZ, R11 ;  /* 0x000000ffff077224 */ /* 0x000fe400078e000b */
[----:B------:R-:W0:Y:S04]  /*0ea0*/  SHFL.DOWN PT, R5, R11, 0x4, 0x1f ;  /* 0x08801f000b057f89 */ /* 0x000e2800000e0000 */
        /* <DEDUP_REMOVED lines=14> */
[----:B0-----:R-:W-:Y:S01]  /*0f90*/  DSETP.GEU.AND P0, PT, R6, R4, PT ;  /* 0x000000040600722a */ /* 0x001fe20003f0e000 */
[----:B-1----:R-:W-:-:S05]  /*0fa0*/  @!P2 LEA R7, R9, R2, 0x18 ;  /* 0x000000020907a211 */ /* 0x002fca00078ec0ff */
[----:B------:R-:W-:Y:S01]  /*0fb0*/  FSEL R4, R4, R6, !P0 ;  /* 0x0000000604047208 */ /* 0x000fe20004000000 */
[----:B------:R-:W-:Y:S01]  /*0fc0*/  @!P2 IMAD.IADD R9, R0, 0x1, R7 ;  /* 0x000000010009a824 */ /* 0x000fe200078e0207 */
[----:B------:R-:W-:Y:S02]  /*0fd0*/  FSEL R5, R5, R11, !P0 ;  /* 0x0000000b05057208 */ /* 0x000fe40004000000 */
[----:B------:R-:W-:Y:S02]  /*0fe0*/  ISETP.NE.AND P0, PT, R3, RZ, PT ;  /* 0x000000ff0300720c */ /* 0x000fe40003f05270 */
[----:B------:R-:W-:Y:S01]  /*0ff0*/  FSEL R6, R6, R4, P1 ;  /* 0x0000000406067208 */ /* 0x000fe20000800000 */
[----:B------:R3:W-:Y:S01]  /*1000*/  @!P2 STS.64 [R9+0x8], R4 ;  /* 0x000008040900a388 */ /* 0x0007e20000000a00 */
[----:B------:R-:W-:Y:S01]  /*1010*/  FSEL R7, R11, R5, P1 ;  /* 0x000000050b077208 */ /* 0x000fe20000800000 */
[----:B------:R-:W-:Y:S08]  /*1020*/  BAR.SYNC.DEFER_BLOCKING 0x0 ;  /* 0x0000000000007b1d */ /* 0x000ff00000010000 */
[----:B------:R-:W-:Y:S05]  /*1030*/  @P0 BRA `(.L_x_17) ;  /* 0x0000004800f40947 */ /* 0x000fea0003800000 */
[----:B------:R-:W0:Y:S01]  /*1040*/  S2UR UR5, SR_CgaCtaId ;  /* 0x00000000000579c3 */ /* 0x000e220000008800 */
[----:B------:R-:W-:Y:S02]  /*1050*/  UMOV UR4, 0x400 ;  /* 0x0000040000047882 */ /* 0x000fe40000000000 */
[----:B0-----:R-:W-:-:S09]  /*1060*/  ULEA UR4, UR5, UR4, 0x18 ;  /* 0x0000000405047291 */ /* 0x001fd2000f8ec0ff */
[----:B---3--:R-:W0:Y:S04]  /*1070*/  LDS.128 R8, [UR4+0x10] ;  /* 0x00001004ff087984 */ /* 0x008e280008000c00 */
[----:B------:R-:W1:Y:S01]  /*1080*/  LDS.128 R12, [UR4+0x20] ;  /* 0x00002004ff0c7984 */ /* 0x000e620008000c00 */
[----:B0-----:R-:W-:-:S06]  /*1090*/  DSETP.GEU.AND P1, PT, R6, R8, PT ;  /* 0x000000080600722a */ /* 0x001fcc0003f2e000 */
[----:B------:R-:W-:Y:S02]  /*10a0*/  FSEL R2, R8, R6, !P1 ;  /* 0x0000000608027208 */ /* 0x000fe40004800000 */
[----:B------:R-:W-:Y:S02]  /*10b0*/  FSEL R3, R9, R7, !P1 ;  /* 0x0000000709037208 */ /* 0x000fe40004800000 */
[----:B------:R-:W0:Y:S04]  /*10c0*/  LDS.128 R4, [UR4+0x30] ;  /* 0x00003004ff047984 */ /* 0x000e280008000c00 */
[----:B------:R-:W-:-:S06]  /*10d0*/  DSETP.GEU.AND P1, PT, R2, R10, PT ;  /* 0x0000000a0200722a */ /* 0x000fcc0003f2e000 */
[----:B------:R-:W-:Y:S02]  /*10e0*/  FSEL R2, R10, R2, !P1 ;  /* 0x000000020a027208 */ /* 0x000fe40004800000 */
[----:B------:R-:W-:-:S06]  /*10f0*/  FSEL R3, R11, R3, !P1 ;  /* 0x000000030b037208 */ /* 0x000fcc0004800000 */
[----:B-1----:R-:W-:-:S06]  /*1100*/  DSETP.GEU.AND P1, PT, R2, R12, PT ;  /* 0x0000000c0200722a */ /* 0x002fcc0003f2e000 */
[----:B------:R-:W-:Y:S02]  /*1110*/  FSEL R8, R12, R2, !P1 ;  /* 0x000000020c087208 */ /* 0x000fe40004800000 */
[----:B------:R-:W-:Y:S02]  /*1120*/  FSEL R9, R13, R3, !P1 ;  /* 0x000000030d097208 */ /* 0x000fe40004800000 */
[----:B------:R-:W1:Y:S04]  /*1130*/  LDS.64 R2, [UR4+0x40] ;  /* 0x00004004ff027984 */ /* 0x000e680008000a00 */
[----:B------:R-:W-:-:S06]  /*1140*/  DSETP.GEU.AND P1, PT, R8, R14, PT ;  /* 0x0000000e0800722a */ /* 0x000fcc0003f2e000 */
[----:B------:R-:W-:Y:S02]  /*1150*/  FSEL R8, R14, R8, !P1 ;  /* 0x000000080e087208 */ /* 0x000fe40004800000 */
[----:B------:R-:W-:-:S06]  /*1160*/  FSEL R9, R15, R9, !P1 ;  /* 0x000000090f097208 */ /* 0x000fcc0004800000 */
[----:B0-----:R-:W-:-:S06]  /*1170*/  DSETP.GEU.AND P1, PT, R8, R4, PT ;  /* 0x000000040800722a */ /* 0x001fcc0003f2e000 */
[----:B------:R-:W-:Y:S02]  /*1180*/  FSEL R4, R4, R8, !P1 ;  /* 0x0000000804047208 */ /* 0x000fe40004800000 */
[----:B------:R-:W-:-:S06]  /*1190*/  FSEL R5, R5, R9, !P1 ;  /* 0x0000000905057208 */ /* 0x000fcc0004800000 */
[----:B------:R-:W-:-:S06]  /*11a0*/  DSETP.GEU.AND P1, PT, R4, R6, PT ;  /* 0x000000060400722a */ /* 0x000fcc0003f2e000 */
[----:B------:R-:W-:Y:S02]  /*11b0*/  FSEL R4, R6, R4, !P1 ;  /* 0x0000000406047208 */ /* 0x000fe40004800000 */
[----:B------:R-:W-:-:S06]  /*11c0*/  FSEL R5, R7, R5, !P1 ;  /* 0x0000000507057208 */ /* 0x000fcc0004800000 */
[----:B-1----:R-:W-:-:S06]  /*11d0*/  DSETP.GEU.AND P1, PT, R4, R2, PT ;  /* 0x000000020400722a */ /* 0x002fcc0003f2e000 */
[----:B------:R-:W-:Y:S02]  /*11e0*/  FSEL R6, R2, R4, !P1 ;  /* 0x0000000402067208 */ /* 0x000fe40004800000 */
[----:B------:R-:W-:Y:S01]  /*11f0*/  FSEL R7, R3, R5, !P1 ;  /* 0x0000000503077208 */ /* 0x000fe20004800000 */
[----:B------:R-:W-:Y:S06]  /*1200*/  BRA `(.L_x_17) ;  /* 0x0000004800807947 */ /* 0x000fec0003800000 */
.L_x_16:
[----:B------:R-:W-:Y:S01]  /*1210*/  LOP3.LUT R0, R3, 0x3e0, RZ, 0xc0, !PT ;  /* 0x000003e003007812 */ /* 0x000fe200078ec0ff */
[----:B------:R-:W0:Y:S03]  /*1220*/  S2R R10, SR_LANEID ;  /* 0x00000000000a7919 */ /* 0x000e260000000000 */
[----:B------:R-:W-:Y:S01]  /*1230*/  LOP3.LUT R9, RZ, R0, RZ, 0x33, !PT ;  /* 0x00000000ff097212 */ /* 0x000fe200078e33ff */
[----:B------:R-:W-:-:S04]  /*1240*/  VIADD R5, R0, 0x20 ;  /* 0x0000002000057836 */ /* 0x000fc80000000000 */
[----:B------:R-:W-:Y:S01]  /*1250*/  IMAD.IADD R9, R9, 0x1, R4 ;  /* 0x0000000109097824 */ /* 0x000fe200078e0204 */
[----:B------:R-:W-:-:S04]  /*1260*/  ISETP.GT.AND P0, PT, R5, R4, PT ;  /* 0x000000040500720c */ /* 0x000fc80003f04270 */
[----:B------:R-:W-:-:S05]  /*1270*/  SEL R5, R9, 0x1f, P0 ;  /* 0x0000001f09057807 */ /* 0x000fca0000000000 */
[----:B-----5:R-:W-:Y:S04]  /*1280*/  SHFL.DOWN PT, R8, R6, 0x1, R5 ;  /* 0x0820000006087989 */ /* 0x020fe800000e0005 */
[----:B------:R-:W1:Y:S01]  /*1290*/  SHFL.DOWN PT, R9, R7, 0x1, R5 ;  /* 0x0820000007097989 */ /* 0x000e6200000e0005 */
[C---:B0-----:R-:W-:Y:S01]  /*12a0*/  ISETP.GE.AND P0, PT, R10.reuse, R5, PT ;  /* 0x000000050a00720c */ /* 0x041fe20003f06270 */
[----:B------:R-:W-:Y:S01]  /*12b0*/  VIADD R0, R10, 0x2 ;  /* 0x000000020a007836 */ /* 0x000fe20000000000 */
[----:B-1----:R-:W-:-:S06]  /*12c0*/  DSETP.GEU.AND P1, PT, R6, R8, PT ;  /* 0x000000080600722a */ /* 0x002fcc0003f2e000 */
[-C--:B------:R-:W-:Y:S02]  /*12d0*/  FSEL R11, R8, R6.reuse, !P1 ;  /* 0x00000006080b7208 */ /* 0x080fe40004800000 */
[-C--:B------:R-:W-:Y:S02]  /*12e0*/  FSEL R9, R9, R7.reuse, !P1 ;  /* 0x0000000709097208 */ /* 0x080fe40004800000 */
[----:B------:R-:W-:Y:S02]  /*12f0*/  FSEL R2, R11, R6, !P0 ;  /* 0x000000060b027208 */ /* 0x000fe40004000000 */
[----:B------:R-:W-:Y:S02]  /*1300*/  FSEL R11, R9, R7, !P0 ;  /* 0x00000007090b7208 */ /* 0x000fe40004000000 */
[----:B------:R-:W-:Y:S01]  /*1310*/  ISETP.GT.AND P0, PT, R0, R5, PT ;  /* 0x000000050000720c */ /* 0x000fe20003f04270 */
[----:B------:R-:W-:Y:S01]  /*1320*/  SHFL.DOWN PT, R8, R2, 0x2, R5 ;  /* 0x0840000002087989 */ /* 0x000fe200000e0005 */
[----:B------:R-:W-:-:S02]  /*1330*/  IMAD.MOV.U32 R6, RZ, RZ, R2 ;  /* 0x000000ffff067224 */ /* 0x000fc400078e0002 */
[----:B------:R-:W-:Y:S01]  /*1340*/  IMAD.MOV.U32 R7, RZ, RZ, R11 ;  /* 0x000000ffff077224 */ /* 0x000fe200078e000b */
[----:B------:R-:W0:Y:S01]  /*1350*/  SHFL.DOWN PT, R9, R11, 0x2, R5 ;  /* 0x084000000b097989 */ /* 0x000e2200000e0005 */
[----:B------:R-:W-:-:S04]  /*1360*/  VIADD R0, R10, 0x4 ;  /* 0x000000040a007836 */ /* 0x000fc80000000000 */
[----:B0-----:R-:W-:-:S06]  /*1370*/  DSETP.GEU.AND P1, PT, R6, R8, PT ;  /* 0x000000080600722a */ /* 0x001fcc0003f2e000 */
[----:B------:R-:W-:Y:S02]  /*1380*/  @!P0 FSEL R2, R8, R2, !P1 ;  /* 0x0000000208028208 */ /* 0x000fe40004800000 */
[----:B------:R-:W-:Y:S02]  /*1390*/  @!P0 FSEL R11, R9, R11, !P1 ;  /* 0x0000000b090b8208 */ /* 0x000fe40004800000 */
[----:B------:R-:W-:Y:S01]  /*13a0*/  ISETP.GT.AND P0, PT, R0, R5, PT ;  /* 0x000000050000720c */ /* 0x000fe20003f04270 */
[----:B------:R-:W-:Y:S01]  /*13b0*/  SHFL.DOWN PT, R6, R2, 0x4, R5 ;  /* 0x0880000002067989 */ /* 0x000fe200000e0005 */
[----:B------:R-:W-:Y:S02]  /*13c0*/  IMAD.MOV.U32 R8, RZ, RZ, R2 ;  /* 0x000000ffff087224 */ /* 0x000fe400078e0002 */
        /* <DEDUP_REMOVED lines=8> */
[----:B------:R-:W-:Y:S01]  /*1450*/  IMAD.MOV.U32 R8, RZ, RZ, R2 ;  /* 0x000000ffff087224 */ /* 0x000fe200078e0002 */
[C---:B------:R-:W-:Y:S01]  /*1460*/  ISETP.NE.AND P0, PT, R10.reuse, RZ, PT ;  /* 0x000000ff0a00720c */ /* 0x040fe20003f05270 */
[----:B------:R-:W-:Y:S01]  /*1470*/  IMAD.MOV.U32 R9, RZ, RZ, R11 ;  /* 0x000000ffff097224 */ /* 0x000fe200078e000b */
[----:B------:R-:W0:Y:S01]  /*1480*/  SHFL.DOWN PT, R7, R11, 0x8, R5 ;  /* 0x090000000b077989 */ /* 0x000e2200000e0005 */
[----:B------:R-:W-:-:S10]  /*1490*/  VIADD R0, R10, 0x10 ;  /* 0x000000100a007836 */ /* 0x000fd40000000000 */
[----:B------:R-:W1:Y:S01]  /*14a0*/  @!P0 S2R R13, SR_CgaCtaId ;  /* 0x00000000000d8919 */ /* 0x000e620000008800 */
[----:B0-----:R-:W-:-:S06]  /*14b0*/  DSETP.GEU.AND P2, PT, R8, R6, PT ;  /* 0x000000060800722a */ /* 0x001fcc0003f4e000 */
[----:B------:R-:W-:Y:S02]  /*14c0*/  @!P1 FSEL R2, R6, R2, !P2 ;  /* 0x0000000206029208 */ /* 0x000fe40005000000 */
[----:B------:R-:W-:Y:S02]  /*14d0*/  @!P1 FSEL R11, R7, R11, !P2 ;  /* 0x0000000b070b9208 */ /* 0x000fe40005000000 */
[----:B------:R-:W-:Y:S01]  /*14e0*/  ISETP.GT.AND P1, PT, R0, R5, PT ;  /* 0x000000050000720c */ /* 0x000fe20003f24270 */
[----:B------:R-:W-:Y:S01]  /*14f0*/  SHFL.DOWN PT, R6, R2, 0x10, R5 ;  /* 0x0a00000002067989 */ /* 0x000fe200000e0005 */
[----:B------:R-:W-:Y:S01]  /*1500*/  IMAD.MOV.U32 R8, RZ, RZ, R2 ;  /* 0x000000ffff087224 */ /* 0x000fe200078e0002 */
[----:B------:R-:W-:Y:S01]  /*1510*/  @!P0 SHF.R.U32.HI R0, RZ, 0x2, R3 ;  /* 0x00000002ff008819 */ /* 0x000fe20000011603 */
[----:B------:R-:W-:Y:S01]  /*1520*/  IMAD.MOV.U32 R9, RZ, RZ, R11 ;  /* 0x000000ffff097224 */ /* 0x000fe200078e000b */
[----:B------:R-:W0:Y:S02]  /*1530*/  SHFL.DOWN PT, R7, R11, 0x10, R5 ;  /* 0x0a0000000b077989 */ /* 0x000e2400000e0005 */
[----:B------:R-:W-:-:S03]  /*1540*/  @!P0 LOP3.LUT R0, R0, 0xf8, RZ, 0xc0, !PT ;  /* 0x000000f800008812 */ /* 0x000fc600078ec0ff */
[----:B0-----:R-:W-:Y:S01]  /*1550*/  DSETP.GEU.AND P2, PT, R8, R6, PT ;  /* 0x000000060800722a */ /* 0x001fe20003f4e000 */
[----:B------:R-:W-:-:S04]  /*1560*/  @!P0 MOV R8, 0x400 ;  /* 0x0000040000088802 */ /* 0x000fc80000000f00 */
[----:B-1----:R-:W-:Y:S02]  /*1570*/  @!P0 LEA R13, R13, R8, 0x18 ;  /* 0x000000080d0d8211 */ /* 0x002fe400078ec0ff */
[----:B------:R-:W-:Y:S02]  /*1580*/  @!P1 FSEL R2, R6, R2, !P2 ;  /* 0x0000000206029208 */ /* 0x000fe40005000000 */
[----:B------:R-:W-:Y:S01]  /*1590*/  @!P1 FSEL R11, R7, R11, !P2 ;  /* 0x0000000b070b9208 */ /* 0x000fe20005000000 */
[----:B------:R-:W-:Y:S02]  /*15a0*/  @!P0 IMAD.IADD R13, R0, 0x1, R13 ;  /* 0x00000001000d8824 */ /* 0x000fe400078e020d */
[----:B------:R-:W-:Y:S02]  /*15b0*/  IMAD.MOV.U32 R6, RZ, RZ, R2 ;  /* 0x000000ffff067224 */ /* 0x000fe400078e0002 */
[----:B------:R-:W-:-:S05]  /*15c0*/  IMAD.MOV.U32 R7, RZ, RZ, R11 ;  /* 0x000000ffff077224 */ /* 0x000fca00078e000b */
[----:B------:R3:W-:Y:S01]  /*15d0*/  @!P0 STS.64 [R13+0x8], R6 ;  /* 0x000008060d008388 */ /* 0x0007e20000000a00 */
[----:B------:R-:W-:Y:S01]  /*15e0*/  BAR.SYNC.DEFER_BLOCKING 0x0 ;  /* 0x0000000000007b1d */ /* 0x000fe20000010000 */
[----:B------:R-:W-:-:S13]  /*15f0*/  ISETP.NE.AND P0, PT, R3, RZ, PT ;  /* 0x000000ff0300720c */ /* 0x000fda0003f05270 */
[----:B---3--:R-:W-:Y:S05]  /*1600*/  @P0 BRA `(.L_x_17) ;  /* 0x0000004400800947 */ /* 0x008fea0003800000 */
[----:B------:R-:W0:Y:S01]  /*1610*/  S2UR UR5, SR_CgaCtaId ;  /* 0x00000000000579c3 */ /* 0x000e220000008800 */
[----:B------:R-:W-:Y:S01]  /*1620*/  UMOV UR4, 0x400 ;  /* 0x0000040000047882 */ /* 0x000fe20000000000 */
[----:B------:R-:W-:Y:S01]  /*1630*/  ISETP.GT.AND P2, PT, R4, 0x20, PT ;  /* 0x000000200400780c */ /* 0x000fe20003f44270 */
[----:B0-----:R-:W-:-:S09]  /*1640*/  ULEA UR4, UR5, UR4, 0x18 ;  /* 0x0000000405047291 */ /* 0x001fd2000f8ec0ff */
[----:B------:R-:W0:Y:S04]  /*1650*/  LDS.128 R16, [UR4+0x10] ;  /* 0x00001004ff107984 */ /* 0x000e280008000c00 */
[----:B------:R-:W1:Y:S04]  /*1660*/  LDS.128 R12, [UR4+0x20] ;  /* 0x00002004ff0c7984 */ /* 0x000e680008000c00 */
[----:B------:R-:W2:Y:S01]  /*1670*/  LDS.128 R8, [UR4+0x30] ;  /* 0x00003004ff087984 */ /* 0x000ea20008000c00 */
[----:B0-----:R-:W-:-:S06]  /*1680*/  DSETP.GEU.AND P1, PT, R6, R16, PT ;  /* 0x000000100600722a */ /* 0x001fcc0003f2e000 */
[-C--:B------:R-:W-:Y:S02]  /*1690*/  FSEL R3, R16, R6.reuse, !P1 ;  /* 0x0000000610037208 */ /* 0x080fe40004800000 */
[-C--:B------:R-:W-:Y:S02]  /*16a0*/  FSEL R17, R17, R7.reuse, !P1 ;  /* 0x0000000711117208 */ /* 0x080fe40004800000 */
[----:B------:R-:W-:Y:S02]  /*16b0*/  FSEL R6, R3, R6, P2 ;  /* 0x0000000603067208 */ /* 0x000fe40001000000 */
[----:B------:R-:W-:Y:S02]  /*16c0*/  FSEL R7, R17, R7, P2 ;  /* 0x0000000711077208 */ /* 0x000fe40001000000 */
[C---:B------:R-:W-:Y:S01]  /*16d0*/  ISETP.GT.AND P1, PT, R4.reuse, 0x40, PT ;  /* 0x000000400400780c */ /* 0x040fe20003f24270 */
[----:B------:R-:W-:Y:S01]  /*16e0*/  IMAD.MOV.U32 R2, RZ, RZ, R6 ;  /* 0x000000ffff027224 */ /* 0x000fe200078e0006 */
[----:B------:R-:W-:Y:S01]  /*16f0*/  ISETP.GT.AND P2, PT, R4, 0x60, PT ;  /* 0x000000600400780c */ /* 0x000fe20003f44270 */
[----:B------:R-:W-:-:S06]  /*1700*/  IMAD.MOV.U32 R3, RZ, RZ, R7 ;  /* 0x000000ffff037224 */ /* 0x000fcc00078e0007 */
[----:B------:R-:W-:-:S06]  /*1710*/  DSETP.GEU.AND P3, PT, R2, R18, PT ;  /* 0x000000120200722a */ /* 0x000fcc0003f6e000 */
[----:B------:R-:W-:Y:S02]  /*1720*/  @P1 FSEL R6, R18, R6, !P3 ;  /* 0x0000000612061208 */ /* 0x000fe40005800000 */
[----:B------:R-:W-:Y:S02]  /*1730*/  @P1 FSEL R7, R19, R7, !P3 ;  /* 0x0000000713071208 */ /* 0x000fe40005800000 */
[----:B------:R-:W-:Y:S01]  /*1740*/  ISETP.GT.AND P1, PT, R4, 0x80, PT ;  /* 0x000000800400780c */ /* 0x000fe20003f24270 */
[----:B------:R-:W-:Y:S02]  /*1750*/  IMAD.MOV.U32 R2, RZ, RZ, R6 ;  /* 0x000000ffff027224 */ /* 0x000fe400078e0006 */
[----:B------:R-:W-:-:S06]  /*1760*/  IMAD.MOV.U32 R3, RZ, RZ, R7 ;  /* 0x000000ffff037224 */ /* 0x000fcc00078e0007 */
[----:B-1----:R-:W-:Y:S01]  /*1770*/  DSETP.GEU.AND P3, PT, R2, R12, PT ;  /* 0x0000000c0200722a */ /* 0x002fe20003f6e000 */
[----:B------:R-:W0:Y:S05]  /*1780*/  LDS.64 R2, [UR4+0x40] ;  /* 0x00004004ff027984 */ /* 0x000e2a0008000a00 */
[----:B------:R-:W-:Y:S02]  /*1790*/  @P2 FSEL R6, R12, R6, !P3 ;  /* 0x000000060c062208 */ /* 0x000fe40005800000 */
[----:B------:R-:W-:Y:S02]  /*17a0*/  @P2 FSEL R7, R13, R7, !P3 ;  /* 0x000000070d072208 */ /* 0x000fe40005800000 */
[----:B------:R-:W-:-:S04]  /*17b0*/  ISETP.GT.AND P2, PT, R4, 0xa0, PT ;  /* 0x000000a00400780c */ /* 0x000fc80003f44270 */
[----:B------:R-:W-:-:S06]  /*17c0*/  DSETP.GEU.AND P3, PT, R6, R14, PT ;  /* 0x0000000e0600722a */ /* 0x000fcc0003f6e000 */
[----:B------:R-:W-:Y:S02]  /*17d0*/  @P1 FSEL R6, R14, R6, !P3 ;  /* 0x000000060e061208 */ /* 0x000fe40005800000 */
[----:B------:R-:W-:Y:S02]  /*17e0*/  @P1 FSEL R7, R15, R7, !P3 ;  /* 0x000000070f071208 */ /* 0x000fe40005800000 */
[----:B------:R-:W-:-:S04]  /*17f0*/  ISETP.GT.AND P1, PT, R4, 0xc0, PT ;  /* 0x000000c00400780c */ /* 0x000fc80003f24270 */
[----:B--2---:R-:W-:-:S06]  /*1800*/  DSETP.GEU.AND P3, PT, R6, R8, PT ;  /* 0x000000080600722a */ /* 0x004fcc0003f6e000 */
[----:B------:R-:W-:Y:S02]  /*1810*/  @P2 FSEL R6, R8, R6, !P3 ;  /* 0x0000000608062208 */ /* 0x000fe40005800000 */
[----:B------:R-:W-:Y:S02]  /*1820*/  @P2 FSEL R7, R9, R7, !P3 ;  /* 0x0000000709072208 */ /* 0x000fe40005800000 */
[----:B------:R-:W-:-:S04]  /*1830*/  ISETP.GT.AND P2, PT, R4, 0xe0, PT ;  /* 0x000000e00400780c */ /* 0x000fc80003f44270 */
[----:B------:R-:W-:-:S06]  /*1840*/  DSETP.GEU.AND P3, PT, R6, R10, PT ;  /* 0x0000000a0600722a */ /* 0x000fcc0003f6e000 */
[----:B------:R-:W-:Y:S02]  /*1850*/  @P1 FSEL R6, R10, R6, !P3 ;  /* 0x000000060a061208 */ /* 0x000fe40005800000 */
[----:B------:R-:W-:-:S03]  /*1860*/  @P1 FSEL R7, R11, R7, !P3 ;  /* 0x000000070b071208 */ /* 0x000fc60005800000 */
[----:B------:R-:W-:Y:S02]  /*1870*/  IMAD.MOV.U32 R4, RZ, RZ, R6 ;  /* 0x000000ffff047224 */ /* 0x000fe400078e0006 */
[----:B------:R-:W-:-:S06]  /*1880*/  IMAD.MOV.U32 R5, RZ, RZ, R7 ;  /* 0x000000ffff057224 */ /* 0x000fcc00078e0007 */
[----:B0-----:R-:W-:-:S06]  /*1890*/  DSETP.GEU.AND P1, PT, R4, R2, PT ;  /* 0x000000020400722a */ /* 0x001fcc0003f2e000 */
[----:B------:R-:W-:Y:S02]  /*18a0*/  @P2 FSEL R6, R2, R6, !P1 ;  /* 0x0000000602062208 */ /* 0x000fe40004800000 */
[----:B------:R-:W-:Y:S01]  /*18b0*/  @P2 FSEL R7, R3, R7, !P1 ;  /* 0x0000000703072208 */ /* 0x000fe20004800000 */
[----:B------:R-:W-:Y:S06]  /*18c0*/  BRA `(.L_x_17) ;  /* 0x0000004000d07947 */ /* 0x000fec0003800000 */
.L_x_3:
[----:B------:R-:W0:Y:S01]  /*18d0*/  S2R R0, SR_TID.X ;  /* 0x0000000000007919 */ /* 0x000e220000002100 */
[----:B------:R-:W1:Y:S02]  /*18e0*/  LDCU.64 UR4, c[0x0][0x380] ;  /* 0x00007000ff0477ac */ /* 0x000e640008000a00 */
[----:B-1----:R-:W-:Y:S02]  /*18f0*/  IMAD.U32 R2, RZ, RZ, UR4 ;  /* 0x00000004ff027e24 */ /* 0x002fe4000f8e00ff */
[----:B------:R-:W-:Y:S02]  /*1900*/  IMAD.U32 R3, RZ, RZ, UR5 ;  /* 0x00000005ff037e24 */ /* 0x000fe4000f8e00ff */
[----:B0-----:R-:W-:-:S04]  /*1910*/  IMAD.SHL.U32 R5, R0, 0x4, RZ ;  /* 0x0000000400057824 */ /* 0x001fc800078e00ff */
[----:B------:R-:W-:-:S05]  /*1920*/  IMAD.WIDE.U32 R6, R5, 0x8, R2 ;  /* 0x0000000805067825 */ /* 0x000fca00078e0002 */
[----:B------:R-:W2:Y:S04]  /*1930*/  LDG.E.128.CONSTANT R20, desc[UR6][R6.64] ;  /* 0x0000000606147981 */ /* 0x000ea8000c1e9d00 */
[----:B------:R-:W3:Y:S04]  /*1940*/  LDG.E.128.CONSTANT R12, desc[UR6][R6.64+0x10] ;  /* 0x00001006060c7981 */ /* 0x000ee8000c1e9d00 */
[----:B------:R-:W4:Y:S04]  /*1950*/  LDG.E.128.CONSTANT R8, desc[UR6][R6.64+0x2000] ;  /* 0x0020000606087981 */ /* 0x000f28000c1e9d00 */
[----:B------:R0:W5:Y:S01]  /*1960*/  LDG.E.128.CONSTANT R16, desc[UR6][R6.64+0x2010] ;  /* 0x0020100606107981 */ /* 0x000162000c1e9d00 */
[----:B------:R-:W-:Y:S01]  /*1970*/  ISETP.GE.U32.AND P1, PT, R4, 0x1000, PT ;  /* 0x000010000400780c */ /* 0x000fe20003f26070 */
[----:B------:R-:W-:Y:S01]  /*1980*/  UMOV UR4, 0x800 ;  /* 0x0000080000047882 */ /* 0x000fe20000000000 */
[----:B--2---:R-:W-:-:S06]  /*1990*/  DSETP.GEU.AND P0, PT, R20, R22, PT ;  /* 0x000000161400722a */ /* 0x004fcc0003f0e000 */
[----:B------:R-:W-:Y:S02]  /*19a0*/  FSEL R20, R22, R20, !P0 ;  /* 0x0000001416147208 */ /* 0x000fe40004000000 */
[----:B------:R-:W-:-:S06]  /*19b0*/  FSEL R21, R23, R21, !P0 ;  /* 0x0000001517157208 */ /* 0x000fcc0004000000 */
[----:B---3--:R-:W-:-:S06]  /*19c0*/  DSETP.GEU.AND P0, PT, R20, R12, PT ;  /* 0x0000000c1400722a */ /* 0x008fcc0003f0e000 */
[----:B------:R-:W-:Y:S02]  /*19d0*/  FSEL R12, R12, R20, !P0 ;  /* 0x000000140c0c7208 */ /* 0x000fe40004000000 */
[----:B------:R-:W-:-:S06]  /*19e0*/  FSEL R13, R13, R21, !P0 ;  /* 0x000000150d0d7208 */ /* 0x000fcc0004000000 */
[----:B------:R-:W-:-:S06]  /*19f0*/  DSETP.GEU.AND P0, PT, R12, R14, PT ;  /* 0x0000000e0c00722a */ /* 0x000fcc0003f0e000 */
[----:B------:R-:W-:Y:S02]  /*1a00*/  FSEL R12, R14, R12, !P0 ;  /* 0x0000000c0e0c7208 */ /* 0x000fe40004000000 */
[----:B------:R-:W-:-:S06]  /*1a10*/  FSEL R13, R15, R13, !P0 ;  /* 0x0000000d0f0d7208 */ /* 0x000fcc0004000000 */
[----:B----4-:R-:W-:-:S06]  /*1a20*/  DSETP.GEU.AND P0, PT, R12, R8, PT ;  /* 0x000000080c00722a */ /* 0x010fcc0003f0e000 */
[----:B0-----:R-:W-:Y:S02]  /*1a30*/  FSEL R6, R8, R12, !P0 ;  /* 0x0000000c08067208 */ /* 0x001fe40004000000 */
[----:B------:R-:W-:-:S06]  /*1a40*/  FSEL R7, R9, R13, !P0 ;  /* 0x0000000d09077208 */ /* 0x000fcc0004000000 */
[----:B------:R-:W-:-:S06]  /*1a50*/  DSETP.GEU.AND P0, PT, R6, R10, PT ;  /* 0x0000000a0600722a */ /* 0x000fcc0003f0e000 */
[----:B------:R-:W-:Y:S02]  /*1a60*/  FSEL R6, R10, R6, !P0 ;  /* 0x000000060a067208 */ /* 0x000fe40004000000 */
[----:B------:R-:W-:-:S06]  /*1a70*/  FSEL R7, R11, R7, !P0 ;  /* 0x000000070b077208 */ /* 0x000fcc0004000000 */
[----:B-----5:R-:W-:-:S06]  /*1a80*/  DSETP.GEU.AND P0, PT, R6, R16, PT ;  /* 0x000000100600722a */ /* 0x020fcc0003f0e000 */
[----:B------:R-:W-:Y:S02]  /*1a90*/  FSEL R6, R16, R6, !P0 ;  /* 0x0000000610067208 */ /* 0x000fe40004000000 */
[----:B------:R-:W-:-:S06]  /*1aa0*/  FSEL R7, R17, R7, !P0 ;  /* 0x0000000711077208 */ /* 0x000fcc0004000000 */
[----:B------:R-:W-:-:S06]  /*1ab0*/  DSETP.GEU.AND P0, PT, R6, R18, PT ;  /* 0x000000120600722a */ /* 0x000fcc0003f0e000 */
[----:B------:R-:W-:Y:S02]  /*1ac0*/  FSEL R6, R18, R6, !P0 ;  /* 0x0000000612067208 */ /* 0x000fe40004000000 */
[----:B------:R-:W-:Y:S01]  /*1ad0*/  FSEL R7, R19, R7, !P0 ;  /* 0x0000000713077208 */ /* 0x000fe20004000000 */
[----:B------:R-:W-:Y:S06]  /*1ae0*/  @!P1 BRA `(.L_x_18) ;  /* 0x0000000000a49947 */ /* 0x000fec0003800000 */
[----:B------:R-:W0:Y:S01]  /*1af0*/  LDC R24, c[0x0][0x390] ;  /* 0x0000e400ff187b82 */ /* 0x000e220000000800 */
[----:B------:R-:W-:Y:S01]  /*1b00*/  VIADD R25, R4, 0xfffff800 ;  /* 0xfffff80004197836 */ /* 0x000fe20000000000 */
[----:B------:R-:W-:-:S06]  /*1b10*/  UMOV UR4, 0x800 ;  /* 0x0000080000047882 */ /* 0x000fcc0000000000 */
[----:B------:R-:W1:Y:S02]  /*1b20*/  LDC.64 R2, c[0x0][0x380] ;  /* 0x0000e000ff027b82 */ /* 0x000e640000000a00 */
.L_x_20:
[----:B------:R-:W-:-:S04]  /*1b30*/  VIADD R27, R5, UR4 ;  /* 0x00000004051b7c36 */ /* 0x000fc80008000000 */
[----:B-1----:R-:W-:-:S05]  /*1b40*/  IMAD.WIDE.U32 R26, R27, 0x8, R2 ;  /* 0x000000081b1a7825 */ /* 0x002fca00078e0002 */
[----:B------:R-:W2:Y:S04]  /*1b50*/  LDG.E.128.CONSTANT R12, desc[UR6][R26.64] ;  /* 0x000000061a0c7981 */ /* 0x000ea8000c1e9d00 */
[----:B------:R-:W3:Y:S04]  /*1b60*/  LDG.E.128.CONSTANT R16, desc[UR6][R26.64+0x10] ;  /* 0x000010061a107981 */ /* 0x000ee8000c1e9d00 */
[----:B------:R-:W4:Y:S04]  /*1b70*/  LDG.E.128.CONSTANT R20, desc[UR6][R26.64+0x2000] ;  /* 0x002000061a147981 */ /* 0x000f28000c1e9d00 */
[----:B------:R-:W5:Y:S01]  /*1b80*/  LDG.E.128.CONSTANT R8, desc[UR6][R26.64+0x2010] ;  /* 0x002010061a087981 */ /* 0x000f62000c1e9d00 */
[----:B0-----:R-:W-:Y:S01]  /*1b90*/  IMAD.MOV.U32 R4, RZ, RZ, R24 ;  /* 0x000000ffff047224 */ /* 0x001fe200078e0018 */
[----:B--2---:R-:W-:-:S06]  /*1ba0*/  DSETP.GEU.AND P0, PT, R6, R12, PT ;  /* 0x0000000c0600722a */ /* 0x004fcc0003f0e000 */
[----:B------:R-:W-:Y:S02]  /*1bb0*/  FSEL R6, R12, R6, !P0 ;  /* 0x000000060c067208 */ /* 0x000fe40004000000 */
[----:B------:R-:W-:-:S06]  /*1bc0*/  FSEL R7, R13, R7, !P0 ;  /* 0x000000070d077208 */ /* 0x000fcc0004000000 */
[----:B------:R-:W-:-:S06]  /*1bd0*/  DSETP.GEU.AND P0, PT, R6, R14, PT ;  /* 0x0000000e0600722a */ /* 0x000fcc0003f0e000 */
        /* <DEDUP_REMOVED lines=14> */
[----:B-----5:R-:W-:-:S06]  /*1cc0*/  DSETP.GEU.AND P0, PT, R6, R8, PT ;  /* 0x000000080600722a */ /* 0x020fcc0003f0e000 */
[----:B------:R-:W-:Y:S01]  /*1cd0*/  FSEL R6, R8, R6, !P0 ;  /* 0x0000000608067208 */ /* 0x000fe20004000000 */
[----:B------:R-:W-:Y:S01]  /*1ce0*/  VIADD R8, R4, -UR4 ;  /* 0x8000000404087c36 */ /* 0x000fe20008000000 */
[----:B------:R-:W-:-:S04]  /*1cf0*/  FSEL R7, R9, R7, !P0 ;  /* 0x0000000709077208 */ /* 0x000fc80004000000 */
[----:B------:R-:W-:Y:S02]  /*1d00*/  ISETP.GE.AND P1, PT, R8, 0x800, PT ;  /* 0x000008000800780c */ /* 0x000fe40003f26270 */
[----:B------:R-:W-:-:S06]  /*1d10*/  DSETP.GEU.AND P0, PT, R6, R10, PT ;  /* 0x0000000a0600722a */ /* 0x000fcc0003f0e000 */
[----:B------:R-:W-:Y:S02]  /*1d20*/  FSEL R6, R10, R6, !P0 ;  /* 0x000000060a067208 */ /* 0x000fe40004000000 */
[----:B------:R-:W-:-:S03]  /*1d30*/  FSEL R7, R11, R7, !P0 ;  /* 0x000000070b077208 */ /* 0x000fc60004000000 */
[----:B------:R-:W-:Y:S05]  /*1d40*/  @!P1 BRA `(.L_x_19) ;  /* 0x0000000c00009947 */ /* 0x000fea0003800000 */
[----:B------:R-:W-:-:S06]  /*1d50*/  UIADD3 UR4, UPT, UPT, UR4, 0x800, URZ ;  /* 0x0000080004047890 */ /* 0x000fcc000fffe0ff */
[----:B------:R-:W-:-:S13]  /*1d60*/  ISETP.LT.AND P0, PT, R25, UR4, PT ;  /* 0x0000000419007c0c */ /* 0x000fda000bf01270 */
[----:B------:R-:W-:Y:S05]  /*1d70*/  @!P0 BRA `(.L_x_20) ;  /* 0xfffffffc006c8947 */ /* 0x000fea000383ffff */
.L_x_18:
[----:B------:R-:W-:-:S13]  /*1d80*/  ISETP.LE.AND P0, PT, R4, UR4, PT ;  /* 0x0000000404007c0c */ /* 0x000fda000bf03270 */
[----:B------:R-:W-:Y:S05]  /*1d90*/  @P0 BRA `(.L_x_19) ;  /* 0x0000000800ec0947 */ /* 0x000fea0003800000 */
[----:B------:R-:W-:Y:S01]  /*1da0*/  VIADD R41, R4, -UR4 ;  /* 0x8000000404297c36 */ /* 0x000fe20008000000 */
[----:B------:R-:W-:Y:S04]  /*1db0*/  BSSY.RECONVERGENT B1, `(.L_x_19) ;  /* 0x00000b9000017945 */ /* 0x000fe80003800200 */
[----:B------:R-:W-:-:S13]  /*1dc0*/  ISETP.GE.AND P0, PT, R0, R41, PT ;  /* 0x000000290000720c */ /* 0x000fda0003f06270 */
[----:B------:R-:W-:Y:S05]  /*1dd0*/  @P0 BRA `(.L_x_21) ;  /* 0x0000000800d80947 */ /* 0x000fea0003800000 */
[----:B------:R-:W-:Y:S01]  /*1de0*/  LOP3.LUT R5, RZ, R0, RZ, 0x33, !PT ;  /* 0x00000000ff057212 */ /* 0x000fe200078e33ff */
[----:B------:R-:W-:Y:S01]  /*1df0*/  BSSY.RECONVERGENT B2, `(.L_x_22) ;  /* 0x0000016000027945 */ /* 0x000fe20003800200 */
[----:B------:R-:W-:Y:S02]  /*1e00*/  IMAD.MOV.U32 R40, RZ, RZ, R0 ;  /* 0x000000ffff287224 */ /* 0x000fe400078e0000 */
[----:B------:R-:W-:-:S04]  /*1e10*/  IADD3 R4, PT, PT, R4, -UR4, R5 ;  /* 0x8000000404047c10 */ /* 0x000fc8000fffe005 */
[C---:B------:R-:W-:Y:S02]  /*1e20*/  LOP3.LUT R5, R4.reuse, 0x300, RZ, 0xc0, !PT ;  /* 0x0000030004057812 */ /* 0x040fe400078ec0ff */
[----:B------:R-:W-:Y:S02]  /*1e30*/  ISETP.GE.U32.AND P2, PT, R4, 0x300, PT ;  /* 0x000003000400780c */ /* 0x000fe40003f46070 */
[----:B------:R-:W-:-:S13]  /*1e40*/  ISETP.NE.AND P0, PT, R5, 0x300, PT ;  /* 0x000003000500780c */ /* 0x000fda0003f05270 */
[----:B------:R-:W-:Y:S05]  /*1e50*/  @!P0 BRA `(.L_x_23) ;  /* 0x00000000003c8947 */ /* 0x000fea0003800000 */
[----:B------:R-:W-:Y:S01]  /*1e60*/  LEA.HI R4, R4, 0x1, RZ, 0x18 ;  /* 0x0000000104047811 */ /* 0x000fe200078fc0ff */
[----:B------:R-:W-:Y:S02]  /*1e70*/  VIADD R9, R0, UR4 ;  /* 0x0000000400097c36 */ /* 0x000fe40008000000 */
[----:B------:R-:W-:Y:S01]  /*1e80*/  IMAD.MOV.U32 R40, RZ, RZ, R0 ;  /* 0x000000ffff287224 */ /* 0x000fe200078e0000 */
[----:B------:R-:W-:-:S05]  /*1e90*/  LOP3.LUT R4, R4, 0x3, RZ, 0xc0, !PT ;  /* 0x0000000304047812 */ /* 0x000fca00078ec0ff */
[----:B------:R-:W-:-:S07]  /*1ea0*/  IMAD.MOV R8, RZ, RZ, -R4 ;  /* 0x000000ffff087224 */ /* 0x000fce00078e0a04 */
.L_x_24:
[----:B------:R-:W-:-:S06]  /*1eb0*/  IMAD.WIDE.U32 R4, R9, 0x8, R2 ;  /* 0x0000000809047825 */ /* 0x000fcc00078e0002 */
[----:B------:R-:W2:Y:S01]  /*1ec0*/  LDG.E.64.CONSTANT R4, desc[UR6][R4.64] ;  /* 0x0000000604047981 */ /* 0x000ea2000c1e9b00 */
[----:B------:R-:W-:Y:S02]  /*1ed0*/  VIADD R8, R8, 0x1 ;  /* 0x0000000108087836 */ /* 0x000fe40000000000 */
[----:B------:R-:W-:Y:S02]  /*1ee0*/  VIADD R40, R40, 0x100 ;  /* 0x0000010028287836 */ /* 0x000fe40000000000 */
[----:B------:R-:W-:Y:S01]  /*1ef0*/  VIADD R9, R9, 0x100 ;  /* 0x0000010009097836 */ /* 0x000fe20000000000 */
[----:B------:R-:W-:Y:S01]  /*1f00*/  ISETP.NE.AND P1, PT, R8, RZ, PT ;  /* 0x000000ff0800720c */ /* 0x000fe20003f25270 */
[----:B--2---:R-:W-:-:S06]  /*1f10*/  DSETP.GEU.AND P0, PT, R6, R4, PT ;  /* 0x000000040600722a */ /* 0x004fcc0003f0e000 */
[----:B------:R-:W-:Y:S02]  /*1f20*/  FSEL R6, R4, R6, !P0 ;  /* 0x0000000604067208 */ /* 0x000fe40004000000 */
[----:B------:R-:W-:-:S04]  /*1f30*/  FSEL R7, R5, R7, !P0 ;  /* 0x0000000705077208 */ /* 0x000fc80004000000 */
[----:B------:R-:W-:Y:S05]  /*1f40*/  @P1 BRA `(.L_x_24) ;  /* 0xfffffffc00d81947 */ /* 0x000fea000383ffff */
.L_x_23:
[----:B------:R-:W-:Y:S05]  /*1f50*/  BSYNC.RECONVERGENT B2 ;  /* 0x0000000000027941 */ /* 0x000fea0003800200 */
.L_x_22:
[----:B------:R-:W-:Y:S05]  /*1f60*/  @!P2 BRA `(.L_x_21) ;  /* 0x000000080074a947 */ /* 0x000fea0003800000 */
[----:B------:R-:W0:Y:S01]  /*1f70*/  LDCU.64 UR8, c[0x0][0x380] ;  /* 0x00007000ff0877ac */ /* 0x000e220008000a00 */
[----:B------:R-:W-:Y:S01]  /*1f80*/  IMAD.IADD R9, R41, 0x1, -R40 ;  /* 0x0000000129097824 */ /* 0x000fe200078e0a28 */
[C---:B------:R-:W-:Y:S01]  /*1f90*/  IADD3 R5, P0, PT, R40.reuse, UR4, RZ ;  /* 0x0000000428057c10 */ /* 0x040fe2000ff1e0ff */
[----:B------:R-:W-:Y:S01]  /*1fa0*/  BSSY.RECONVERGENT B2, `(.L_x_25) ;  /* 0x0000059000027945 */ /* 0x000fe20003800200 */
[----:B------:R-:W-:Y:S02]  /*1fb0*/  VIADD R43, R40, UR4 ;  /* 0x00000004282b7c36 */ /* 0x000fe40008000000 */
[----:B------:R-:W-:Y:S01]  /*1fc0*/  ISETP.GT.AND P1, PT, R9, 0xc00, PT ;  /* 0x00000c000900780c */ /* 0x000fe20003f24270 */
[----:B------:R-:W-:Y:S01]  /*1fd0*/  IMAD.X R8, RZ, RZ, RZ, P0 ;  /* 0x000000ffff087224 */ /* 0x000fe200000e06ff */
[----:B0-----:R-:W-:-:S04]  /*1fe0*/  LEA R4, P0, R5, UR8, 0x3 ;  /* 0x0000000805047c11 */ /* 0x001fc8000f8018ff */
[----:B------:R-:W-:Y:S02]  /*1ff0*/  LEA.HI.X R5, R5, UR9, R8, 0x3, P0 ;  /* 0x0000000905057c11 */ /* 0x000fe400080f1c08 */
[----:B------:R-:W-:-:S05]  /*2000*/  IADD3 R4, P0, PT, R4, 0x1000, RZ ;  /* 0x0000100004047810 */ /* 0x000fca0007f1e0ff */
[----:B------:R-:W-:Y:S01]  /*2010*/  IMAD.X R5, RZ, RZ, R5, P0 ;  /* 0x000000ffff057224 */ /* 0x000fe200000e0605 */
[----:B------:R-:W-:Y:S01]  /*2020*/  PLOP3.LUT P0, PT, PT, PT, PT, 0x80, 0x8 ;  /* 0x000000000008781c */ /* 0x000fe20003f0f070 */
[----:B------:R-:W-:-:S12]  /*2030*/  @!P1 BRA `(.L_x_26) ;  /* 0x00000004003c9947 */ /* 0x000fd80003800000 */
[----:B------:R-:W-:Y:S01]  /*2040*/  PLOP3.LUT P0, PT, PT, PT, PT, 0x8, 0x80 ;  /* 0x000000000080781c */ /* 0x000fe20003f0e170 */
[----:B------:R-:W-:-:S12]  /*2050*/  VIADD R45, R41, 0xfffff400 ;  /* 0xfffff400292d7836 */ /* 0x000fd80000000000 */
.L_x_27:
[C---:B------:R-:W-:Y:S01]  /*2060*/  IMAD.WIDE.U32 R38, R43.reuse, 0x8, R2 ;  /* 0x000000082b267825 */ /* 0x040fe200078e0002 */
[----:B------:R-:W2:Y:S04]  /*2070*/  LDG.E.64.CONSTANT R8, desc[UR6][R4.64+-0x800] ;  /* 0xfff8000604087981 */ /* 0x000ea8000c1e9b00 */
[----:B------:R-:W3:Y:S04]  /*2080*/  LDG.E.64.CONSTANT R10, desc[UR6][R4.64] ;  /* 0x00000006040a7981 */ /* 0x000ee8000c1e9b00 */
[----:B------:R-:W4:Y:S01]  /*2090*/  LDG.E.64.CONSTANT R38, desc[UR6][R38.64] ;  /* 0x0000000626267981 */ /* 0x000f22000c1e9b00 */
[----:B------:R-:W-:-:S03]  /*20a0*/  VIADD R15, R43, 0x400 ;  /* 0x000004002b0f7836 */ /* 0x000fc60000000000 */
[----:B------:R-:W5:Y:S01]  /*20b0*/  LDG.E.64.CONSTANT R12, desc[UR6][R4.64+0x800] ;  /* 0x00080006040c7981 */ /* 0x000f62000c1e9b00 */
[----:B------:R-:W-:-:S03]  /*20c0*/  IMAD.WIDE.U32 R14, R15, 0x8, R2 ;  /* 0x000000080f0e7825 */ /* 0x000fc600078e0002 */
[----:B------:R-:W5:Y:S04]  /*20d0*/  LDG.E.64.CONSTANT R16, desc[UR6][R4.64+0x1800] ;  /* 0x0018000604107981 */ /* 0x000f68000c1e9b00 */
[----:B------:R-:W5:Y:S04]  /*20e0*/  LDG.E.64.CONSTANT R14, desc[UR6][R14.64] ;  /* 0x000000060e0e7981 */ /* 0x000f68000c1e9b00 */
[----:B------:R-:W5:Y:S01]  /*20f0*/  LDG.E.64.CONSTANT R18, desc[UR6][R4.64+0x2000] ;  /* 0x0020000604127981 */ /* 0x000f62000c1e9b00 */
        /* <DEDUP_REMOVED lines=11> */
[----:B------:R-:W5:Y:S04]  /*21b0*/  LDG.E.64.CONSTANT R34, desc[UR6][R4.64+0x6000] ;  /* 0x0060000604227981 */ /* 0x000f68000c1e9b00 */
[----:B------:R0:W5:Y:S01]  /*21c0*/  LDG.E.64.CONSTANT R36, desc[UR6][R4.64+0x6800] ;  /* 0x0068000604247981 */ /* 0x000162000c1e9b00 */
[----:B------:R-:W-:-:S05]  /*21d0*/  VIADD R40, R40, 0x1000 ;  /* 0x0000100028287836 */ /* 0x000fca0000000000 */
[----:B------:R-:W-:Y:S02]  /*21e0*/  ISETP.GE.AND P2, PT, R40, R45, PT ;  /* 0x0000002d2800720c */ /* 0x000fe40003f46270 */
[----:B0-----:R-:W-:Y:S01]  /*21f0*/  IADD3 R4, P3, PT, R4, 0x8000, RZ ;  /* 0x0000800004047810 */ /* 0x001fe20007f7e0ff */
[----:B------:R-:W-:-:S04]  /*2200*/  VIADD R43, R43, 0x1000 ;  /* 0x000010002b2b7836 */ /* 0x000fc80000000000 */
[----:B------:R-:W-:Y:S01]  /*2210*/  IMAD.X R5, RZ, RZ, R5, P3 ;  /* 0x000000ffff057224 */ /* 0x000fe200018e0605 */
[----:B----4-:R-:W-:-:S06]  /*2220*/  DSETP.GEU.AND P1, PT, R6, R38, PT ;  /* 0x000000260600722a */ /* 0x010fcc0003f2e000 */
[----:B------:R-:W-:Y:S02]  /*2230*/  FSEL R6, R38, R6, !P1 ;  /* 0x0000000626067208 */ /* 0x000fe40004800000 */
[----:B------:R-:W-:-:S06]  /*2240*/  FSEL R7, R39, R7, !P1 ;  /* 0x0000000727077208 */ /* 0x000fcc0004800000 */
[----:B--2---:R-:W-:-:S06]  /*2250*/  DSETP.GEU.AND P1, PT, R6, R8, PT ;  /* 0x000000080600722a */ /* 0x004fcc0003f2e000 */
[----:B------:R-:W-:Y:S02]  /*2260*/  FSEL R6, R8, R6, !P1 ;  /* 0x0000000608067208 */ /* 0x000fe40004800000 */
[----:B------:R-:W-:-:S06]  /*2270*/  FSEL R7, R9, R7, !P1 ;  /* 0x0000000709077208 */ /* 0x000fcc0004800000 */
[----:B---3--:R-:W-:-:S06]  /*2280*/  DSETP.GEU.AND P1, PT, R6, R10, PT ;  /* 0x0000000a0600722a */ /* 0x008fcc0003f2e000 */
[----:B------:R-:W-:Y:S02]  /*2290*/  FSEL R6, R10, R6, !P1 ;  /* 0x000000060a067208 */ /* 0x000fe40004800000 */
[----:B------:R-:W-:-:S06]  /*22a0*/  FSEL R7, R11, R7, !P1 ;  /* 0x000000070b077208 */ /* 0x000fcc0004800000 */
[----:B-----5:R-:W-:-:S06]  /*22b0*/  DSETP.GEU.AND P1, PT, R6, R12, PT ;  /* 0x0000000c0600722a */ /* 0x020fcc0003f2e000 */
        /* <DEDUP_REMOVED lines=39> */
.L_x_26:
[----:B------:R-:W-:Y:S05]  /*2530*/  BSYNC.RECONVERGENT B2 ;  /* 0x0000000000027941 */ /* 0x000fea0003800200 */
.L_x_25:
[----:B------:R-:W-:Y:S01]  /*2540*/  IMAD.IADD R8, R41, 0x1, -R40 ;  /* 0x0000000129087824 */ /* 0x000fe200078e0a28 */
[----:B------:R-:W-:Y:S04]  /*2550*/  BSSY.RECONVERGENT B2, `(.L_x_28) ;  /* 0x000002b000027945 */ /* 0x000fe80003800200 */
[----:B------:R-:W-:-:S13]  /*2560*/  ISETP.GT.AND P1, PT, R8, 0x400, PT ;  /* 0x000004000800780c */ /* 0x000fda0003f24270 */
[----:B------:R-:W-:Y:S05]  /*2570*/  @!P1 BRA `(.L_x_29) ;  /* 0x0000000000a09947 */ /* 0x000fea0003800000 */
        /* <DEDUP_REMOVED lines=9> */
[----:B------:R-:W5:Y:S04]  /*2610*/  LDG.E.64.CONSTANT R22, desc[UR6][R4.64+0x2000] ;  /* 0x0020000604167981 */ /* 0x000f68000c1e9b00 */
[----:B------:R0:W5:Y:S01]  /*2620*/  LDG.E.64.CONSTANT R8, desc[UR6][R4.64+0x2800] ;  /* 0x0028000604087981 */ /* 0x000162000c1e9b00 */
[----:B------:R-:W-:-:S02]  /*2630*/  VIADD R40, R40, 0x800 ;  /* 0x0000080028287836 */ /* 0x000fc40000000000 */
[----:B------:R-:W-:Y:S01]  /*2640*/  VIADD R43, R43, 0x800 ;  /* 0x000008002b2b7836 */ /* 0x000fe20000000000 */
[----:B0-----:R-:W-:-:S05]  /*2650*/  IADD3 R4, P2, PT, R4, 0x4000, RZ ;  /* 0x0000400004047810 */ /* 0x001fca0007f5e0ff */
        /* <DEDUP_REMOVED lines=22> */
[----:B------:R-:W-:Y:S01]  /*27c0*/  DSETP.GEU.AND P1, PT, R6, R8, PT ;  /* 0x000000080600722a */ /* 0x000fe20003f2e000 */
[----:B------:R-:W-:-:S05]  /*27d0*/  PLOP3.LUT P0, PT, PT, PT, PT, 0x8, 0x80 ;  /* 0x000000000080781c */ /* 0x000fca0003f0e170 */
[----:B------:R-:W-:Y:S02]  /*27e0*/  FSEL R6, R8, R6, !P1 ;  /* 0x0000000608067208 */ /* 0x000fe40004800000 */
[----:B------:R-:W-:-:S07]  /*27f0*/  FSEL R7, R9, R7, !P1 ;  /* 0x0000000709077208 */ /* 0x000fce0004800000 */
.L_x_29:
[----:B------:R-:W-:Y:S05]  /*2800*/  BSYNC.RECONVERGENT B2 ;  /* 0x0000000000027941 */ /* 0x000fea0003800200 */
.L_x_28:
[----:B------:R-:W-:-:S13]  /*2810*/  ISETP.LT.OR P0, PT, R40, R41, P0 ;  /* 0x000000292800720c */ /* 0x000fda0000701670 */
[----:B------:R-:W-:Y:S05]  /*2820*/  @!P0 BRA `(.L_x_21) ;  /* 0x0000000000448947 */ /* 0x000fea0003800000 */
[----:B------:R-:W-:Y:S01]  /*2830*/  IMAD.WIDE.U32 R2, R43, 0x8, R2 ;  /* 0x000000082b027825 */ /* 0x000fe200078e0002 */
[----:B------:R-:W2:Y:S04]  /*2840*/  LDG.E.64.CONSTANT R8, desc[UR6][R4.64+-0x800] ;  /* 0xfff8000604087981 */ /* 0x000ea8000c1e9b00 */
[----:B------:R-:W3:Y:S04]  /*2850*/  LDG.E.64.CONSTANT R10, desc[UR6][R4.64] ;  /* 0x00000006040a7981 */ /* 0x000ee8000c1e9b00 */
[----:B------:R-:W4:Y:S04]  /*2860*/  LDG.E.64.CONSTANT R2, desc[UR6][R2.64] ;  /* 0x0000000602027981 */ /* 0x000f28000c1e9b00 */
[----:B------:R-:W5:Y:S01]  /*2870*/  LDG.E.64.CONSTANT R12, desc[UR6][R4.64+0x800] ;  /* 0x00080006040c7981 */ /* 0x000f62000c1e9b00 */
        /* <DEDUP_REMOVED lines=11> */
[----:B------:R-:W-:-:S07]  /*2930*/  FSEL R7, R13, R3, !P0 ;  /* 0x000000030d077208 */ /* 0x000fce0004000000 */
.L_x_21:
[----:B------:R-:W-:Y:S05]  /*2940*/  BSYNC.RECONVERGENT B1 ;  /* 0x0000000000017941 */ /* 0x000fea0003800200 */
.L_x_19:
[----:B------:R-:W0:Y:S01]  /*2950*/  S2R R10, SR_LANEID ;  /* 0x00000000000a7919 */ /* 0x000e220000000000 */
[----:B------:R-:W-:Y:S04]  /*2960*/  SHFL.DOWN PT, R2, R6, 0x1, 0x1f ;  /* 0x08201f0006027f89 */ /* 0x000fe800000e0000 */
        /* <DEDUP_REMOVED lines=10> */
[----:B------:R-:W-:-:S02]  /*2a10*/  @!P2 MOV R7, 0x400 ;  /* 0x000004000007a802 */ /* 0x000fc40000000f00 */
        /* <DEDUP_REMOVED lines=8> */
[----:B------:R-:W-:Y:S01]  /*2aa0*/  SHFL.DOWN PT, R2, R4, 0x4, 0x1f ;  /* 0x08801f0004027f89 */ /* 0x000fe200000e0000 */
[----:B-1----:R-:W-:-:S03]  /*2ab0*/  @!P2 LEA R7, R8, R7, 0x18 ;  /* 0x000000070807a211 */ /* 0x002fc600078ec0ff */
[----:B------:R-:W0:Y:S02]  /*2ac0*/  SHFL.DOWN PT, R3, R5, 0x4, 0x1f ;  /* 0x08801f0005037f89 */ /* 0x000e2400000e0000 */
[----:B------:R-:W-:Y:S01]  /*2ad0*/  @!P2 IMAD.IADD R9, R6, 0x1, R7 ;  /* 0x000000010609a824 */ /* 0x000fe200078e0207 */
[----:B0-----:R-:W-:-:S06]  /*2ae0*/  DSETP.GEU.AND P0, PT, R4, R2, PT ;  /* 0x000000020400722a */ /* 0x001fcc0003f0e000 */
[----:B------:R-:W-:Y:S02]  /*2af0*/  @!P1 FSEL R4, R2, R4, !P0 ;  /* 0x0000000402049208 */ /* 0x000fe40004000000 */
[----:B------:R-:W-:Y:S02]  /*2b00*/  @!P1 FSEL R5, R3, R5, !P0 ;  /* 0x0000000503059208 */ /* 0x000fe40004000000 */
[----:B------:R-:W-:Y:S01]  /*2b10*/  ISETP.GT.AND P1, PT, R10, 0x17, PT ;  /* 0x000000170a00780c */ /* 0x000fe20003f24270 */
[----:B------:R-:W-:Y:S04]  /*2b20*/  SHFL.DOWN PT, R2, R4, 0x8, 0x1f ;  /* 0x09001f0004027f89 */ /* 0x000fe800000e0000 */
[----:B------:R-:W0:Y:S02]  /*2b30*/  SHFL.DOWN PT, R3, R5, 0x8, 0x1f ;  /* 0x09001f0005037f89 */ /* 0x000e2400000e0000 */
[----:B0-----:R-:W-:-:S06]  /*2b40*/  DSETP.GEU.AND P0, PT, R4, R2, PT ;  /* 0x000000020400722a */ /* 0x001fcc0003f0e000 */
[----:B------:R-:W-:Y:S02]  /*2b50*/  @!P1 FSEL R4, R2, R4, !P0 ;  /* 0x0000000402049208 */ /* 0x000fe40004000000 */
[----:B------:R-:W-:Y:S02]  /*2b60*/  @!P1 FSEL R5, R3, R5, !P0 ;  /* 0x0000000503059208 */ /* 0x000fe40004000000 */
[----:B------:R-:W-:Y:S01]  /*2b70*/  ISETP.GT.AND P1, PT, R10, 0xf, PT ;  /* 0x0000000f0a00780c */ /* 0x000fe20003f24270 */
[----:B------:R-:W-:Y:S04]  /*2b80*/  SHFL.DOWN PT, R2, R4, 0x10, 0x1f ;  /* 0x0a001f0004027f89 */ /* 0x000fe800000e0000 */
[----:B------:R-:W0:Y:S02]  /*2b90*/  SHFL.DOWN PT, R3, R5, 0x10, 0x1f ;  /* 0x0a001f0005037f89 */ /* 0x000e2400000e0000 */
[----:B0-----:R-:W-:-:S06]  /*2ba0*/  DSETP.GEU.AND P0, PT, R4, R2, PT ;  /* 0x000000020400722a */ /* 0x001fcc0003f0e000 */
[----:B------:R-:W-:Y:S02]  /*2bb0*/  FSEL R2, R2, R4, !P0 ;  /* 0x0000000402027208 */ /* 0x000fe40004000000 */
        /* <DEDUP_REMOVED lines=10> */
[----:B--2---:R-:W0:Y:S04]  /*2c60*/  LDS.128 R8, [UR4+0x10] ;  /* 0x00001004ff087984 */ /* 0x004e280008000c00 */
        /* <DEDUP_REMOVED lines=25> */
.L_x_2:
        /* <DEDUP_REMOVED lines=12> */
.L_x_32:
[----:B------:R-:W-:Y:S05]  /*2ec0*/  BSYNC.RECONVERGENT B1 ;  /* 0x0000000000017941 */ /* 0x000fea0003800200 */
.L_x_31:
        /* <DEDUP_REMOVED lines=17> */
.L_x_37:
        /* <DEDUP_REMOVED lines=12> */
.L_x_36:
[----:B------:R-:W-:Y:S05]  /*30a0*/  BSYNC.RECONVERGENT B2 ;  /* 0x0000000000027941 */ /* 0x000fea0003800200 */
.L_x_35:
        /* <DEDUP_REMOVED lines=9> */
.L_x_40:
        /* <DEDUP_REMOVED lines=74> */
.L_x_39:
[----:B------:R-:W-:Y:S05]  /*35e0*/  BSYNC.RECONVERGENT B2 ;  /* 0x0000000000027941 */ /* 0x000fea0003800200 */
.L_x_38:
        /* <DEDUP_REMOVED lines=42> */
.L_x_42:
[----:B------:R-:W-:Y:S05]  /*3890*/  BSYNC.RECONVERGENT B2 ;  /* 0x0000000000027941 */ /* 0x000fea0003800200 */
.L_x_41:
        /* <DEDUP_REMOVED lines=20> */
.L_x_34:
[----:B------:R-:W-:Y:S05]  /*39e0*/  BSYNC.RECONVERGENT B1 ;  /* 0x0000000000017941 */ /* 0x000fea0003800200 */
.L_x_33:
        /* <DEDUP_REMOVED lines=14> */
[----:B------:R-:W-:Y:S01]  /*3ad0*/  IMAD.MOV.U32 R2, RZ, RZ, R9 ;  /* 0x000000ffff027224 */ /* 0x000fe200078e0009 */
[----:B------:R-:W-:Y:S01]  /*3ae0*/  @!P2 MOV R4, 0x400 ;  /* 0x000004000004a802 */ /* 0x000fe20000000f00 */
[----:B------:R-:W-:Y:S01]  /*3af0*/  IMAD.MOV.U32 R3, RZ, RZ, R11 ;  /* 0x000000ffff037224 */ /* 0x000fe200078e000b */
[----:B------:R-:W0:Y:S01]  /*3b00*/  SHFL.DOWN PT, R7, R11, 0x2, 0x1f ;  /* 0x08401f000b077f89 */ /* 0x000e2200000e0000 */
[----:B------:R-:W-:Y:S01]  /*3b10*/  @!P2 SHF.R.U32.HI R0, RZ, 0x2, R5 ;  /* 0x00000002ff00a819 */ /* 0x000fe20000011605 */
[----:B------:R-:W1:Y:S03]  /*3b20*/  @!P2 S2R R13, SR_CgaCtaId ;  /* 0x00000000000da919 */ /* 0x000e660000008800 */
[----:B------:R-:W-:Y:S01]  /*3b30*/  @!P2 LOP3.LUT R0, R0, 0xf8, RZ, 0xc0, !PT ;  /* 0x000000f80000a812 */ /* 0x000fe200078ec0ff */
[----:B0-----:R-:W-:-:S06]  /*3b40*/  DSETP.GEU.AND P0, PT, R2, R6, PT ;  /* 0x000000060200722a */ /* 0x001fcc0003f0e000 */
[----:B------:R-:W-:Y:S02]  /*3b50*/  @!P1 FSEL R9, R6, R9, !P0 ;  /* 0x0000000906099208 */ /* 0x000fe40004000000 */
[----:B------:R-:W-:Y:S02]  /*3b60*/  @!P1 FSEL R11, R7, R11, !P0 ;  /* 0x0000000b070b9208 */ /* 0x000fe40004000000 */
[----:B------:R-:W-:Y:S01]  /*3b70*/  ISETP.GT.AND P1, PT, R8, 0x1b, PT ;  /* 0x0000001b0800780c */ /* 0x000fe20003f24270 */
[----:B------:R-:W-:Y:S01]  /*3b80*/  SHFL.DOWN PT, R2, R9, 0x4, 0x1f ;  /* 0x08801f0009027f89 */ /* 0x000fe200000e0000 */
[----:B------:R-:W-:Y:S01]  /*3b90*/  IMAD.MOV.U32 R6, RZ, RZ, R9 ;  /* 0x000000ffff067224 */ /* 0x000fe200078e0009 */
[----:B-1----:R-:W-:Y:S01]  /*3ba0*/  @!P2 LEA R13, R13, R4, 0x18 ;  /* 0x000000040d0da211 */ /* 0x002fe200078ec0ff */
[----:B------:R-:W-:Y:S01]  /*3bb0*/  IMAD.MOV.U32 R7, RZ, RZ, R11 ;  /* 0x000000ffff077224 */ /* 0x000fe200078e000b */
[----:B------:R-:W0:Y:S03]  /*3bc0*/  SHFL.DOWN PT, R3, R11, 0x4, 0x1f ;  /* 0x08801f000b037f89 */ /* 0x000e2600000e0000 */
[----:B------:R-:W-:-:S02]  /*3bd0*/  @!P2 IMAD.IADD R13, R0, 0x1, R13 ;  /* 0x00000001000da824 */ /* 0x000fc400078e020d */
[----:B0-----:R-:W-:-:S06]  /*3be0*/  DSETP.GEU.AND P0, PT, R6, R2, PT ;  /* 0x000000020600722a */ /* 0x001fcc0003f0e000 */
[----:B------:R-:W-:Y:S02]  /*3bf0*/  @!P1 FSEL R9, R2, R9, !P0 ;  /* 0x0000000902099208 */ /* 0x000fe40004000000 */
[----:B------:R-:W-:Y:S02]  /*3c00*/  @!P1 FSEL R11, R3, R11, !P0 ;  /* 0x0000000b030b9208 */ /* 0x000fe40004000000 */
[----:B------:R-:W-:Y:S01]  /*3c10*/  ISETP.GT.AND P1, PT, R8, 0x17, PT ;  /* 0x000000170800780c */ /* 0x000fe20003f24270 */
[----:B------:R-:W-:Y:S01]  /*3c20*/  SHFL.DOWN PT, R2, R9, 0x8, 0x1f ;  /* 0x09001f0009027f89 */ /* 0x000fe200000e0000 */
[----:B------:R-:W-:Y:S02]  /*3c30*/  IMAD.MOV.U32 R6, RZ, RZ, R9 ;  /* 0x000000ffff067224 */ /* 0x000fe400078e0009 */
[----:B------:R-:W-:Y:S01]  /*3c40*/  IMAD.MOV.U32 R7, RZ, RZ, R11 ;  /* 0x000000ffff077224 */ /* 0x000fe200078e000b */
[----:B------:R-:W0:Y:S05]  /*3c50*/  SHFL.DOWN PT, R3, R11, 0x8, 0x1f ;  /* 0x09001f000b037f89 */ /* 0x000e2a00000e0000 */
        /* <DEDUP_REMOVED lines=20> */
[----:B------:R-:W0:Y:S04]  /*3da0*/  LDS.128 R8, [UR4+0x10] ;  /* 0x00001004ff087984 */ /* 0x000e280008000c00 */
[----:B-1----:R-:W1:Y:S01]  /*3db0*/  LDS.128 R12, [UR4+0x20] ;  /* 0x00002004ff0c7984 */ /* 0x002e620008000c00 */
        /* <DEDUP_REMOVED lines=24> */
.L_x_43:
        /* <DEDUP_REMOVED lines=20> */
[----:B------:R-:W0:Y:S05]  /*4080*/  SHFL.DOWN PT, R7, R0, 0x2, R11 ;  /* 0x0840000000077989 */ /* 0x000e2a00000e000b */
[----:B0-----:R-:W-:-:S06]  /*4090*/  DSETP.GEU.AND P0, PT, R2, R6, PT ;  /* 0x000000060200722a */ /* 0x001fcc0003f0e000 */
[----:B------:R-:W-:Y:S01]  /*40a0*/  @!P1 FSEL R9, R6, R9, !P0 ;  /* 0x0000000906099208 */ /* 0x000fe20004000000 */
[----:B------:R-:W-:Y:S01]  /*40b0*/  VIADD R6, R8, 0x4 ;  /* 0x0000000408067836 */ /* 0x000fe20000000000 */
[----:B------:R-:W-:-:S03]  /*40c0*/  @!P1 FSEL R0, R7, R0, !P0 ;  /* 0x0000000007009208 */ /* 0x000fc60004000000 */
[----:B------:R-:W-:Y:S01]  /*40d0*/  SHFL.DOWN PT, R2, R9, 0x4, R11 ;  /* 0x0880000009027989 */ /* 0x000fe200000e000b */
[----:B------:R-:W-:Y:S01]  /*40e0*/  ISETP.GT.AND P1, PT, R6, R11, PT ;  /* 0x0000000b0600720c */ /* 0x000fe20003f24270 */
[----:B------:R-:W-:Y:S02]  /*40f0*/  IMAD.MOV.U32 R6, RZ, RZ, R9 ;  /* 0x000000ffff067224 */ /* 0x000fe400078e0009 */
[----:B------:R-:W0:Y:S01]  /*4100*/  SHFL.DOWN PT, R3, R0, 0x4, R11 ;  /* 0x0880000000037989 */ /* 0x000e2200000e000b */
[----:B------:R-:W-:-:S06]  /*4110*/  IMAD.MOV.U32 R7, RZ, RZ, R0 ;  /* 0x000000ffff077224 */ /* 0x000fcc00078e0000 */
[----:B0-----:R-:W-:Y:S01]  /*4120*/  DSETP.GEU.AND P0, PT, R6, R2, PT ;  /* 0x000000020600722a */ /* 0x001fe20003f0e000 */
[----:B------:R-:W-:-:S05]  /*4130*/  VIADD R6, R8, 0x8 ;  /* 0x0000000808067836 */ /* 0x000fca0000000000 */
        /* <DEDUP_REMOVED lines=15> */
[----:B------:R-:W-:Y:S02]  /*4230*/  IMAD.MOV.U32 R6, RZ, RZ, R9 ;  /* 0x000000ffff067224 */ /* 0x000fe400078e0009 */
[----:B------:R-:W-:Y:S01]  /*4240*/  IMAD.MOV.U32 R7, RZ, RZ, R0 ;  /* 0x000000ffff077224 */ /* 0x000fe200078e0000 */
[----:B------:R-:W0:Y:S05]  /*4250*/  SHFL.DOWN PT, R3, R0, 0x10, R11 ;  /* 0x0a00000000037989 */ /* 0x000e2a00000e000b */
[----:B0-----:R-:W-:Y:S01]  /*4260*/  DSETP.GEU.AND P1, PT, R6, R2, PT ;  /* 0x000000020600722a */ /* 0x001fe20003f2e000 */
[----:B------:R-:W-:-:S02]  /*4270*/  @!P0 MOV R7, 0x400 ;  /* 0x0000040000078802 */ /* 0x000fc40000000f00 */
[----:B------:R-:W-:Y:S02]  /*4280*/  @!P0 SHF.R.U32.HI R6, RZ, 0x2, R5 ;  /* 0x00000002ff068819 */ /* 0x000fe40000011605 */
[----:B-1----:R-:W-:Y:S02]  /*4290*/  @!P0 LEA R7, R10, R7, 0x18 ;  /* 0x000000070a078211 */ /* 0x002fe400078ec0ff */
[----:B------:R-:W-:Y:S02]  /*42a0*/  @!P0 LOP3.LUT R6, R6, 0xf8, RZ, 0xc0, !PT ;  /* 0x000000f806068812 */ /* 0x000fe400078ec0ff */
[----:B------:R-:W-:Y:S02]  /*42b0*/  @!P2 FSEL R9, R2, R9, !P1 ;  /* 0x000000090209a208 */ /* 0x000fe40004800000 */
[----:B------:R-:W-:Y:S01]  /*42c0*/  @!P2 FSEL R0, R3, R0, !P1 ;  /* 0x000000000300a208 */ /* 0x000fe20004800000 */
[----:B------:R-:W-:Y:S02]  /*42d0*/  @!P0 IMAD.IADD R3, R6, 0x1, R7 ;  /* 0x0000000106038824 */ /* 0x000fe400078e0207 */
[----:B------:R-:W-:-:S02]  /*42e0*/  IMAD.MOV.U32 R6, RZ, RZ, R9 ;  /* 0x000000ffff067224 */ /* 0x000fc400078e0009 */
[----:B------:R-:W-:-:S05]  /*42f0*/  IMAD.MOV.U32 R7, RZ, RZ, R0 ;  /* 0x000000ffff077224 */ /* 0x000fca00078e0000 */
[----:B------:R1:W-:Y:S01]  /*4300*/  @!P0 STS.64 [R3+0x8], R6 ;  /* 0x0000080603008388 */ /* 0x0003e20000000a00 */
[----:B------:R-:W-:Y:S01]  /*4310*/  BAR.SYNC.DEFER_BLOCKING 0x0 ;  /* 0x0000000000007b1d */ /* 0x000fe20000010000 */
[----:B------:R-:W-:-:S13]  /*4320*/  ISETP.NE.AND P0, PT, R5, RZ, PT ;  /* 0x000000ff0500720c */ /* 0x000fda0003f05270 */
[----:B-1----:R-:W-:Y:S05]  /*4330*/  @P0 BRA `(.L_x_17) ;  /* 0x0000001800340947 */ /* 0x002fea0003800000 */
[----:B------:R-:W0:Y:S01]  /*4340*/  S2UR UR5, SR_CgaCtaId ;  /* 0x00000000000579c3 */ /* 0x000e220000008800 */
[----:B------:R-:W-:Y:S01]  /*4350*/  UMOV UR4, 0x400 ;  /* 0x0000040000047882 */ /* 0x000fe20000000000 */
[C---:B------:R-:W-:Y:S02]  /*4360*/  ISETP.GT.AND P3, PT, R4.reuse, 0x20, PT ;  /* 0x000000200400780c */ /* 0x040fe40003f64270 */
        /* <DEDUP_REMOVED lines=10> */
[----:B------:R-:W-:Y:S01]  /*4410*/  ISETP.GT.AND P1, PT, R4, 0x60, PT ;  /* 0x000000600400780c */ /* 0x000fe20003f24270 */
[----:B------:R-:W-:Y:S02]  /*4420*/  IMAD.MOV.U32 R2, RZ, RZ, R6 ;  /* 0x000000ffff027224 */ /* 0x000fe400078e0006 */
        /* <DEDUP_REMOVED lines=29> */
.L_x_30:
[----:B------:R-:W0:Y:S01]  /*4600*/  S2R R41, SR_TID.X ;  /* 0x0000000000297919 */ /* 0x000e220000002100 */
[----:B------:R-:W0:Y:S02]  /*4610*/  LDC.64 R6, c[0x0][0x380] ;  /* 0x0000e000ff067b82 */ /* 0x000e240000000a00 */
[----:B0-----:R-:W-:-:S05]  /*4620*/  IMAD.WIDE.U32 R6, R41, 0x8, R6 ;  /* 0x0000000829067825 */ /* 0x001fca00078e0006 */
[----:B------:R-:W2:Y:S04]  /*4630*/  LDG.E.64.CONSTANT R20, desc[UR6][R6.64] ;  /* 0x0000000606147981 */ /* 0x000ea8000c1e9b00 */
[----:B------:R-:W2:Y:S04]  /*4640*/  LDG.E.64.CONSTANT R2, desc[UR6][R6.64+0x800] ;  /* 0x0008000606027981 */ /* 0x000ea8000c1e9b00 */
[----:B------:R-:W3:Y:S04]  /*4650*/  LDG.E.64.CONSTANT R8, desc[UR6][R6.64+0x1000] ;  /* 0x0010000606087981 */ /* 0x000ee8000c1e9b00 */
[----:B------:R-:W4:Y:S04]  /*4660*/  LDG.E.64.CONSTANT R10, desc[UR6][R6.64+0x1800] ;  /* 0x00180006060a7981 */ /* 0x000f28000c1e9b00 */
[----:B------:R-:W5:Y:S04]  /*4670*/  LDG.E.64.CONSTANT R12, desc[UR6][R6.64+0x2000] ;  /* 0x00200006060c7981 */ /* 0x000f68000c1e9b00 */
[----:B------:R-:W5:Y:S04]  /*4680*/  LDG.E.64.CONSTANT R14, desc[UR6][R6.64+0x2800] ;  /* 0x00280006060e7981 */ /* 0x000f68000c1e9b00 */
[----:B------:R-:W5:Y:S04]  /*4690*/  LDG.E.64.CONSTANT R16, desc[UR6][R6.64+0x3000] ;  /* 0x0030000606107981 */ /* 0x000f68000c1e9b00 */
[----:B------:R-:W5:Y:S01]  /*46a0*/  LDG.E.64.CONSTANT R18, desc[UR6][R6.64+0x3800] ;  /* 0x0038000606127981 */ /* 0x000f62000c1e9b00 */
[----:B------:R-:W-:Y:S01]  /*46b0*/  ISETP.GE.U32.AND P1, PT, R4, 0x1000, PT ;  /* 0x000010000400780c */ /* 0x000fe20003f26070 */
[----:B------:R-:W-:Y:S01]  /*46c0*/  IMAD.MOV.U32 R45, RZ, RZ, 0x800 ;  /* 0x00000800ff2d7424 */ /* 0x000fe200078e00ff */
[----:B--2---:R-:W-:-:S06]  /*46d0*/  DSETP.GEU.AND P0, PT, R20, R2, PT ;  /* 0x000000021400722a */ /* 0x004fcc0003f0e000 */
        /* <DEDUP_REMOVED lines=21> */
[----:B------:R-:W0:Y:S01]  /*4830*/  LDC R24, c[0x0][0x390] ;  /* 0x0000e400ff187b82 */ /* 0x000e220000000800 */
[----:B------:R-:W-:Y:S02]  /*4840*/  VIADD R0, R4, 0xfffff800 ;  /* 0xfffff80004007836 */ /* 0x000fe40000000000 */
[----:B------:R-:W-:-:S07]  /*4850*/  IMAD.MOV.U32 R45, RZ, RZ, 0x800 ;  /* 0x00000800ff2d7424 */ /* 0x000fce00078e00ff */
.L_x_46:
[----:B------:R-:W-:-:S05]  /*4860*/  IMAD.WIDE R4, R45, 0x8, R6 ;  /* 0x000000082d047825 */ /* 0x000fca00078e0206 */
[----:B------:R-:W2:Y:S04]  /*4870*/  LDG.E.64.CONSTANT R10, desc[UR6][R4.64] ;  /* 0x00000006040a7981 */ /* 0x000ea8000c1e9b00 */
[----:B------:R-:W3:Y:S04]  /*4880*/  LDG.E.64.CONSTANT R12, desc[UR6][R4.64+0x800] ;  /* 0x00080006040c7981 */ /* 0x000ee8000c1e9b00 */
[----:B------:R-:W4:Y:S04]  /*4890*/  LDG.E.64.CONSTANT R14, desc[UR6][R4.64+0x1000] ;  /* 0x00100006040e7981 */ /* 0x000f28000c1e9b00 */
[----:B------:R-:W5:Y:S04]  /*48a0*/  LDG.E.64.CONSTANT R16, desc[UR6][R4.64+0x1800] ;  /* 0x0018000604107981 */ /* 0x000f68000c1e9b00 */
[----:B------:R-:W5:Y:S04]  /*48b0*/  LDG.E.64.CONSTANT R18, desc[UR6][R4.64+0x2000] ;  /* 0x0020000604127981 */ /* 0x000f68000c1e9b00 */
[----:B------:R-:W5:Y:S04]  /*48c0*/  LDG.E.64.CONSTANT R20, desc[UR6][R4.64+0x2800] ;  /* 0x0028000604147981 */ /* 0x000f68000c1e9b00 */
[----:B------:R-:W5:Y:S04]  /*48d0*/  LDG.E.64.CONSTANT R22, desc[UR6][R4.64+0x3000] ;  /* 0x0030000604167981 */ /* 0x000f68000c1e9b00 */
[----:B------:R0:W5:Y:S02]  /*48e0*/  LDG.E.64.CONSTANT R8, desc[UR6][R4.64+0x3800] ;  /* 0x0038000604087981 */ /* 0x000164000c1e9b00 */
[----:B0-----:R-:W-:-:S04]  /*48f0*/  IMAD.MOV.U32 R4, RZ, RZ, R24 ;  /* 0x000000ffff047224 */ /* 0x001fc800078e0018 */
[----:B------:R-:W-:-:S05]  /*4900*/  IMAD.IADD R5, R4, 0x1, -R45 ;  /* 0x0000000104057824 */ /* 0x000fca00078e0a2d */
[----:B------:R-:W-:Y:S01]  /*4910*/  ISETP.GE.AND P1, PT, R5, 0x800, PT ;  /* 0x000008000500780c */ /* 0x000fe20003f26270 */
        /* <DEDUP_REMOVED lines=25> */
[----:B------:R-:W-:-:S05]  /*4ab0*/  VIADD R45, R45, 0x800 ;  /* 0x000008002d2d7836 */ /* 0x000fca0000000000 */
[----:B------:R-:W-:-:S13]  /*4ac0*/  ISETP.GT.AND P0, PT, R45, R0, PT ;  /* 0x000000002d00720c */ /* 0x000fda0003f04270 */
[----:B------:R-:W-:Y:S05]  /*4ad0*/  @!P0 BRA `(.L_x_46) ;  /* 0xfffffffc00608947 */ /* 0x000fea000383ffff */
.L_x_44:
[----:B------:R-:W-:-:S13]  /*4ae0*/  ISETP.GE.AND P0, PT, R45, R4, PT ;  /* 0x000000042d00720c */ /* 0x000fda0003f06270 */
[----:B------:R-:W-:Y:S05]  /*4af0*/  @P0 BRA `(.L_x_45) ;  /* 0x0000000800fc0947 */ /* 0x000fea0003800000 */
[----:B------:R-:W-:Y:S01]  /*4b00*/  IMAD.IADD R0, R4, 0x1, -R45 ;  /* 0x0000000104007824 */ /* 0x000fe200078e0a2d */
[----:B------:R-:W-:Y:S04]  /*4b10*/  BSSY.RECONVERGENT B1, `(.L_x_45) ;  /* 0x00000bd000017945 */ /* 0x000fe80003800200 */
[----:B------:R-:W-:-:S13]  /*4b20*/  ISETP.GE.AND P0, PT, R41, R0, PT ;  /* 0x000000002900720c */ /* 0x000fda0003f06270 */
[----:B------:R-:W-:Y:S05]  /*4b30*/  @P0 BRA `(.L_x_47) ;  /* 0x0000000800e80947 */ /* 0x000fea0003800000 */
[----:B------:R-:W-:Y:S01]  /*4b40*/  LOP3.LUT R5, RZ, R41, RZ, 0x33, !PT ;  /* 0x00000029ff057212 */ /* 0x000fe200078e33ff */
[----:B------:R-:W-:Y:S01]  /*4b50*/  BSSY.RECONVERGENT B2, `(.L_x_48) ;  /* 0x0000017000027945 */ /* 0x000fe20003800200 */
[----:B------:R-:W-:Y:S02]  /*4b60*/  IMAD.MOV.U32 R43, RZ, RZ, R41 ;  /* 0x000000ffff2b7224 */ /* 0x000fe400078e0029 */
[----:B------:R-:W-:-:S04]  /*4b70*/  IADD3 R4, PT, PT, -R45, R4, R5 ;  /* 0x000000042d047210 */ /* 0x000fc80007ffe105 */
[C---:B------:R-:W-:Y:S02]  /*4b80*/  LOP3.LUT R5, R4.reuse, 0x300, RZ, 0xc0, !PT ;  /* 0x0000030004057812 */ /* 0x040fe400078ec0ff */
[----:B------:R-:W-:Y:S02]  /*4b90*/  ISETP.GE.U32.AND P2, PT, R4, 0x300, PT ;  /* 0x000003000400780c */ /* 0x000fe40003f46070 */
[----:B------:R-:W-:-:S13]  /*4ba0*/  ISETP.NE.AND P0, PT, R5, 0x300, PT ;  /* 0x000003000500780c */ /* 0x000fda0003f05270 */
[----:B------:R-:W-:Y:S05]  /*4bb0*/  @!P0 BRA `(.L_x_49) ;  /* 0x0000000000408947 */ /* 0x000fea0003800000 */
[----:B------:R-:W0:Y:S01]  /*4bc0*/  LDC.64 R6, c[0x0][0x380] ;  /* 0x0000e000ff067b82 */ /* 0x000e220000000a00 */
[----:B------:R-:W-:Y:S01]  /*4bd0*/  LEA.HI R4, R4, 0x1, RZ, 0x18 ;  /* 0x0000000104047811 */ /* 0x000fe200078fc0ff */
[----:B------:R-:W-:Y:S02]  /*4be0*/  IMAD.IADD R9, R41, 0x1, R45 ;  /* 0x0000000129097824 */ /* 0x000fe400078e022d */
[----:B------:R-:W-:Y:S01]  /*4bf0*/  IMAD.MOV.U32 R43, RZ, RZ, R41 ;  /* 0x000000ffff2b7224 */ /* 0x000fe200078e0029 */
[----:B------:R-:W-:-:S05]  /*4c00*/  LOP3.LUT R4, R4, 0x3, RZ, 0xc0, !PT ;  /* 0x0000000304047812 */ /* 0x000fca00078ec0ff */
[----:B------:R-:W-:-:S07]  /*4c10*/  IMAD.MOV R8, RZ, RZ, -R4 ;  /* 0x000000ffff087224 */ /* 0x000fce00078e0a04 */
.L_x_50:
[----:B0-----:R-:W-:-:S06]  /*4c20*/  IMAD.WIDE.U32 R4, R9, 0x8, R6 ;  /* 0x0000000809047825 */ /* 0x001fcc00078e0006 */
        /* <DEDUP_REMOVED lines=9> */
.L_x_49:
[----:B------:R-:W-:Y:S05]  /*4cc0*/  BSYNC.RECONVERGENT B2 ;  /* 0x0000000000027941 */ /* 0x000fea0003800200 */
.L_x_48:
[----:B------:R-:W-:Y:S05]  /*4cd0*/  @!P2 BRA `(.L_x_47) ;  /* 0x000000080080a947 */ /* 0x000fea0003800000 */
[----:B------:R-:W0:Y:S01]  /*4ce0*/  LDCU.64 UR4, c[0x0][0x380] ;  /* 0x00007000ff0477ac */ /* 0x000e220008000a00 */
[----:B------:R-:W-:Y:S01]  /*4cf0*/  IMAD.IADD R7, R0, 0x1, -R43 ;  /* 0x0000000100077824 */ /* 0x000fe200078e0a2b */
[C---:B------:R-:W-:Y:S01]  /*4d00*/  IADD3 R5, P0, PT, R43.reuse, R45, RZ ;  /* 0x0000002d2b057210 */ /* 0x040fe20007f1e0ff */
[----:B------:R-:W-:Y:S01]  /*4d10*/  BSSY.RECONVERGENT B2, `(.L_x_51) ;  /* 0x000005a000027945 */ /* 0x000fe20003800200 */
[----:B------:R-:W-:Y:S02]  /*4d20*/  IMAD.IADD R45, R43, 0x1, R45 ;  /* 0x000000012b2d7824 */ /* 0x000fe400078e022d */
        /* <DEDUP_REMOVED lines=8> */
[----:B------:R-:W0:Y:S01]  /*4db0*/  LDC.64 R6, c[0x0][0x380] ;  /* 0x0000e000ff067b82 */ /* 0x000e220000000a00 */
[----:B------:R-:W-:Y:S01]  /*4dc0*/  PLOP3.LUT P0, PT, PT, PT, PT, 0x8, 0x80 ;  /* 0x000000000080781c */ /* 0x000fe20003f0e170 */
[----:B------:R-:W-:-:S12]  /*4dd0*/  VIADD R40, R0, 0xfffff400 ;  /* 0xfffff40000287836 */ /* 0x000fd80000000000 */
.L_x_53:
[C---:B0-----:R-:W-:Y:S01]  /*4de0*/  IMAD.WIDE.U32 R38, R45.reuse, 0x8, R6 ;  /* 0x000000082d267825 */ /* 0x041fe200078e0006 */
        /* <DEDUP_REMOVED lines=76> */
.L_x_52:
[----:B------:R-:W-:Y:S05]  /*52b0*/  BSYNC.RECONVERGENT B2 ;  /* 0x0000000000027941 */ /* 0x000fea0003800200 */
.L_x_51:
[----:B------:R-:W-:Y:S01]  /*52c0*/  IMAD.IADD R6, R0, 0x1, -R43 ;  /* 0x0000000100067824 */ /* 0x000fe200078e0a2b */
[----:B------:R-:W-:Y:S04]  /*52d0*/  BSSY.RECONVERGENT B2, `(.L_x_54) ;  /* 0x000002c000027945 */ /* 0x000fe80003800200 */
[----:B------:R-:W-:-:S13]  /*52e0*/  ISETP.GT.AND P1, PT, R6, 0x400, PT ;  /* 0x000004000600780c */ /* 0x000fda0003f24270 */
[----:B------:R-:W-:Y:S05]  /*52f0*/  @!P1 BRA `(.L_x_55) ;  /* 0x0000000000a49947 */ /* 0x000fea0003800000 */
[----:B------:R-:W0:Y:S01]  /*5300*/  LDC.64 R16, c[0x0][0x380] ;  /* 0x0000e000ff107b82 */ /* 0x000e220000000a00 */
[----:B------:R-:W2:Y:S04]  /*5310*/  LDG.E.64.CONSTANT R10, desc[UR6][R4.64+-0x800] ;  /* 0xfff80006040a7981 */ /* 0x000ea8000c1e9b00 */
[----:B------:R-:W3:Y:S01]  /*5320*/  LDG.E.64.CONSTANT R12, desc[UR6][R4.64] ;  /* 0x00000006040c7981 */ /* 0x000ee2000c1e9b00 */
[----:B------:R-:W-:-:S03]  /*5330*/  VIADD R7, R45, 0x400 ;  /* 0x000004002d077836 */ /* 0x000fc60000000000 */
[----:B------:R-:W4:Y:S04]  /*5340*/  LDG.E.64.CONSTANT R14, desc[UR6][R4.64+0x800] ;  /* 0x00080006040e7981 */ /* 0x000f28000c1e9b00 */
[----:B------:R-:W5:Y:S04]  /*5350*/  LDG.E.64.CONSTANT R18, desc[UR6][R4.64+0x1800] ;  /* 0x0018000604127981 */ /* 0x000f68000c1e9b00 */
[----:B------:R-:W5:Y:S01]  /*5360*/  LDG.E.64.CONSTANT R20, desc[UR6][R4.64+0x2000] ;  /* 0x0020000604147981 */ /* 0x000f62000c1e9b00 */
[----:B0-----:R-:W-:-:S06]  /*5370*/  IMAD.WIDE.U32 R8, R45, 0x8, R16 ;  /* 0x000000082d087825 */ /* 0x001fcc00078e0010 */
[----:B------:R-:W2:Y:S01]  /*5380*/  LDG.E.64.CONSTANT R8, desc[UR6][R8.64] ;  /* 0x0000000608087981 */ /* 0x000ea2000c1e9b00 */
[----:B------:R-:W-:-:S03]  /*5390*/  IMAD.WIDE.U32 R16, R7, 0x8, R16 ;  /* 0x0000000807107825 */ /* 0x000fc600078e0010 */
[----:B------:R0:W5:Y:S04]  /*53a0*/  LDG.E.64.CONSTANT R6, desc[UR6][R4.64+0x2800] ;  /* 0x0028000604067981 */ /* 0x000168000c1e9b00 */
[----:B------:R-:W5:Y:S01]  /*53b0*/  LDG.E.64.CONSTANT R16, desc[UR6][R16.64] ;  /* 0x0000000610107981 */ /* 0x000f62000c1e9b00 */
[----:B------:R-:W-:Y:S01]  /*53c0*/  VIADD R43, R43, 0x800 ;  /* 0x000008002b2b7836 */ /* 0x000fe20000000000 */
[----:B0-----:R-:W-:Y:S01]  /*53d0*/  IADD3 R4, P2, PT, R4, 0x4000, RZ ;  /* 0x0000400004047810 */ /* 0x001fe20007f5e0ff */
[----:B------:R-:W-:-:S04]  /*53e0*/  VIADD R45, R45, 0x800 ;  /* 0x000008002d2d7836 */ /* 0x000fc80000000000 */
[----:B------:R-:W-:Y:S01]  /*53f0*/  IMAD.X R5, RZ, RZ, R5, P2 ;  /* 0x000000ffff057224 */ /* 0x000fe200010e0605 */
        /* <DEDUP_REMOVED lines=25> */
.L_x_55:
[----:B------:R-:W-:Y:S05]  /*5590*/  BSYNC.RECONVERGENT B2 ;  /* 0x0000000000027941 */ /* 0x000fea0003800200 */
.L_x_54:
[----:B------:R-:W-:-:S13]  /*55a0*/  ISETP.LT.OR P0, PT, R43, R0, P0 ;  /* 0x000000002b00720c */ /* 0x000fda0000701670 */
[----:B------:R-:W-:Y:S05]  /*55b0*/  @!P0 BRA `(.L_x_47) ;  /* 0x0000000000488947 */ /* 0x000fea0003800000 */
[----:B------:R-:W0:Y:S01]  /*55c0*/  LDC.64 R6, c[0x0][0x380] ;  /* 0x0000e000ff067b82 */ /* 0x000e220000000a00 */
[----:B------:R-:W2:Y:S04]  /*55d0*/  LDG.E.64.CONSTANT R8, desc[UR6][R4.64+-0x800] ;  /* 0xfff8000604087981 */ /* 0x000ea8000c1e9b00 */
[----:B------:R-:W3:Y:S04]  /*55e0*/  LDG.E.64.CONSTANT R10, desc[UR6][R4.64] ;  /* 0x00000006040a7981 */ /* 0x000ee8000c1e9b00 */
[----:B------:R-:W4:Y:S01]  /*55f0*/  LDG.E.64.CONSTANT R12, desc[UR6][R4.64+0x800] ;  /* 0x00080006040c7981 */ /* 0x000f22000c1e9b00 */
[----:B0-----:R-:W-:-:S06]  /*5600*/  IMAD.WIDE.U32 R6, R45, 0x8, R6 ;  /* 0x000000082d067825 */ /* 0x001fcc00078e0006 */
[----:B------:R-:W5:Y:S02]  /*5610*/  LDG.E.64.CONSTANT R6, desc[UR6][R6.64] ;  /* 0x0000000606067981 */ /* 0x000f64000c1e9b00 */
[----:B-----5:R-:W-:-:S06]  /*5620*/  DSETP.GEU.AND P0, PT, R2, R6, PT ;  /* 0x000000060200722a */ /* 0x020fcc0003f0e000 */
        /* <DEDUP_REMOVED lines=10> */
[----:B------:R-:W-:-:S07]  /*56d0*/  FSEL R3, R13, R3, !P0 ;  /* 0x000000030d037208 */ /* 0x000fce0004000000 */
.L_x_47:
[----:B------:R-:W-:Y:S05]  /*56e0*/  BSYNC.RECONVERGENT B1 ;  /* 0x0000000000017941 */ /* 0x000fea0003800200 */
.L_x_45:
        /* <DEDUP_REMOVED lines=54> */
[----:B------:R-:W1:Y:S01]  /*5a50*/  S2UR UR5, SR_CgaCtaId ;  /* 0x00000000000579c3 */ /* 0x000e620000008800 */
[----:B------:R-:W-:Y:S02]  /*5a60*/  UMOV UR4, 0x400 ;  /* 0x0000040000047882 */ /* 0x000fe40000000000 */
[----:B-1----:R-:W-:-:S09]  /*5a70*/  ULEA UR4, UR5, UR4, 0x18 ;  /* 0x0000000405047291 */ /* 0x002fd2000f8ec0ff */
[----:B0-----:R-:W0:Y:S04]  /*5a80*/  LDS.128 R8, [UR4+0x10] ;  /* 0x00001004ff087984 */ /* 0x001e280008000c00 */
        /* <DEDUP_REMOVED lines=23> */
[----:B------:R-:W-:-:S07]  /*5c00*/  FSEL R7, R3, R5, !P1 ;  /* 0x0000000503077208 */ /* 0x000fce0004800000 */
.L_x_17:
[----:B------:R-:W-:Y:S05]  /*5c10*/  BSYNC.RECONVERGENT B0 ;  /* 0x0000000000007941 */ /* 0x000fea0003800200 */
.L_x_1:
[----:B------:R-:W-:Y:S05]  /*5c20*/  @P0 EXIT ;  /* 0x000000000000094d */ /* 0x000fea0003800000 */
[----:B------:R-:W4:Y:S01]  /*5c30*/  LDCU.64 UR8, c[0x0][0x398] ;  /* 0x00007300ff0877ac */ /* 0x000f220008000a00 */
[----:B---3--:R-:W3:Y:S01]  /*5c40*/  LDC.64 R4, c[0x0][0x388] ;  /* 0x0000e200ff047b82 */ /* 0x008ee20000000a00 */
[----:B------:R-:W0:Y:S01]  /*5c50*/  LDCU.64 UR4, c[0x0][0x398] ;  /* 0x00007300ff0477ac */ /* 0x000e220008000a00 */
[----:B----4-:R-:W-:-:S06]  /*5c60*/  DSETP.GT.AND P0, PT, R6, UR8, PT ;  /* 0x0000000806007e2a */ /* 0x010fcc000bf04000 */
[----:B012---:R-:W-:Y:S02]  /*5c70*/  FSEL R2, R6, UR4, P0 ;  /* 0x0000000406027c08 */ /* 0x007fe40008000000 */
[----:B------:R-:W-:-:S05]  /*5c80*/  FSEL R3, R7, UR5, P0 ;  /* 0x0000000507037c08 */ /* 0x000fca0008000000 */
[----:B---3--:R-:W-:Y:S01]  /*5c90*/  STG.E.64 desc[UR6][R4.64], R2 ;  /* 0x0000000204007986 */ /* 0x008fe2000c101b06 */
[----:B------:R-:W-:Y:S05]  /*5ca0*/  EXIT ;  /* 0x000000000000794d */ /* 0x000fea0003800000 */
.L_x_56:
[----:B------:R-:W-:-:S00]  /*5cb0*/  BRA `(.L_x_56) ;  /* 0xfffffffc00fc7947 */ /* 0x000fc0000383ffff */
[----:B------:R-:W-:-:S00]  /*5cc0*/  NOP ;  /* 0x0000000000007918 */ /* 0x000fc00000000000 */
        /* <DEDUP_REMOVED lines=11> */
.L_x_150:


//--------------------- .text._ZN3cub18CUB_300001_SM_10006detail6reduce18DeviceReduceKernelINS2_10policy_hubIdjN4cuda3__47maximumIvEEE10Policy1000EPdjS8_dNS5_3std3__410__identityEEEvT0_PT3_T1_NS0_13GridEvenShareISI_EET2_T4_ --------------------------
	.section	.text._ZN3cub18CUB_300001_SM_10006detail6reduce18DeviceReduceKernelINS2_10policy_hubIdjN4cuda3__47maximumIvEEE10Policy1000EPdjS8_dNS5_3std3__410__identityEEEvT0_PT3_T1_NS0_13GridEvenShareISI_EET2_T4_,"ax",@progbits
	.align	128
        .global         _ZN3cub18CUB_300001_SM_10006detail6reduce18DeviceReduceKernelINS2_10policy_hubIdjN4cuda3__47maximumIvEEE10Policy1000EPdjS8_dNS5_3std3__410__identityEEEvT0_PT3_T1_NS0_13GridEvenShareISI_EET2_T4_
        .type           _ZN3cub18CUB_300001_SM_10006detail6reduce18DeviceReduceKernelINS2_10policy_hubIdjN4cuda3__47maximumIvEEE10Policy1000EPdjS8_dNS5_3std3__410__identityEEEvT0_PT3_T1_NS0_13GridEvenShareISI_EET2_T4_,@function
        .size           _ZN3cub18CUB_300001_SM_10006detail6reduce18DeviceReduceKernelINS2_10policy_hubIdjN4cuda3__47maximumIvEEE10Policy1000EPdjS8_dNS5_3std3__410__identityEEEvT0_PT3_T1_NS0_13GridEvenShareISI_EET2_T4_,(.L_x_151 - _ZN3cub18CUB_300001_SM_10006detail6reduce18DeviceReduceKernelINS2_10policy_hubIdjN4cuda3__47maximumIvEEE10Policy1000EPdjS8_dNS5_3std3__410__identityEEEvT0_PT3_T1_NS0_13GridEvenShareISI_EET2_T4_)
        .other          _ZN3cub18CUB_300001_SM_10006detail6reduce18DeviceReduceKernelINS2_10policy_hubIdjN4cuda3__47maximumIvEEE10Policy1000EPdjS8_dNS5_3std3__410__identityEEEvT0_PT3_T1_NS0_13GridEvenShareISI_EET2_T4_,@"STO_CUDA_ENTRY STV_DEFAULT"
_ZN3cub18CUB_300001_SM_10006detail6reduce18DeviceReduceKernelINS2_10policy_hubIdjN4cuda3__47maximumIvEEE10Policy1000EPdjS8_dNS5_3std3__410__identityEEEvT0_PT3_T1_NS0_13GridEvenShareISI_EET2_T4_:
.text._ZN3cub18CUB_300001_SM_10006detail6reduce18DeviceReduceKernelINS2_10policy_hubIdjN4cuda3__47maximumIvEEE10Policy1000EPdjS8_dNS5_3std3__410__identityEEEvT0_PT3_T1_NS0_13GridEvenShareISI_EET2_T4_:
[----:B------:R-:W-:Y:S01]  /*0000*/  LDC R1, c[0x0][0x37c] ;  /* 0x0000df00ff017b82 */ /* 0x000fe20000000800 */
[----:B------:R-:W0:Y:S07]  /*0010*/  LDCU UR4, c[0x0][0x380] ;  /* 0x00007000ff0477ac */ /* 0x000e2e0008000800 */
[----:B------:R-:W1:Y:S01]  /*0020*/  S2UR UR16, SR_CTAID.X ;  /* 0x00000000001079c3 */ /* 0x000e620000002500 */
[----:B------:R-:W-:Y:S01]  /*0030*/  BSSY.RECONVERGENT B0, `(.L_x_57) ;  /* 0x00003fa000007945 */ /* 0x000fe20003800200 */
[----:B------:R-:W2:Y:S01]  /*0040*/  LDCU UR5, c[0x0][0x3ac] ;  /* 0x00007580ff0577ac */ /* 0x000ea20008000800 */
[----:B------:R-:W3:Y:S01]  /*0050*/  LDCU.64 UR10, c[0x0][0x358] ;  /* 0x00006b00ff0a77ac */ /* 0x000ee20008000a00 */
[----:B0-----:R-:W-:-:S02]  /*0060*/  ULOP3.LUT UP0, URZ, UR4, 0x1f, URZ, 0xc0, !UPT ;  /* 0x0000001f04ff7892 */ /* 0x001fc4000f80c0ff */
[----:B--2---:R-:W-:-:S07]  /*0070*/  USHF.L.U32 UR5, UR5, 0xb, URZ ;  /* 0x0000000b05057899 */ /* 0x004fce00080006ff */
[----:B---3--:R-:W-:Y:S05]  /*0080*/  BRA.U UP0, `(.L_x_58) ;  /* 0x0000001d00dc7547 */ /* 0x008fea000b800000 */
[----:B------:R-:W1:Y:S02]  /*0090*/  LDCU UR8, c[0x0][0x3a8] ;  /* 0x00007500ff0877ac */ /* 0x000e640008000800 */
[----:B-1----:R-:W-:-:S04]  /*00a0*/  UIMAD UR12, UR16, -0x800, UR8 ;  /* 0xfffff800100c78a4 */ /* 0x002fc8000f8e0208 */
[----:B------:R-:W-:-:S09]  /*00b0*/  UISETP.GT.U32.AND UP0, UPT, UR12, 0x7ff, UPT ;  /* 0x000007ff0c00788c */ /* 0x000fd2000bf04070 */
[----:B------:R-:W-:Y:S05]  /*00c0*/  BRA.U UP0, `(.L_x_59) ;  /* 0x0000001100407547 */ /* 0x000fea000b800000 */
[----:B------:R-:W0:Y:S01]  /*00d0*/  S2R R0, SR_TID.X ;  /* 0x0000000000007919 */ /* 0x000e220000002100 */
[----:B------:R-:W-:Y:S01]  /*00e0*/  BSSY.RECONVERGENT B1, `(.L_x_60) ;  /* 0x000000b000017945 */ /* 0x000fe20003800200 */
[----:B------:R-:W-:Y:S02]  /*00f0*/  CS2R R2, SRZ ;  /* 0x0000000000027805 */ /* 0x000fe4000001ff00 */
[----:B0-----:R-:W-:Y:S01]  /*0100*/  ISETP.GE.U32.AND P0, PT, R0, UR12, PT ;  /* 0x0000000c00007c0c */ /* 0x001fe2000bf06070 */
[----:B------:R-:W-:-:S12]  /*0110*/  IMAD.MOV.U32 R8, RZ, RZ, R0 ;  /* 0x000000ffff087224 */ /* 0x000fd800078e0000 */
[----:B------:R-:W-:Y:S05]  /*0120*/  @P0 BRA `(.L_x_61) ;  /* 0x0000000000180947 */ /* 0x000fea0003800000 */
[----:B------:R-:W0:Y:S01]  /*0130*/  LDC.64 R2, c[0x0][0x380] ;  /* 0x0000e000ff027b82 */ /* 0x000e220000000a00 */
[----:B------:R-:W-:-:S04]  /*0140*/  IMAD.U32 R5, RZ, RZ, UR16 ;  /* 0x00000010ff057e24 */ /* 0x000fc8000f8e00ff */
[----:B------:R-:W-:-:S04]  /*0150*/  IMAD R5, R5, 0x800, R0 ;  /* 0x0000080005057824 */ /* 0x000fc800078e0200 */
[----:B0-----:R-:W-:-:S06]  /*0160*/  IMAD.WIDE.U32 R2, R5, 0x8, R2 ;  /* 0x0000000805027825 */ /* 0x001fcc00078e0002 */
[----:B------:R-:W5:Y:S01]  /*0170*/  LDG.E.64.CONSTANT R2, desc[UR10][R2.64] ;  /* 0x0000000a02027981 */ /* 0x000f62000c1e9b00 */
[----:B------:R-:W-:-:S07]  /*0180*/  VIADD R8, R0, 0x100 ;  /* 0x0000010000087836 */ /* 0x000fce0000000000 */
.L_x_61:
[----:B------:R-:W-:Y:S05]  /*0190*/  BSYNC.RECONVERGENT B1 ;  /* 0x0000000000017941 */ /* 0x000fea0003800200 */
.L_x_60:
[----:B------:R-:W-:Y:S01]  /*01a0*/  ISETP.GE.U32.AND P0, PT, R8, UR12, PT ;  /* 0x0000000c08007c0c */ /* 0x000fe2000bf06070 */
[----:B------:R-:W-:-:S12]  /*01b0*/  BSSY.RECONVERGENT B1, `(.L_x_62) ;  /* 0x000003d000017945 */ /* 0x000fd80003800200 */
[----:B------:R-:W-:Y:S05]  /*01c0*/  @P0 BRA `(.L_x_63) ;  /* 0x0000000000ec0947 */ /* 0x000fea0003800000 */
[----:B------:R-:W-:Y:S01]  /*01d0*/  LOP3.LUT R4, RZ, R8, RZ, 0x33, !PT ;  /* 0x00000008ff047212 */ /* 0x000fe200078e33ff */
[----:B------:R-:W-:Y:S01]  /*01e0*/  IMAD.U32 R6, RZ, RZ, UR16 ;  /* 0x00000010ff067e24 */ /* 0x000fe2000f8e00ff */
[----:B------:R-:W-:Y:S03]  /*01f0*/  BSSY.RECONVERGENT B2, `(.L_x_64) ;  /* 0x0000017000027945 */ /* 0x000fe60003800200 */
[----:B------:R-:W-:-:S04]  /*0200*/  VIADD R5, R4, UR8 ;  /* 0x0000000804057c36 */ /* 0x000fc80008000000 */
[----:B------:R-:W-:Y:S01]  /*0210*/  IMAD R4, R6, -0x800, R5 ;  /* 0xfffff80006047824 */ /* 0x000fe200078e0205 */
[----:B------:R-:W-:-:S04]  /*0220*/  LOP3.LUT R6, R5, 0x300, RZ, 0xc0, !PT ;  /* 0x0000030005067812 */ /* 0x000fc800078ec0ff */
[----:B------:R-:W-:Y:S02]  /*0230*/  ISETP.NE.AND P0, PT, R6, 0x300, PT ;  /* 0x000003000600780c */ /* 0x000fe40003f05270 */
[----:B------:R-:W-:-:S11]  /*0240*/  ISETP.GE.U32.AND P2, PT, R4, 0x300, PT ;  /* 0x000003000400780c */ /* 0x000fd60003f46070 */
[----:B------:R-:W-:Y:S05]  /*0250*/  @!P0 BRA `(.L_x_65) ;  /* 0x0000000000408947 */ /* 0x000fea0003800000 */
[----:B------:R-:W0:Y:S01]  /*0260*/  LDC.64 R6, c[0x0][0x380] ;  /* 0x0000e000ff067b82 */ /* 0x000e220000000a00 */
[----:B------:R-:W-:Y:S01]  /*0270*/  LEA.HI R4, R5, 0x1, RZ, 0x18 ;  /* 0x0000000105047811 */ /* 0x000fe200078fc0ff */
[----:B------:R-:W-:-:S03]  /*0280*/  IMAD.U32 R9, RZ, RZ, UR16 ;  /* 0x00000010ff097e24 */ /* 0x000fc6000f8e00ff */
[----:B------:R-:W-:Y:S01]  /*0290*/  LOP3.LUT R4, R4, 0x3, RZ, 0xc0, !PT ;  /* 0x0000000304047812 */ /* 0x000fe200078ec0ff */
[----:B------:R-:W-:-:S04]  /*02a0*/  IMAD R9, R9, 0x800, R8 ;  /* 0x0000080009097824 */ /* 0x000fc800078e0208 */
[----:B------:R-:W-:-:S07]  /*02b0*/  IMAD.MOV R10, RZ, RZ, -R4 ;  /* 0x000000ffff0a7224 */ /* 0x000fce00078e0a04 */
.L_x_66:
[----:B0-----:R-:W-:-:S06]  /*02c0*/  IMAD.WIDE.U32 R4, R9, 0x8, R6 ;  /* 0x0000000809047825 */ /* 0x001fcc00078e0006 */
[----:B------:R-:W2:Y:S01]  /*02d0*/  LDG.E.64.CONSTANT R4, desc[UR10][R4.64] ;  /* 0x0000000a04047981 */ /* 0x000ea2000c1e9b00 */
[----:B------:R-:W-:Y:S02]  /*02e0*/  VIADD R10, R10, 0x1 ;  /* 0x000000010a0a7836 */ /* 0x000fe40000000000 */
[----:B------:R-:W-:Y:S02]  /*02f0*/  VIADD R8, R8, 0x100 ;  /* 0x0000010008087836 */ /* 0x000fe40000000000 */
[----:B------:R-:W-:Y:S01]  /*0300*/  VIADD R9, R9, 0x100 ;  /* 0x0000010009097836 */ /* 0x000fe20000000000 */
[----:B------:R-:W-:Y:S01]  /*0310*/  ISETP.NE.AND P1, PT, R10, RZ, PT ;  /* 0x000000ff0a00720c */ /* 0x000fe20003f25270 */
[----:B--2--5:R-:W-:-:S06]  /*0320*/  DSETP.GEU.AND P0, PT, R2, R4, PT ;  /* 0x000000040200722a */ /* 0x024fcc0003f0e000 */
[----:B------:R-:W-:Y:S02]  /*0330*/  FSEL R2, R4, R2, !P0 ;  /* 0x0000000204027208 */ /* 0x000fe40004000000 */
[----:B------:R-:W-:-:S04]  /*0340*/  FSEL R3, R5, R3, !P0 ;  /* 0x0000000305037208 */ /* 0x000fc80004000000 */
[----:B------:R-:W-:Y:S05]  /*0350*/  @P1 BRA `(.L_x_66) ;  /* 0xfffffffc00d81947 */ /* 0x000fea000383ffff */
.L_x_65:
[----:B------:R-:W-:Y:S05]  /*0360*/  BSYNC.RECONVERGENT B2 ;  /* 0x0000000000027941 */ /* 0x000fea0003800200 */
.L_x_64:
[----:B------:R-:W-:Y:S05]  /*0370*/  @!P2 BRA `(.L_x_63) ;  /* 0x000000000080a947 */ /* 0x000fea0003800000 */
[----:B------:R-:W0:Y:S01]  /*0380*/  LDC.64 R4, c[0x0][0x380] ;  /* 0x0000e000ff047b82 */ /* 0x000e220000000a00 */
[----:B------:R-:W-:Y:S02]  /*0390*/  IMAD.U32 R7, RZ, RZ, UR16 ;  /* 0x00000010ff077e24 */ /* 0x000fe4000f8e00ff */
[----:B------:R-:W-:Y:S02]  /*03a0*/  VIADD R6, R8, 0x200 ;  /* 0x0000020008067836 */ /* 0x000fe40000000000 */
[----:B------:R-:W-:-:S07]  /*03b0*/  IMAD R7, R7, 0x800, R8 ;  /* 0x0000080007077824 */ /* 0x000fce00078e0208 */
.L_x_67:
[----:B0-----:R-:W-:-:S04]  /*03c0*/  IMAD.WIDE.U32 R8, R7, 0x8, R4 ;  /* 0x0000000807087825 */ /* 0x001fc800078e0004 */
[----:B------:R-:W-:Y:S02]  /*03d0*/  VIADD R11, R7, 0x100 ;  /* 0x00000100070b7836 */ /* 0x000fe40000000000 */
[----:B------:R-:W2:Y:S02]  /*03e0*/  LDG.E.64.CONSTANT R8, desc[UR10][R8.64] ;  /* 0x0000000a08087981 */ /* 0x000ea4000c1e9b00 */
[----:B------:R-:W-:-:S04]  /*03f0*/  IMAD.WIDE.U32 R10, R11, 0x8, R4 ;  /* 0x000000080b0a7825 */ /* 0x000fc800078e0004 */
[----:B------:R-:W-:Y:S02]  /*0400*/  VIADD R13, R7, 0x200 ;  /* 0x00000200070d7836 */ /* 0x000fe40000000000 */
[----:B------:R-:W3:Y:S02]  /*0410*/  LDG.E.64.CONSTANT R10, desc[UR10][R10.64] ;  /* 0x0000000a0a0a7981 */ /* 0x000ee4000c1e9b00 */
[----:B------:R-:W-:-:S04]  /*0420*/  IMAD.WIDE.U32 R12, R13, 0x8, R4 ;  /* 0x000000080d0c7825 */ /* 0x000fc800078e0004 */
[----:B------:R-:W-:Y:S02]  /*0430*/  VIADD R15, R7, 0x300 ;  /* 0x00000300070f7836 */ /* 0x000fe40000000000 */
[----:B------:R-:W4:Y:S02]  /*0440*/  LDG.E.64.CONSTANT R12, desc[UR10][R12.64] ;  /* 0x0000000a0c0c7981 */ /* 0x000f24000c1e9b00 */
[----:B------:R-:W-:-:S06]  /*0450*/  IMAD.WIDE.U32 R14, R15, 0x8, R4 ;  /* 0x000000080f0e7825 */ /* 0x000fcc00078e0004 */
[----:B------:R-:W4:Y:S01]  /*0460*/  LDG.E.64.CONSTANT R14, desc[UR10][R14.64] ;  /* 0x0000000a0e0e7981 */ /* 0x000f22000c1e9b00 */
[----:B------:R-:W-:Y:S01]  /*0470*/  VIADD R7, R7, 0x400 ;  /* 0x0000040007077836 */ /* 0x000fe20000000000 */
[----:B--2--5:R-:W-:-:S06]  /*0480*/  DSETP.GEU.AND P0, PT, R2, R8, PT ;  /* 0x000000080200722a */ /* 0x024fcc0003f0e000 */
[----:B------:R-:W-:Y:S01]  /*0490*/  FSEL R2, R8, R2, !P0 ;  /* 0x0000000208027208 */ /* 0x000fe20004000000 */
[C---:B------:R-:W-:Y:S01]  /*04a0*/  VIADD R8, R6.reuse, 0x200 ;  /* 0x0000020006087836 */ /* 0x040fe20000000000 */
[----:B------:R-:W-:Y:S01]  /*04b0*/  FSEL R3, R9, R3, !P0 ;  /* 0x0000000309037208 */ /* 0x000fe20004000000 */
[----:B------:R-:W-:-:S03]  /*04c0*/  VIADD R6, R6, 0x400 ;  /* 0x0000040006067836 */ /* 0x000fc60000000000 */
[----:B------:R-:W-:Y:S02]  /*04d0*/  ISETP.GE.AND P1, PT, R8, UR12, PT ;  /* 0x0000000c08007c0c */ /* 0x000fe4000bf26270 */
        /* <DEDUP_REMOVED lines=8> */
[----:B------:R-:W-:Y:S01]  /*0560*/  FSEL R3, R15, R3, !P0 ;  /* 0x000000030f037208 */ /* 0x000fe20004000000 */
[----:B------:R-:W-:Y:S06]  /*0570*/  @!P1 BRA `(.L_x_67) ;  /* 0xfffffffc00909947 */ /* 0x000fec000383ffff */
.L_x_63:
[----:B------:R-:W-:Y:S05]  /*0580*/  BSYNC.RECONVERGENT B1 ;  /* 0x0000000000017941 */ /* 0x000fea0003800200 */
.L_x_62:
[----:B------:R-:W-:-:S09]  /*0590*/  UISETP.GE.U32.AND UP0, UPT, UR12, 0x100, UPT ;  /* 0x000001000c00788c */ /* 0x000fd2000bf06070 */
[----:B------:R-:W-:Y:S05]  /*05a0*/  BRA.U !UP0, `(.L_x_68) ;  /* 0x00000005082c7547 */ /* 0x000fea000b800000 */
        /* <DEDUP_REMOVED lines=11> */
[----:B------:R-:W-:Y:S04]  /*0660*/  SHFL.DOWN PT, R6, R4, 0x2, 0x1f ;  /* 0x08401f0004067f89 */ /* 0x000fe800000e0000 */
[----:B------:R-:W0:Y:S01]  /*0670*/  SHFL.DOWN PT, R7, R5, 0x2, 0x1f ;  /* 0x08401f0005077f89 */ /* 0x000e2200000e0000 */
[----:B------:R-:W1:Y:S01]  /*0680*/  @!P2 S2R R8, SR_CgaCtaId ;  /* 0x000000000008a919 */ /* 0x000e620000008800 */
[----:B0-----:R-:W-:-:S06]  /*0690*/  DSETP.GEU.AND P1, PT, R4, R6, PT ;  /* 0x000000060400722a */ /* 0x001fcc0003f2e000 */
[----:B------:R-:W-:Y:S02]  /*06a0*/  @!P0 FSEL R4, R6, R4, !P1 ;  /* 0x0000000406048208 */ /* 0x000fe40004800000 */
[----:B------:R-:W-:Y:S02]  /*06b0*/  @!P0 FSEL R5, R7, R5, !P1 ;  /* 0x0000000507058208 */ /* 0x000fe40004800000 */
[----:B------:R-:W-:Y:S01]  /*06c0*/  ISETP.GT.AND P0, PT, R9, 0x1b, PT ;  /* 0x0000001b0900780c */ /* 0x000fe20003f04270 */
[----:B------:R-:W-:Y:S01]  /*06d0*/  SHFL.DOWN PT, R2, R4, 0x4, 0x1f ;  /* 0x08801f0004027f89 */ /* 0x000fe200000e0000 */
[----:B------:R-:W-:Y:S02]  /*06e0*/  @!P2 MOV R7, 0x400 ;  /* 0x000004000007a802 */ /* 0x000fe40000000f00 */
[----:B------:R-:W-:Y:S01]  /*06f0*/  @!P2 SHF.R.U32.HI R6, RZ, 0x2, R0 ;  /* 0x00000002ff06a819 */ /* 0x000fe20000011600 */
[----:B------:R-:W0:Y:S01]  /*0700*/  SHFL.DOWN PT, R3, R5, 0x4, 0x1f ;  /* 0x08801f0005037f89 */ /* 0x000e2200000e0000 */
[----:B-1----:R-:W-:-:S02]  /*0710*/  @!P2 LEA R11, R8, R7, 0x18 ;  /* 0x00000007080ba211 */ /* 0x002fc400078ec0ff */
[----:B------:R-:W-:-:S05]  /*0720*/  @!P2 LOP3.LUT R8, R6, 0xf8, RZ, 0xc0, !PT ;  /* 0x000000f80608a812 */ /* 0x000fca00078ec0ff */
        /* <DEDUP_REMOVED lines=26> */
[----:B-1----:R-:W1:Y:S04]  /*08d0*/  LDS.128 R4, [UR4+0x20] ;  /* 0x00002004ff047984 */ /* 0x002e680008000c00 */
[----:B------:R-:W2:Y:S01]  /*08e0*/  LDS.128 R8, [UR4+0x30] ;  /* 0x00003004ff087984 */ /* 0x000ea20008000c00 */
        /* <DEDUP_REMOVED lines=8> */
[----:B------:R-:W-:Y:S02]  /*0970*/  FSEL R5, R5, R3, !P1 ;  /* 0x0000000305057208 */ /* 0x000fe40004800000 */
[----:B------:R-:W0:Y:S04]  /*0980*/  LDS.64 R2, [UR4+0x40] ;  /* 0x00004004ff027984 */ /* 0x000e280008000a00 */
[----:B------:R-:W-:-:S06]  /*0990*/  DSETP.GEU.AND P1, PT, R4, R6, PT ;  /* 0x000000060400722a */ /* 0x000fcc0003f2e000 */
[----:B------:R-:W-:Y:S02]  /*09a0*/  FSEL R4, R6, R4, !P1 ;  /* 0x0000000406047208 */ /* 0x000fe40004800000 */
[----:B------:R-:W-:-:S06]  /*09b0*/  FSEL R5, R7, R5, !P1 ;  /* 0x0000000507057208 */ /* 0x000fcc0004800000 */
[----:B--2---:R-:W-:-:S06]  /*09c0*/  DSETP.GEU.AND P1, PT, R4, R8, PT ;  /* 0x000000080400722a */ /* 0x004fcc0003f2e000 */
[----:B------:R-:W-:Y:S02]  /*09d0*/  FSEL R4, R8, R4, !P1 ;  /* 0x0000000408047208 */ /* 0x000fe40004800000 */
[----:B------:R-:W-:-:S06]  /*09e0*/  FSEL R5, R9, R5, !P1 ;  /* 0x0000000509057208 */ /* 0x000fcc0004800000 */
[----:B------:R-:W-:-:S06]  /*09f0*/  DSETP.GEU.AND P1, PT, R4, R10, PT ;  /* 0x0000000a0400722a */ /* 0x000fcc0003f2e000 */
[----:B------:R-:W-:Y:S02]  /*0a00*/  FSEL R4, R10, R4, !P1 ;  /* 0x000000040a047208 */ /* 0x000fe40004800000 */
[----:B------:R-:W-:-:S06]  /*0a10*/  FSEL R5, R11, R5, !P1 ;  /* 0x000000050b057208 */ /* 0x000fcc0004800000 */
[----:B0-----:R-:W-:-:S06]  /*0a20*/  DSETP.GEU.AND P1, PT, R4, R2, PT ;  /* 0x000000020400722a */ /* 0x001fcc0003f2e000 */
[----:B------:R-:W-:Y:S02]  /*0a30*/  FSEL R2, R2, R4, !P1 ;  /* 0x0000000402027208 */ /* 0x000fe40004800000 */
[----:B------:R-:W-:Y:S01]  /*0a40*/  FSEL R3, R3, R5, !P1 ;  /* 0x0000000503037208 */ /* 0x000fe20004800000 */
[----:B------:R-:W-:Y:S06]  /*0a50*/  BRA `(.L_x_69) ;  /* 0x00000034005c7947 */ /* 0x000fec0003800000 */
.L_x_68:
[----:B------:R-:W-:Y:S01]  /*0a60*/  LOP3.LUT R4, R0, 0x3e0, RZ, 0xc0, !PT ;  /* 0x000003e000047812 */ /* 0x000fe200078ec0ff */
[----:B------:R-:W0:Y:S04]  /*0a70*/  S2R R10, SR_LANEID ;  /* 0x00000000000a7919 */ /* 0x000e280000000000 */
[----:B------:R-:W-:Y:S01]  /*0a80*/  VIADD R5, R4, 0x20 ;  /* 0x0000002004057836 */ /* 0x000fe20000000000 */
[----:B------:R-:W-:-:S04]  /*0a90*/  LOP3.LUT R4, RZ, R4, RZ, 0x33, !PT ;  /* 0x00000004ff047212 */ /* 0x000fc800078e33ff */
[----:B------:R-:W-:Y:S01]  /*0aa0*/  ISETP.GT.U32.AND P0, PT, R5, UR12, PT ;  /* 0x0000000c05007c0c */ /* 0x000fe2000bf04070 */
[----:B------:R-:W-:-:S05]  /*0ab0*/  VIADD R4, R4, UR12 ;  /* 0x0000000c04047c36 */ /* 0x000fca0008000000 */
[----:B------:R-:W-:-:S05]  /*0ac0*/  SEL R5, R4, 0x1f, P0 ;  /* 0x0000001f04057807 */ /* 0x000fca0000000000 */
[----:B-----5:R-:W-:Y:S04]  /*0ad0*/  SHFL.DOWN PT, R6, R2, 0x1, R5 ;  /* 0x0820000002067989 */ /* 0x020fe800000e0005 */
[----:B------:R-:W1:Y:S01]  /*0ae0*/  SHFL.DOWN PT, R7, R3, 0x1, R5 ;  /* 0x0820000003077989 */ /* 0x000e6200000e0005 */
[----:B0-----:R-:W-:Y:S01]  /*0af0*/  ISETP.GE.AND P0, PT, R10, R5, PT ;  /* 0x000000050a00720c */ /* 0x001fe20003f06270 */
[----:B-1----:R-:W-:-:S06]  /*0b00*/  DSETP.GEU.AND P1, PT, R2, R6, PT ;  /* 0x000000060200722a */ /* 0x002fcc0003f2e000 */
[-C--:B------:R-:W-:Y:S01]  /*0b10*/  FSEL R9, R6, R2.reuse, !P1 ;  /* 0x0000000206097208 */ /* 0x080fe20004800000 */
[----:B------:R-:W-:Y:S01]  /*0b20*/  VIADD R6, R10, 0x2 ;  /* 0x000000020a067836 */ /* 0x000fe20000000000 */
[-C--:B------:R-:W-:Y:S02]  /*0b30*/  FSEL R7, R7, R3.reuse, !P1 ;  /* 0x0000000307077208 */ /* 0x080fe40004800000 */
[----:B------:R-:W-:Y:S02]  /*0b40*/  FSEL R4, R9, R2, !P0 ;  /* 0x0000000209047208 */ /* 0x000fe40004000000 */
[----:B------:R-:W-:Y:S02]  /*0b50*/  FSEL R7, R7, R3, !P0 ;  /* 0x0000000307077208 */ /* 0x000fe40004000000 */
[----:B------:R-:W-:Y:S01]  /*0b60*/  ISETP.GT.AND P0, PT, R6, R5, PT ;  /* 0x000000050600720c */ /* 0x000fe20003f04270 */
[----:B------:R-:W-:Y:S01]  /*0b70*/  SHFL.DOWN PT, R8, R4, 0x2, R5 ;  /* 0x0840000004087989 */ /* 0x000fe200000e0005 */
[----:B------:R-:W-:-:S03]  /*0b80*/  IMAD.MOV.U32 R6, RZ, RZ, R4 ;  /* 0x000000ffff067224 */ /* 0x000fc600078e0004 */
[----:B------:R-:W0:Y:S03]  /*0b90*/  SHFL.DOWN PT, R9, R7, 0x2, R5 ;  /* 0x0840000007097989 */ /* 0x000e2600000e0005 */
[----:B0-----:R-:W-:Y:S01]  /*0ba0*/  DSETP.GEU.AND P1, PT, R6, R8, PT ;  /* 0x000000080600722a */ /* 0x001fe20003f2e000 */
[----:B------:R-:W-:-:S05]  /*0bb0*/  VIADD R6, R10, 0x4 ;  /* 0x000000040a067836 */ /* 0x000fca0000000000 */
[----:B------:R-:W-:Y:S02]  /*0bc0*/  @!P0 FSEL R4, R8, R4, !P1 ;  /* 0x0000000408048208 */ /* 0x000fe40004800000 */
[----:B------:R-:W-:Y:S02]  /*0bd0*/  @!P0 FSEL R7, R9, R7, !P1 ;  /* 0x0000000709078208 */ /* 0x000fe40004800000 */
        /* <DEDUP_REMOVED lines=10> */
[----:B------:R-:W-:Y:S01]  /*0c80*/  IMAD.MOV.U32 R6, RZ, RZ, R4 ;  /* 0x000000ffff067224 */ /* 0x000fe200078e0004 */
[C---:B------:R-:W-:Y:S02]  /*0c90*/  ISETP.NE.AND P0, PT, R10.reuse, RZ, PT ;  /* 0x000000ff0a00720c */ /* 0x040fe40003f05270 */
[----:B------:R-:W0:Y:S11]  /*0ca0*/  SHFL.DOWN PT, R3, R7, 0x8, R5 ;  /* 0x0900000007037989 */ /* 0x000e3600000e0005 */
[----:B------:R-:W1:Y:S01]  /*0cb0*/  @!P0 S2R R9, SR_CgaCtaId ;  /* 0x0000000000098919 */ /* 0x000e620000008800 */
[----:B------:R-:W-:Y:S01]  /*0cc0*/  @!P0 MOV R8, 0x400 ;  /* 0x0000040000088802 */ /* 0x000fe20000000f00 */
[----:B0-----:R-:W-:Y:S01]  /*0cd0*/  DSETP.GEU.AND P2, PT, R6, R2, PT ;  /* 0x000000020600722a */ /* 0x001fe20003f4e000 */
[----:B------:R-:W-:-:S05]  /*0ce0*/  VIADD R6, R10, 0x10 ;  /* 0x000000100a067836 */ /* 0x000fca0000000000 */
[----:B------:R-:W-:Y:S02]  /*0cf0*/  @!P1 FSEL R4, R2, R4, !P2 ;  /* 0x0000000402049208 */ /* 0x000fe40005000000 */
[----:B------:R-:W-:Y:S02]  /*0d00*/  @!P1 FSEL R7, R3, R7, !P2 ;  /* 0x0000000703079208 */ /* 0x000fe40005000000 */
[----:B------:R-:W-:Y:S01]  /*0d10*/  ISETP.GT.AND P1, PT, R6, R5, PT ;  /* 0x000000050600720c */ /* 0x000fe20003f24270 */
[----:B------:R-:W-:Y:S01]  /*0d20*/  SHFL.DOWN PT, R2, R4, 0x10, R5 ;  /* 0x0a00000004027989 */ /* 0x000fe200000e0005 */
[----:B------:R-:W-:-:S03]  /*0d30*/  @!P0 SHF.R.U32.HI R6, RZ, 0x2, R0 ;  /* 0x00000002ff068819 */ /* 0x000fc60000011600 */
[----:B------:R0:W2:Y:S01]  /*0d40*/  SHFL.DOWN PT, R3, R7, 0x10, R5 ;  /* 0x0a00000007037989 */ /* 0x0000a200000e0005 */
[----:B------:R-:W-:Y:S02]  /*0d50*/  @!P0 LOP3.LUT R6, R6, 0xf8, RZ, 0xc0, !PT ;  /* 0x000000f806068812 */ /* 0x000fe400078ec0ff */
[----:B-1----:R-:W-:-:S05]  /*0d60*/  @!P0 LEA R9, R9, R8, 0x18 ;  /* 0x0000000809098211 */ /* 0x002fca00078ec0ff */
[----:B------:R-:W-:Y:S02]  /*0d70*/  @!P0 IMAD.IADD R9, R6, 0x1, R9 ;  /* 0x0000000106098824 */ /* 0x000fe400078e0209 */
[----:B0-----:R-:W-:-:S06]  /*0d80*/  IMAD.MOV.U32 R5, RZ, RZ, R7 ;  /* 0x000000ffff057224 */ /* 0x001fcc00078e0007 */
[----:B--2---:R-:W-:-:S06]  /*0d90*/  DSETP.GEU.AND P2, PT, R4, R2, PT ;  /* 0x000000020400722a */ /* 0x004fcc0003f4e000 */
[----:B------:R-:W-:Y:S02]  /*0da0*/  @!P1 FSEL R4, R2, R4, !P2 ;  /* 0x0000000402049208 */ /* 0x000fe40005000000 */
[----:B------:R-:W-:-:S03]  /*0db0*/  @!P1 FSEL R7, R3, R7, !P2 ;  /* 0x0000000703079208 */ /* 0x000fc60005000000 */
[----:B------:R-:W-:Y:S02]  /*0dc0*/  IMAD.MOV.U32 R2, RZ, RZ, R4 ;  /* 0x000000ffff027224 */ /* 0x000fe400078e0004 */
[----:B------:R-:W-:-:S05]  /*0dd0*/  IMAD.MOV.U32 R3, RZ, RZ, R7 ;  /* 0x000000ffff037224 */ /* 0x000fca00078e0007 */
[----:B------:R1:W-:Y:S01]  /*0de0*/  @!P0 STS.64 [R9+0x8], R2 ;  /* 0x0000080209008388 */ /* 0x0003e20000000a00 */
[----:B------:R-:W-:Y:S01]  /*0df0*/  BAR.SYNC.DEFER_BLOCKING 0x0 ;  /* 0x0000000000007b1d */ /* 0x000fe20000010000 */
[----:B------:R-:W-:-:S13]  /*0e00*/  ISETP.NE.AND P0, PT, R0, RZ, PT ;  /* 0x000000ff0000720c */ /* 0x000fda0003f05270 */
[----:B-1----:R-:W-:Y:S05]  /*0e10*/  @P0 BRA `(.L_x_69) ;  /* 0x00000030006c0947 */ /* 0x002fea0003800000 */
[----:B------:R-:W0:Y:S01]  /*0e20*/  S2UR UR5, SR_CgaCtaId ;  /* 0x00000000000579c3 */ /* 0x000e220000008800 */
[----:B------:R-:W-:Y:S01]  /*0e30*/  UMOV UR4, 0x400 ;  /* 0x0000040000047882 */ /* 0x000fe20000000000 */
[----:B------:R-:W-:Y:S02]  /*0e40*/  UISETP.GT.U32.AND UP0, UPT, UR12, 0x20, UPT ;  /* 0x000000200c00788c */ /* 0x000fe4000bf04070 */
[----:B------:R-:W-:-:S04]  /*0e50*/  UISETP.GT.U32.AND UP1, UPT, UR12, 0x40, UPT ;  /* 0x000000400c00788c */ /* 0x000fc8000bf24070 */
[----:B------:R-:W-:Y:S01]  /*0e60*/  PLOP3.LUT P3, PT, PT, PT, UP0, 0x80, 0x8 ;  /* 0x000000000008781c */ /* 0x000fe20003f6f008 */
[----:B------:R-:W-:Y:S01]  /*0e70*/  UISETP.GT.U32.AND UP0, UPT, UR12, 0x60, UPT ;  /* 0x000000600c00788c */ /* 0x000fe2000bf04070 */
[----:B------:R-:W-:Y:S01]  /*0e80*/  PLOP3.LUT P2, PT, PT, PT, UP1, 0x80, 0x8 ;  /* 0x000000000008781c */ /* 0x000fe20003f4f018 */
[----:B0-----:R-:W-:-:S09]  /*0e90*/  ULEA UR4, UR5, UR4, 0x18 ;  /* 0x0000000405047291 */ /* 0x001fd2000f8ec0ff */
[----:B------:R-:W0:Y:S04]  /*0ea0*/  LDS.128 R12, [UR4+0x10] ;  /* 0x00001004ff0c7984 */ /* 0x000e280008000c00 */
[----:B------:R-:W1:Y:S01]  /*0eb0*/  LDS.128 R4, [UR4+0x20] ;  /* 0x00002004ff047984 */ /* 0x000e620008000c00 */
[----:B0-----:R-:W-:-:S06]  /*0ec0*/  DSETP.GEU.AND P1, PT, R2, R12, PT ;  /* 0x0000000c0200722a */ /* 0x001fcc0003f2e000 */
[-C--:B------:R-:W-:Y:S02]  /*0ed0*/  FSEL R9, R12, R2.reuse, !P1 ;  /* 0x000000020c097208 */ /* 0x080fe40004800000 */
[-C--:B------:R-:W-:Y:S02]  /*0ee0*/  FSEL R11, R13, R3.reuse, !P1 ;  /* 0x000000030d0b7208 */ /* 0x080fe40004800000 */
[----:B------:R-:W-:Y:S02]  /*0ef0*/  FSEL R13, R9, R2, P3 ;  /* 0x00000002090d7208 */ /* 0x000fe40001800000 */
[----:B------:R-:W-:Y:S02]  /*0f00*/  FSEL R0, R11, R3, P3 ;  /* 0x000000030b007208 */ /* 0x000fe40001800000 */
[----:B------:R-:W-:Y:S01]  /*0f10*/  PLOP3.LUT P1, PT, PT, PT, UP0, 0x80, 0x8 ;  /* 0x000000000008781c */ /* 0x000fe20003f2f008 */
[----:B------:R-:W-:Y:S01]  /*0f20*/  IMAD.MOV.U32 R2, RZ, RZ, R13 ;  /* 0x000000ffff027224 */ /* 0x000fe200078e000d */
[----:B------:R-:W0:Y:S01]  /*0f30*/  LDS.128 R8, [UR4+0x30] ;  /* 0x00003004ff087984 */ /* 0x000e220008000c00 */
[----:B------:R-:W-:Y:S01]  /*0f40*/  IMAD.MOV.U32 R3, RZ, RZ, R0 ;  /* 0x000000ffff037224 */ /* 0x000fe200078e0000 */
[----:B------:R-:W-:-:S05]  /*0f50*/  UISETP.GT.U32.AND UP0, UPT, UR12, 0x80, UPT ;  /* 0x000000800c00788c */ /* 0x000fca000bf04070 */
[----:B------:R-:W-:-:S06]  /*0f60*/  DSETP.GEU.AND P3, PT, R2, R14, PT ;  /* 0x0000000e0200722a */ /* 0x000fcc0003f6e000 */
[----:B------:R-:W-:Y:S02]  /*0f70*/  @P2 FSEL R13, R14, R13, !P3 ;  /* 0x0000000d0e0d2208 */ /* 0x000fe40005800000 */
[----:B------:R-:W-:Y:S02]  /*0f80*/  @P2 FSEL R0, R15, R0, !P3 ;  /* 0x000000000f002208 */ /* 0x000fe40005800000 */
[----:B------:R-:W-:Y:S01]  /*0f90*/  PLOP3.LUT P2, PT, PT, PT, UP0, 0x80, 0x8 ;  /* 0x000000000008781c */ /* 0x000fe20003f4f008 */
[----:B------:R-:W-:Y:S01]  /*0fa0*/  IMAD.MOV.U32 R2, RZ, RZ, R13 ;  /* 0x000000ffff027224 */ /* 0x000fe200078e000d */
[----:B------:R-:W-:Y:S01]  /*0fb0*/  UISETP.GT.U32.AND UP0, UPT, UR12, 0xa0, UPT ;  /* 0x000000a00c00788c */ /* 0x000fe2000bf04070 */
[----:B------:R-:W-:-:S06]  /*0fc0*/  IMAD.MOV.U32 R3, RZ, RZ, R0 ;  /* 0x000000ffff037224 */ /* 0x000fcc00078e0000 */
[----:B-1----:R-:W-:Y:S01]  /*0fd0*/  DSETP.GEU.AND P3, PT, R2, R4, PT ;  /* 0x000000040200722a */ /* 0x002fe20003f6e000 */
[----:B------:R-:W1:Y:S05]  /*0fe0*/  LDS.64 R2, [UR4+0x40] ;  /* 0x00004004ff027984 */ /* 0x000e6a0008000a00 */
[----:B------:R-:W-:Y:S02]  /*0ff0*/  @P1 FSEL R13, R4, R13, !P3 ;  /* 0x0000000d040d1208 */ /* 0x000fe40005800000 */
[----:B------:R-:W-:Y:S02]  /*1000*/  @P1 FSEL R0, R5, R0, !P3 ;  /* 0x0000000005001208 */ /* 0x000fe40005800000 */
[----:B------:R-:W-:Y:S01]  /*1010*/  PLOP3.LUT P1, PT, PT, PT, UP0, 0x80, 0x8 ;  /* 0x000000000008781c */ /* 0x000fe20003f2f008 */
[----:B------:R-:W-:Y:S01]  /*1020*/  IMAD.MOV.U32 R4, RZ, RZ, R13 ;  /* 0x000000ffff047224 */ /* 0x000fe200078e000d */
[----:B------:R-:W-:Y:S01]  /*1030*/  UISETP.GT.U32.AND UP0, UPT, UR12, 0xc0, UPT ;  /* 0x000000c00c00788c */ /* 0x000fe2000bf04070 */
[----:B------:R-:W-:-:S06]  /*1040*/  IMAD.MOV.U32 R5, RZ, RZ, R0 ;  /* 0x000000ffff057224 */ /* 0x000fcc00078e0000 */
[----:B------:R-:W-:-:S06]  /*1050*/  DSETP.GEU.AND P3, PT, R4, R6, PT ;  /* 0x000000060400722a */ /* 0x000fcc0003f6e000 */
[----:B------:R-:W-:Y:S02]  /*1060*/  @P2 FSEL R13, R6, R13, !P3 ;  /* 0x0000000d060d2208 */ /* 0x000fe40005800000 */
[----:B------:R-:W-:Y:S02]  /*1070*/  @P2 FSEL R0, R7, R0, !P3 ;  /* 0x0000000007002208 */ /* 0x000fe40005800000 */
[----:B------:R-:W-:Y:S01]  /*1080*/  PLOP3.LUT P2, PT, PT, PT, UP0, 0x80, 0x8 ;  /* 0x000000000008781c */ /* 0x000fe20003f4f008 */
[----:B------:R-:W-:Y:S01]  /*1090*/  IMAD.MOV.U32 R4, RZ, RZ, R13 ;  /* 0x000000ffff047224 */ /* 0x000fe200078e000d */
[----:B------:R-:W-:Y:S01]  /*10a0*/  UISETP.GT.U32.AND UP0, UPT, UR12, 0xe0, UPT ;  /* 0x000000e00c00788c */ /* 0x000fe2000bf04070 */
[----:B------:R-:W-:-:S06]  /*10b0*/  IMAD.MOV.U32 R5, RZ, RZ, R0 ;  /* 0x000000ffff057224 */ /* 0x000fcc00078e0000 */
[----:B0-----:R-:W-:-:S06]  /*10c0*/  DSETP.GEU.AND P3, PT, R4, R8, PT ;  /* 0x000000080400722a */ /* 0x001fcc0003f6e000 */
[----:B------:R-:W-:Y:S02]  /*10d0*/  @P1 FSEL R13, R8, R13, !P3 ;  /* 0x0000000d080d1208 */ /* 0x000fe40005800000 */
[----:B------:R-:W-:Y:S02]  /*10e0*/  @P1 FSEL R0, R9, R0, !P3 ;  /* 0x0000000009001208 */ /* 0x000fe40005800000 */
[----:B------:R-:W-:Y:S01]  /*10f0*/  PLOP3.LUT P1, PT, PT, PT, UP0, 0x80, 0x8 ;  /* 0x000000000008781c */ /* 0x000fe20003f2f008 */
[----:B------:R-:W-:Y:S02]  /*1100*/  IMAD.MOV.U32 R4, RZ, RZ, R13 ;  /* 0x000000ffff047224 */ /* 0x000fe400078e000d */
[----:B------:R-:W-:-:S06]  /*1110*/  IMAD.MOV.U32 R5, RZ, RZ, R0 ;  /* 0x000000ffff057224 */ /* 0x000fcc00078e0000 */
[----:B------:R-:W-:-:S06]  /*1120*/  DSETP.GEU.AND P3, PT, R4, R10, PT ;  /* 0x0000000a0400722a */ /* 0x000fcc0003f6e000 */
[----:B------:R-:W-:Y:S02]  /*1130*/  @P2 FSEL R13, R10, R13, !P3 ;  /* 0x0000000d0a0d2208 */ /* 0x000fe40005800000 */
[----:B------:R-:W-:-:S03]  /*1140*/  @P2 FSEL R0, R11, R0, !P3 ;  /* 0x000000000b002208 */ /* 0x000fc60005800000 */
[----:B------:R-:W-:Y:S02]  /*1150*/  IMAD.MOV.U32 R4, RZ, RZ, R13 ;  /* 0x000000ffff047224 */ /* 0x000fe400078e000d */
[----:B------:R-:W-:-:S06]  /*1160*/  IMAD.MOV.U32 R5, RZ, RZ, R0 ;  /* 0x000000ffff057224 */ /* 0x000fcc00078e0000 */
[----:B-1----:R-:W-:-:S06]  /*1170*/  DSETP.GEU.AND P2, PT, R4, R2, PT ;  /* 0x000000020400722a */ /* 0x002fcc0003f4e000 */
[----:B------:R-:W-:Y:S02]  /*1180*/  @P1 FSEL R13, R2, R13, !P2 ;  /* 0x0000000d020d1208 */ /* 0x000fe40005000000 */
[----:B------:R-:W-:-:S03]  /*1190*/  @P1 FSEL R0, R3, R0, !P2 ;  /* 0x0000000003001208 */ /* 0x000fc60005000000 */
[----:B------:R-:W-:Y:S02]  /*11a0*/  IMAD.MOV.U32 R2, RZ, RZ, R13 ;  /* 0x000000ffff027224 */ /* 0x000fe400078e000d */
[----:B------:R-:W-:Y:S01]  /*11b0*/  IMAD.MOV.U32 R3, RZ, RZ, R0 ;  /* 0x000000ffff037224 */ /* 0x000fe200078e0000 */
[----:B------:R-:W-:Y:S06]  /*11c0*/  BRA `(.L_x_69) ;  /* 0x0000002c00807947 */ /* 0x000fec0003800000 */
.L_x_59:
[----:B------:R-:W0:Y:S01]  /*11d0*/  S2R R0, SR_TID.X ;  /* 0x0000000000007919 */ /* 0x000e220000002100 */
[----:B------:R-:W1:Y:S01]  /*11e0*/  LDC.64 R20, c[0x0][0x380] ;  /* 0x0000e000ff147b82 */ /* 0x000e620000000a00 */
[----:B------:R-:W-:Y:S02]  /*11f0*/  IMAD.U32 R3, RZ, RZ, UR16 ;  /* 0x00000010ff037e24 */ /* 0x000fe4000f8e00ff */
[----:B0-----:R-:W-:-:S04]  /*1200*/  IMAD.SHL.U32 R2, R0, 0x4, RZ ;  /* 0x0000000400027824 */ /* 0x001fc800078e00ff */
[----:B------:R-:W-:-:S04]  /*1210*/  IMAD R3, R3, 0x800, R2 ;  /* 0x0000080003037824 */ /* 0x000fc800078e0202 */
[----:B-1----:R-:W-:-:S05]  /*1220*/  IMAD.WIDE.U32 R20, R3, 0x8, R20 ;  /* 0x0000000803147825 */ /* 0x002fca00078e0014 */
[----:B------:R-:W2:Y:S04]  /*1230*/  LDG.E.128.CONSTANT R4, desc[UR10][R20.64] ;  /* 0x0000000a14047981 */ /* 0x000ea8000c1e9d00 */
[----:B------:R-:W3:Y:S04]  /*1240*/  LDG.E.128.CONSTANT R8, desc[UR10][R20.64+0x10] ;  /* 0x0000100a14087981 */ /* 0x000ee8000c1e9d00 */
[----:B------:R-:W4:Y:S04]  /*1250*/  LDG.E.128.CONSTANT R12, desc[UR10][R20.64+0x2000] ;  /* 0x0020000a140c7981 */ /* 0x000f28000c1e9d00 */
[----:B------:R-:W5:Y:S01]  /*1260*/  LDG.E.128.CONSTANT R16, desc[UR10][R20.64+0x2010] ;  /* 0x0020100a14107981 */ /* 0x000f62000c1e9d00 */
[----:B------:R-:W-:Y:S01]  /*1270*/  UISETP.GE.U32.AND UP0, UPT, UR12, UR5, UPT ;  /* 0x000000050c00728c */ /* 0x000fe2000bf06070 */
        /* <DEDUP_REMOVED lines=21> */
[----:B------:R-:W-:Y:S06]  /*13d0*/  BRA.U !UP0, `(.L_x_70) ;  /* 0x0000000508dc7547 */ /* 0x000fec000b800000 */
[----:B------:R-:W-:Y:S02]  /*13e0*/  ULEA UR6, UR16, UR5, 0xb ;  /* 0x0000000510067291 */ /* 0x000fe4000f8e58ff */
[----:B------:R-:W-:Y:S01]  /*13f0*/  UIADD3 UR14, UPT, UPT, UR8, -0x800, URZ ;  /* 0xfffff800080e7890 */ /* 0x000fe2000fffe0ff */
[----:B------:R-:W0:Y:S03]  /*1400*/  LDCU UR9, c[0x0][0x3a8] ;  /* 0x00007500ff0977ac */ /* 0x000e260008000800 */
[----:B------:R-:W-:Y:S01]  /*1410*/  VIADD R3, R0, UR6 ;  /* 0x0000000600037c36 */ /* 0x000fe20008000000 */
[----:B------:R-:W-:Y:S01]  /*1420*/  UISETP.GT.U32.AND UP0, UPT, UR6, UR14, UPT ;  /* 0x0000000e0600728c */ /* 0x000fe2000bf04070 */
[----:B------:R-:W1:Y:S01]  /*1430*/  LDCU.64 UR18, c[0x0][0x380] ;  /* 0x00007000ff1277ac */ /* 0x000e620008000a00 */
[----:B------:R-:W-:Y:S01]  /*1440*/  UIADD3 UR13, UPT, UPT, UR6, 0x100, URZ ;  /* 0x00000100060d7890 */ /* 0x000fe2000fffe0ff */
[----:B------:R-:W-:Y:S01]  /*1450*/  UMOV UR4, URZ ;  /* 0x000000ff00047c82 */ /* 0x000fe20008000000 */
[----:B------:R-:W-:-:S05]  /*1460*/  UMOV UR7, UR6 ;  /* 0x0000000600077c82 */ /* 0x000fca0008000000 */
[----:B------:R-:W-:Y:S05]  /*1470*/  BRA.U UP0, `(.L_x_71) ;  /* 0x0000000100a87547 */ /* 0x000fea000b800000 */
.L_x_72:
[----:B------:R-:W-:-:S05]  /*1480*/  IADD3 R4, P0, PT, R2, UR7, RZ ;  /* 0x0000000702047c10 */ /* 0x000fca000ff1e0ff */
[----:B------:R-:W-:Y:S01]  /*1490*/  IMAD.X R5, RZ, RZ, RZ, P0 ;  /* 0x000000ffff057224 */ /* 0x000fe200000e06ff */
[----:B-1----:R-:W-:-:S04]  /*14a0*/  LEA R22, P0, R4, UR18, 0x3 ;  /* 0x0000001204167c11 */ /* 0x002fc8000f8018ff */
[----:B------:R-:W-:-:S05]  /*14b0*/  LEA.HI.X R23, R4, UR19, R5, 0x3, P0 ;  /* 0x0000001304177c11 */ /* 0x000fca00080f1c05 */
[----:B------:R-:W2:Y:S04]  /*14c0*/  LDG.E.128.CONSTANT R4, desc[UR10][R22.64] ;  /* 0x0000000a16047981 */ /* 0x000ea8000c1e9d00 */
[----:B------:R-:W3:Y:S04]  /*14d0*/  LDG.E.128.CONSTANT R8, desc[UR10][R22.64+0x10] ;  /* 0x0000100a16087981 */ /* 0x000ee8000c1e9d00 */
[----:B------:R-:W4:Y:S04]  /*14e0*/  LDG.E.128.CONSTANT R12, desc[UR10][R22.64+0x2000] ;  /* 0x0020000a160c7981 */ /* 0x000f28000c1e9d00 */
[----:B------:R-:W5:Y:S01]  /*14f0*/  LDG.E.128.CONSTANT R16, desc[UR10][R22.64+0x2010] ;  /* 0x0020100a16107981 */ /* 0x000f62000c1e9d00 */
[----:B0-----:R-:W-:-:S02]  /*1500*/  UMOV UR8, UR9 ;  /* 0x0000000900087c82 */ /* 0x001fc40008000000 */
[----:B------:R-:W-:-:S04]  /*1510*/  UIADD3 UR15, UPT, UPT, -UR7, UR8, URZ ;  /* 0x00000008070f7290 */ /* 0x000fc8000fffe1ff */
[----:B------:R-:W-:Y:S01]  /*1520*/  UISETP.GE.U32.AND UP0, UPT, UR15, UR5, UPT ;  /* 0x000000050f00728c */ /* 0x000fe2000bf06070 */
        /* <DEDUP_REMOVED lines=25> */
[----:B------:R-:W-:Y:S02]  /*16c0*/  UIADD3 UR7, UPT, UPT, UR5, UR7, URZ ;  /* 0x0000000705077290 */ /* 0x000fe4000fffe0ff */
[----:B------:R-:W-:Y:S01]  /*16d0*/  VIADD R3, R3, UR5 ;  /* 0x0000000503037c36 */ /* 0x000fe20008000000 */
[----:B------:R-:W-:Y:S02]  /*16e0*/  UIADD3 UR4, UPT, UPT, UR4, 0x1, URZ ;  /* 0x0000000104047890 */ /* 0x000fe4000fffe0ff */
[----:B------:R-:W-:Y:S02]  /*16f0*/  UISETP.GT.U32.AND UP0, UPT, UR7, UR14, UPT ;  /* 0x0000000e0700728c */ /* 0x000fe4000bf04070 */
[----:B------:R-:W-:-:S07]  /*1700*/  UIADD3 UR13, UPT, UPT, UR5, UR13, URZ ;  /* 0x0000000d050d7290 */ /* 0x000fce000fffe0ff */
[----:B------:R-:W-:Y:S05]  /*1710*/  BRA.U !UP0, `(.L_x_72) ;  /* 0xfffffffd08587547 */ /* 0x000fea000b83ffff */
.L_x_71:
[----:B------:R-:W-:-:S09]  /*1720*/  UISETP.GE.U32.AND UP0, UPT, UR7, UR8, UPT ;  /* 0x000000080700728c */ /* 0x000fd2000bf06070 */
[----:B------:R-:W-:Y:S05]  /*1730*/  BRA.U UP0, `(.L_x_70) ;  /* 0x0000000500047547 */ /* 0x000fea000b800000 */
[----:B------:R-:W-:Y:S01]  /*1740*/  UIADD3 UR5, UPT, UPT, -UR7, UR8, URZ ;  /* 0x0000000807057290 */ /* 0x000fe2000fffe1ff */
[----:B------:R-:W-:Y:S05]  /*1750*/  BSSY.RECONVERGENT B1, `(.L_x_70) ;  /* 0x000003f000017945 */ /* 0x000fea0003800200 */
[----:B------:R-:W-:-:S13]  /*1760*/  ISETP.GE.AND P0, PT, R0, UR5, PT ;  /* 0x0000000500007c0c */ /* 0x000fda000bf06270 */
[----:B------:R-:W-:Y:S05]  /*1770*/  @P0 BRA `(.L_x_73) ;  /* 0x0000000000f00947 */ /* 0x000fea0003800000 */
[----:B------:R-:W2:Y:S01]  /*1780*/  LDC R5, c[0x0][0x3ac] ;  /* 0x0000eb00ff057b82 */ /* 0x000ea20000000800 */
[----:B------:R-:W-:Y:S01]  /*1790*/  LOP3.LUT R2, RZ, R0, RZ, 0x33, !PT ;  /* 0x00000000ff027212 */ /* 0x000fe200078e33ff */
[----:B------:R-:W-:Y:S01]  /*17a0*/  BSSY.RECONVERGENT B2, `(.L_x_74) ;  /* 0x0000019000027945 */ /* 0x000fe20003800200 */
[----:B------:R-:W-:-:S03]  /*17b0*/  IMAD.MOV.U32 R8, RZ, RZ, R0 ;  /* 0x000000ffff087224 */ /* 0x000fc600078e0000 */
[----:B------:R-:W-:-:S04]  /*17c0*/  VIADD R2, R2, UR8 ;  /* 0x0000000802027c36 */ /* 0x000fc80008000000 */
[C---:B------:R-:W-:Y:S01]  /*17d0*/  VIADD R4, R2.reuse, -UR6 ;  /* 0x8000000602047c36 */ /* 0x040fe20008000000 */
[C---:B------:R-:W-:Y:S02]  /*17e0*/  LOP3.LUT R6, R2.reuse, 0x300, RZ, 0xc0, !PT ;  /* 0x0000030002067812 */ /* 0x040fe400078ec0ff */
[----:B------:R-:W-:Y:S02]  /*17f0*/  LEA.HI R2, R2, 0x1, RZ, 0x18 ;  /* 0x0000000102027811 */ /* 0x000fe400078fc0ff */
[----:B------:R-:W-:Y:S01]  /*1800*/  ISETP.NE.AND P0, PT, R6, 0x300, PT ;  /* 0x000003000600780c */ /* 0x000fe20003f05270 */
[----:B--2---:R-:W-:-:S04]  /*1810*/  IMAD R5, R5, UR4, RZ ;  /* 0x0000000405057c24 */ /* 0x004fc8000f8e02ff */
[----:B------:R-:W-:-:S05]  /*1820*/  IMAD R4, R5, -0x800, R4 ;  /* 0xfffff80005047824 */ /* 0x000fca00078e0204 */
[----:B------:R-:W-:-:S03]  /*1830*/  ISETP.GE.U32.AND P2, PT, R4, 0x300, PT ;  /* 0x000003000400780c */ /* 0x000fc60003f46070 */
[----:B------:R-:W-:Y:S10]  /*1840*/  @!P0 BRA `(.L_x_75) ;  /* 0x0000000000388947 */ /* 0x000ff40003800000 */
[----:B------:R-:W2:Y:S01]  /*1850*/  LDC.64 R6, c[0x0][0x380] ;  /* 0x0000e000ff067b82 */ /* 0x000ea20000000a00 */
[----:B------:R-:W-:Y:S01]  /*1860*/  LOP3.LUT R2, R2, 0x3, RZ, 0xc0, !PT ;  /* 0x0000000302027812 */ /* 0x000fe200078ec0ff */
[----:B------:R-:W-:-:S04]  /*1870*/  IMAD.MOV.U32 R8, RZ, RZ, R0 ;  /* 0x000000ffff087224 */ /* 0x000fc800078e0000 */
[----:B------:R-:W-:-:S07]  /*1880*/  IMAD.MOV R2, RZ, RZ, -R2 ;  /* 0x000000ffff027224 */ /* 0x000fce00078e0a02 */
.L_x_76:
[----:B--2---:R-:W-:-:S06]  /*1890*/  IMAD.WIDE.U32 R4, R3, 0x8, R6 ;  /* 0x0000000803047825 */ /* 0x004fcc00078e0006 */
        /* <DEDUP_REMOVED lines=9> */
.L_x_75:
[----:B01----:R-:W-:Y:S05]  /*1930*/  BSYNC.RECONVERGENT B2 ;  /* 0x0000000000027941 */ /* 0x003fea0003800200 */
.L_x_74:
[----:B------:R-:W-:Y:S05]  /*1940*/  @!P2 BRA `(.L_x_73) ;  /* 0x00000000007ca947 */ /* 0x000fea0003800000 */
[----:B------:R-:W0:Y:S01]  /*1950*/  LDC.64 R2, c[0x0][0x380] ;  /* 0x0000e000ff027b82 */ /* 0x000e220000000a00 */
[C---:B------:R-:W-:Y:S02]  /*1960*/  VIADD R4, R8.reuse, 0x200 ;  /* 0x0000020008047836 */ /* 0x040fe40000000000 */
[----:B------:R-:W-:-:S07]  /*1970*/  VIADD R5, R8, UR13 ;  /* 0x0000000d08057c36 */ /* 0x000fce0008000000 */
.L_x_77:
[----:B------:R-:W-:-:S04]  /*1980*/  VIADD R7, R5, 0xffffff00 ;  /* 0xffffff0005077836 */ /* 0x000fc80000000000 */
[----:B0-----:R-:W-:-:S06]  /*1990*/  IMAD.WIDE.U32 R6, R7, 0x8, R2 ;  /* 0x0000000807067825 */ /* 0x001fcc00078e0002 */
[----:B------:R-:W2:Y:S01]  /*19a0*/  LDG.E.64.CONSTANT R6, desc[UR10][R6.64] ;  /* 0x0000000a06067981 */ /* 0x000ea2000c1e9b00 */
[----:B------:R-:W-:-:S04]  /*19b0*/  IMAD.WIDE.U32 R8, R5, 0x8, R2 ;  /* 0x0000000805087825 */ /* 0x000fc800078e0002 */
[----:B------:R-:W-:Y:S02]  /*19c0*/  VIADD R11, R5, 0x100 ;  /* 0x00000100050b7836 */ /* 0x000fe40000000000 */
[----:B------:R-:W3:Y:S02]  /*19d0*/  LDG.E.64.CONSTANT R8, desc[UR10][R8.64] ;  /* 0x0000000a08087981 */ /* 0x000ee4000c1e9b00 */
[----:B------:R-:W-:-:S04]  /*19e0*/  IMAD.WIDE.U32 R10, R11, 0x8, R2 ;  /* 0x000000080b0a7825 */ /* 0x000fc800078e0002 */
[----:B------:R-:W-:Y:S02]  /*19f0*/  VIADD R13, R5, 0x200 ;  /* 0x00000200050d7836 */ /* 0x000fe40000000000 */
[----:B------:R-:W4:Y:S02]  /*1a00*/  LDG.E.64.CONSTANT R10, desc[UR10][R10.64] ;  /* 0x0000000a0a0a7981 */ /* 0x000f24000c1e9b00 */
[----:B------:R-:W-:-:S06]  /*1a10*/  IMAD.WIDE.U32 R12, R13, 0x8, R2 ;  /* 0x000000080d0c7825 */ /* 0x000fcc00078e0002 */
[----:B------:R-:W5:Y:S01]  /*1a20*/  LDG.E.64.CONSTANT R12, desc[UR10][R12.64] ;  /* 0x0000000a0c0c7981 */ /* 0x000f62000c1e9b00 */
[----:B------:R-:W-:Y:S01]  /*1a30*/  VIADD R5, R5, 0x400 ;  /* 0x0000040005057836 */ /* 0x000fe20000000000 */
[----:B--2---:R-:W-:-:S06]  /*1a40*/  DSETP.GEU.AND P0, PT, R20, R6, PT ;  /* 0x000000061400722a */ /* 0x004fcc0003f0e000 */
[----:B------:R-:W-:Y:S02]  /*1a50*/  FSEL R14, R6, R20, !P0 ;  /* 0x00000014060e7208 */ /* 0x000fe40004000000 */
[----:B------:R-:W-:-:S06]  /*1a60*/  FSEL R15, R7, R21, !P0 ;  /* 0x00000015070f7208 */ /* 0x000fcc0004000000 */
[----:B---3--:R-:W-:-:S06]  /*1a70*/  DSETP.GEU.AND P0, PT, R14, R8, PT ;  /* 0x000000080e00722a */ /* 0x008fcc0003f0e000 */
[----:B------:R-:W-:Y:S01]  /*1a80*/  FSEL R6, R8, R14, !P0 ;  /* 0x0000000e08067208 */ /* 0x000fe20004000000 */
[C---:B------:R-:W-:Y:S01]  /*1a90*/  VIADD R8, R4.reuse, 0x200 ;  /* 0x0000020004087836 */ /* 0x040fe20000000000 */
[----:B------:R-:W-:Y:S01]  /*1aa0*/  FSEL R7, R9, R15, !P0 ;  /* 0x0000000f09077208 */ /* 0x000fe20004000000 */
[----:B------:R-:W-:-:S05]  /*1ab0*/  VIADD R4, R4, 0x400 ;  /* 0x0000040004047836 */ /* 0x000fca0000000000 */
[----:B----4-:R-:W-:-:S06]  /*1ac0*/  DSETP.GEU.AND P0, PT, R6, R10, PT ;  /* 0x0000000a0600722a */ /* 0x010fcc0003f0e000 */
[----:B------:R-:W-:Y:S02]  /*1ad0*/  FSEL R6, R10, R6, !P0 ;  /* 0x000000060a067208 */ /* 0x000fe40004000000 */
[----:B------:R-:W-:-:S06]  /*1ae0*/  FSEL R7, R11, R7, !P0 ;  /* 0x000000070b077208 */ /* 0x000fcc0004000000 */
[----:B-----5:R-:W-:-:S06]  /*1af0*/  DSETP.GEU.AND P0, PT, R6, R12, PT ;  /* 0x0000000c0600722a */ /* 0x020fcc0003f0e000 */
[----:B------:R-:W-:Y:S02]  /*1b00*/  FSEL R20, R12, R6, !P0 ;  /* 0x000000060c147208 */ /* 0x000fe40004000000 */
[----:B------:R-:W-:Y:S02]  /*1b10*/  FSEL R21, R13, R7, !P0 ;  /* 0x000000070d157208 */ /* 0x000fe40004000000 */
[----:B------:R-:W-:-:S13]  /*1b20*/  ISETP.GE.AND P0, PT, R8, UR5, PT ;  /* 0x0000000508007c0c */ /* 0x000fda000bf06270 */
[----:B------:R-:W-:Y:S05]  /*1b30*/  @!P0 BRA `(.L_x_77) ;  /* 0xfffffffc00908947 */ /* 0x000fea000383ffff */
.L_x_73:
[----:B01----:R-:W-:Y:S05]  /*1b40*/  BSYNC.RECONVERGENT B1 ;  /* 0x0000000000017941 */ /* 0x003fea0003800200 */
.L_x_70:
[----:B------:R-:W2:Y:S01]  /*1b50*/  S2R R7, SR_LANEID ;  /* 0x0000000000077919 */ /* 0x000ea20000000000 */
[----:B------:R-:W-:Y:S04]  /*1b60*/  SHFL.DOWN PT, R2, R20, 0x1, 0x1f ;  /* 0x08201f0014027f89 */ /* 0x000fe800000e0000 */
[----:B------:R-:W3:Y:S02]  /*1b70*/  SHFL.DOWN PT, R3, R21, 0x1, 0x1f ;  /* 0x08201f0015037f89 */ /* 0x000ee400000e0000 */
[----:B---3--:R-:W-:Y:S01]  /*1b80*/  DSETP.GEU.AND P0, PT, R20, R2, PT ;  /* 0x000000021400722a */ /* 0x008fe20003f0e000 */
[C---:B--2---:R-:W-:Y:S02]  /*1b90*/  ISETP.GT.AND P1, PT, R7.reuse, 0x1e, PT ;  /* 0x0000001e0700780c */ /* 0x044fe40003f24270 */
        /* <DEDUP_REMOVED lines=9> */
[----:B------:R-:W2:Y:S03]  /*1c30*/  SHFL.DOWN PT, R5, R3, 0x2, 0x1f ;  /* 0x08401f0003057f89 */ /* 0x000ea600000e0000 */
[----:B------:R-:W-:Y:S01]  /*1c40*/  @!P2 LOP3.LUT R6, R6, 0xf8, RZ, 0xc0, !PT ;  /* 0x000000f80606a812 */ /* 0x000fe200078ec0ff */
[----:B------:R-:W3:Y:S01]  /*1c50*/  @!P2 S2R R9, SR_CgaCtaId ;  /* 0x000000000009a919 */ /* 0x000ee20000008800 */
[----:B--2---:R-:W-:-:S06]  /*1c60*/  DSETP.GEU.AND P0, PT, R2, R4, PT ;  /* 0x000000040200722a */ /* 0x004fcc0003f0e000 */
[----:B------:R-:W-:Y:S02]  /*1c70*/  @!P1 FSEL R2, R4, R2, !P0 ;  /* 0x0000000204029208 */ /* 0x000fe40004000000 */
[----:B------:R-:W-:Y:S02]  /*1c80*/  @!P1 FSEL R3, R5, R3, !P0 ;  /* 0x0000000305039208 */ /* 0x000fe40004000000 */
[----:B------:R-:W-:Y:S01]  /*1c90*/  ISETP.GT.AND P1, PT, R7, 0x1b, PT ;  /* 0x0000001b0700780c */ /* 0x000fe20003f24270 */
[----:B------:R-:W-:Y:S01]  /*1ca0*/  SHFL.DOWN PT, R4, R2, 0x4, 0x1f ;  /* 0x08801f0002047f89 */ /* 0x000fe200000e0000 */
[----:B---3--:R-:W-:-:S03]  /*1cb0*/  @!P2 LEA R9, R9, R8, 0x18 ;  /* 0x000000080909a211 */ /* 0x008fc600078ec0ff */
[----:B------:R-:W2:Y:S02]  /*1cc0*/  SHFL.DOWN PT, R5, R3, 0x4, 0x1f ;  /* 0x08801f0003057f89 */ /* 0x000ea400000e0000 */
[----:B------:R-:W-:Y:S01]  /*1cd0*/  @!P2 IMAD.IADD R9, R6, 0x1, R9 ;  /* 0x000000010609a824 */ /* 0x000fe200078e0209 */
[----:B--2---:R-:W-:-:S06]  /*1ce0*/  DSETP.GEU.AND P0, PT, R2, R4, PT ;  /* 0x000000040200722a */ /* 0x004fcc0003f0e000 */
[----:B------:R-:W-:Y:S02]  /*1cf0*/  @!P1 FSEL R2, R4, R2, !P0 ;  /* 0x0000000204029208 */ /* 0x000fe40004000000 */
[----:B------:R-:W-:Y:S02]  /*1d00*/  @!P1 FSEL R3, R5, R3, !P0 ;  /* 0x0000000305039208 */ /* 0x000fe40004000000 */
[----:B------:R-:W-:Y:S01]  /*1d10*/  ISETP.GT.AND P1, PT, R7, 0x17, PT ;  /* 0x000000170700780c */ /* 0x000fe20003f24270 */
[----:B------:R-:W-:Y:S04]  /*1d20*/  SHFL.DOWN PT, R4, R2, 0x8, 0x1f ;  /* 0x09001f0002047f89 */ /* 0x000fe800000e0000 */
[----:B------:R-:W2:Y:S02]  /*1d30*/  SHFL.DOWN PT, R5, R3, 0x8, 0x1f ;  /* 0x09001f0003057f89 */ /* 0x000ea400000e0000 */
[----:B--2---:R-:W-:-:S06]  /*1d40*/  DSETP.GEU.AND P0, PT, R2, R4, PT ;  /* 0x000000040200722a */ /* 0x004fcc0003f0e000 */
[----:B------:R-:W-:Y:S02]  /*1d50*/  @!P1 FSEL R2, R4, R2, !P0 ;  /* 0x0000000204029208 */ /* 0x000fe40004000000 */
[----:B------:R-:W-:Y:S02]  /*1d60*/  @!P1 FSEL R3, R5, R3, !P0 ;  /* 0x0000000305039208 */ /* 0x000fe40004000000 */
[----:B------:R-:W-:Y:S01]  /*1d70*/  ISETP.GT.AND P1, PT, R7, 0xf, PT ;  /* 0x0000000f0700780c */ /* 0x000fe20003f24270 */
[----:B------:R-:W-:Y:S04]  /*1d80*/  SHFL.DOWN PT, R4, R2, 0x10, 0x1f ;  /* 0x0a001f0002047f89 */ /* 0x000fe800000e0000 */
[----:B------:R-:W2:Y:S02]  /*1d90*/  SHFL.DOWN PT, R5, R3, 0x10, 0x1f ;  /* 0x0a001f0003057f89 */ /* 0x000ea400000e0000 */
[----:B--2---:R-:W-:-:S06]  /*1da0*/  DSETP.GEU.AND P0, PT, R2, R4, PT ;  /* 0x000000040200722a */ /* 0x004fcc0003f0e000 */
        /* <DEDUP_REMOVED lines=8> */
[----:B------:R-:W3:Y:S01]  /*1e30*/  S2UR UR5, SR_CgaCtaId ;  /* 0x00000000000579c3 */ /* 0x000ee20000008800 */
[----:B------:R-:W-:Y:S02]  /*1e40*/  UMOV UR4, 0x400 ;  /* 0x0000040000047882 */ /* 0x000fe40000000000 */
[----:B---3--:R-:W-:-:S09]  /*1e50*/  ULEA UR4, UR5, UR4, 0x18 ;  /* 0x0000000405047291 */ /* 0x008fd2000f8ec0ff */
[----:B------:R-:W3:Y:S04]  /*1e60*/  LDS.128 R12, [UR4+0x10] ;  /* 0x00001004ff0c7984 */ /* 0x000ee80008000c00 */
[----:B--2---:R-:W2:Y:S04]  /*1e70*/  LDS.128 R4, [UR4+0x20] ;  /* 0x00002004ff047984 */ /* 0x004ea80008000c00 */
[----:B------:R-:W4:Y:S01]  /*1e80*/  LDS.128 R8, [UR4+0x30] ;  /* 0x00003004ff087984 */ /* 0x000f220008000c00 */
[----:B---3--:R-:W-:-:S06]  /*1e90*/  DSETP.GEU.AND P1, PT, R2, R12, PT ;  /* 0x0000000c0200722a */ /* 0x008fcc0003f2e000 */
[----:B------:R-:W-:Y:S02]  /*1ea0*/  FSEL R2, R12, R2, !P1 ;  /* 0x000000020c027208 */ /* 0x000fe40004800000 */
[----:B------:R-:W-:-:S06]  /*1eb0*/  FSEL R3, R13, R3, !P1 ;  /* 0x000000030d037208 */ /* 0x000fcc0004800000 */
[----:B------:R-:W-:-:S06]  /*1ec0*/  DSETP.GEU.AND P1, PT, R2, R14, PT ;  /* 0x0000000e0200722a */ /* 0x000fcc0003f2e000 */
[----:B------:R-:W-:Y:S02]  /*1ed0*/  FSEL R2, R14, R2, !P1 ;  /* 0x000000020e027208 */ /* 0x000fe40004800000 */
[----:B------:R-:W-:-:S06]  /*1ee0*/  FSEL R3, R15, R3, !P1 ;  /* 0x000000030f037208 */ /* 0x000fcc0004800000 */
[----:B--2---:R-:W-:-:S06]  /*1ef0*/  DSETP.GEU.AND P1, PT, R2, R4, PT ;  /* 0x000000040200722a */ /* 0x004fcc0003f2e000 */
[----:B------:R-:W-:Y:S02]  /*1f00*/  FSEL R4, R4, R2, !P1 ;  /* 0x0000000204047208 */ /* 0x000fe40004800000 */
[----:B------:R-:W-:Y:S02]  /*1f10*/  FSEL R5, R5, R3, !P1 ;  /* 0x0000000305057208 */ /* 0x000fe40004800000 */
[----:B------:R-:W2:Y:S04]  /*1f20*/  LDS.64 R2, [UR4+0x40] ;  /* 0x00004004ff027984 */ /* 0x000ea80008000a00 */
        /* <DEDUP_REMOVED lines=9> */
[----:B--2---:R-:W-:-:S06]  /*1fc0*/  DSETP.GEU.AND P1, PT, R4, R2, PT ;  /* 0x000000020400722a */ /* 0x004fcc0003f2e000 */
[----:B------:R-:W-:Y:S02]  /*1fd0*/  FSEL R2, R2, R4, !P1 ;  /* 0x0000000402027208 */ /* 0x000fe40004800000 */
[----:B------:R-:W-:Y:S01]  /*1fe0*/  FSEL R3, R3, R5, !P1 ;  /* 0x0000000503037208 */ /* 0x000fe20004800000 */
[----:B------:R-:W-:Y:S06]  /*1ff0*/  BRA `(.L_x_69) ;  /* 0x0000001c00f47947 */ /* 0x000fec0003800000 */
.L_x_58:
        /* <DEDUP_REMOVED lines=16> */
.L_x_80:
[----:B------:R-:W-:Y:S05]  /*2100*/  BSYNC.RECONVERGENT B1 ;  /* 0x0000000000017941 */ /* 0x000fea0003800200 */
.L_x_79:
        /* <DEDUP_REMOVED lines=18> */
.L_x_85:
        /* <DEDUP_REMOVED lines=10> */
.L_x_84:
[----:B------:R-:W-:Y:S05]  /*22d0*/  BSYNC.RECONVERGENT B2 ;  /* 0x0000000000027941 */ /* 0x000fea0003800200 */
.L_x_83:
[----:B------:R-:W-:Y:S05]  /*22e0*/  @!P2 BRA `(.L_x_82) ;  /* 0x000000000080a947 */ /* 0x000fea0003800000 */
[----:B------:R-:W0:Y:S01]  /*22f0*/  LDC.64 R4, c[0x0][0x380] ;  /* 0x0000e000ff047b82 */ /* 0x000e220000000a00 */
[----:B------:R-:W-:Y:S02]  /*2300*/  IMAD.U32 R7, RZ, RZ, UR16 ;  /* 0x00000010ff077e24 */ /* 0x000fe4000f8e00ff */
[----:B------:R-:W-:Y:S02]  /*2310*/  VIADD R6, R8, 0x200 ;  /* 0x0000020008067836 */ /* 0x000fe40000000000 */
[----:B------:R-:W-:-:S07]  /*2320*/  IMAD R7, R7, 0x800, R8 ;  /* 0x0000080007077824 */ /* 0x000fce00078e0208 */
.L_x_86:
        /* <DEDUP_REMOVED lines=28> */
.L_x_82:
[----:B------:R-:W-:Y:S05]  /*24f0*/  BSYNC.RECONVERGENT B1 ;  /* 0x0000000000017941 */ /* 0x000fea0003800200 */
.L_x_81:
        /* <DEDUP_REMOVED lines=45> */
[----:B------:R-:W-:-:S03]  /*27d0*/  FSEL R5, R5, R3, P1 ;  /* 0x0000000305057208 */ /* 0x000fc60000800000 */
[----:B0-----:R-:W-:Y:S02]  /*27e0*/  IMAD.MOV.U32 R2, RZ, RZ, R4 ;  /* 0x000000ffff027224 */ /* 0x001fe400078e0004 */
[----:B------:R-:W-:Y:S01]  /*27f0*/  IMAD.MOV.U32 R3, RZ, RZ, R5 ;  /* 0x000000ffff037224 */ /* 0x000fe200078e0005 */
[----:B------:R-:W-:Y:S06]  /*2800*/  BAR.SYNC.DEFER_BLOCKING 0x0 ;  /* 0x0000000000007b1d */ /* 0x000fec0000010000 */
[----:B------:R-:W-:Y:S05]  /*2810*/  @P0 BRA `(.L_x_69) ;  /* 0x0000001400ec0947 */ /* 0x000fea0003800000 */
[----:B------:R-:W0:Y:S01]  /*2820*/  S2UR UR5, SR_CgaCtaId ;  /* 0x00000000000579c3 */ /* 0x000e220000008800 */
[----:B------:R-:W-:Y:S02]  /*2830*/  UMOV UR4, 0x400 ;  /* 0x0000040000047882 */ /* 0x000fe40000000000 */
[----:B0-----:R-:W-:-:S09]  /*2840*/  ULEA UR4, UR5, UR4, 0x18 ;  /* 0x0000000405047291 */ /* 0x001fd2000f8ec0ff */
[----:B------:R-:W0:Y:S04]  /*2850*/  LDS.128 R12, [UR4+0x10] ;  /* 0x00001004ff0c7984 */ /* 0x000e280008000c00 */
[----:B------:R-:W1:Y:S04]  /*2860*/  LDS.128 R4, [UR4+0x20] ;  /* 0x00002004ff047984 */ /* 0x000e680008000c00 */
        /* <DEDUP_REMOVED lines=24> */
.L_x_87:
        /* <DEDUP_REMOVED lines=36> */
[----:B------:R-:W-:Y:S01]  /*2c30*/  VIADD R10, R10, 0x10 ;  /* 0x000000100a0a7836 */ /* 0x000fe20000000000 */
[----:B------:R-:W0:Y:S11]  /*2c40*/  SHFL.DOWN PT, R3, R7, 0x8, R5 ;  /* 0x0900000007037989 */ /* 0x000e3600000e0005 */
[----:B------:R-:W1:Y:S01]  /*2c50*/  @!P0 S2R R9, SR_CgaCtaId ;  /* 0x0000000000098919 */ /* 0x000e620000008800 */
[----:B------:R-:W-:Y:S01]  /*2c60*/  @!P0 MOV R8, 0x400 ;  /* 0x0000040000088802 */ /* 0x000fe20000000f00 */
[----:B0-----:R-:W-:Y:S01]  /*2c70*/  DSETP.GEU.AND P1, PT, R6, R2, PT ;  /* 0x000000020600722a */ /* 0x001fe20003f2e000 */
[----:B------:R-:W-:-:S05]  /*2c80*/  @!P0 SHF.R.U32.HI R6, RZ, 0x2, R0 ;  /* 0x00000002ff068819 */ /* 0x000fca0000011600 */
[----:B------:R-:W-:Y:S02]  /*2c90*/  @!P2 FSEL R4, R2, R4, !P1 ;  /* 0x000000040204a208 */ /* 0x000fe40004800000 */
[----:B------:R-:W-:Y:S02]  /*2ca0*/  @!P2 FSEL R7, R3, R7, !P1 ;  /* 0x000000070307a208 */ /* 0x000fe40004800000 */
[----:B------:R-:W-:Y:S01]  /*2cb0*/  ISETP.GT.AND P2, PT, R10, R5, PT ;  /* 0x000000050a00720c */ /* 0x000fe20003f44270 */
[----:B------:R-:W-:Y:S01]  /*2cc0*/  SHFL.DOWN PT, R2, R4, 0x10, R5 ;  /* 0x0a00000004027989 */ /* 0x000fe200000e0005 */
[----:B------:R-:W-:-:S03]  /*2cd0*/  @!P0 LOP3.LUT R6, R6, 0xf8, RZ, 0xc0, !PT ;  /* 0x000000f806068812 */ /* 0x000fc600078ec0ff */
[----:B------:R0:W2:Y:S01]  /*2ce0*/  SHFL.DOWN PT, R3, R7, 0x10, R5 ;  /* 0x0a00000007037989 */ /* 0x0000a200000e0005 */
        /* <DEDUP_REMOVED lines=11> */
[----:B0-----:R-:W-:Y:S05]  /*2da0*/  @P0 BRA `(.L_x_69) ;  /* 0x0000001000880947 */ /* 0x001fea0003800000 */
        /* <DEDUP_REMOVED lines=59> */
.L_x_78:
[----:B------:R-:W0:Y:S01]  /*3160*/  S2R R0, SR_TID.X ;  /* 0x0000000000007919 */ /* 0x000e220000002100 */
[----:B------:R-:W1:Y:S01]  /*3170*/  LDCU.64 UR8, c[0x0][0x380] ;  /* 0x00007000ff0877ac */ /* 0x000e620008000a00 */
[----:B------:R-:W-:Y:S02]  /*3180*/  IMAD.U32 R19, RZ, RZ, UR16 ;  /* 0x00000010ff137e24 */ /* 0x000fe4000f8e00ff */
[----:B-1----:R-:W-:Y:S02]  /*3190*/  IMAD.U32 R2, RZ, RZ, UR8 ;  /* 0x00000008ff027e24 */ /* 0x002fe4000f8e00ff */
[----:B------:R-:W-:Y:S02]  /*31a0*/  IMAD.U32 R3, RZ, RZ, UR9 ;  /* 0x00000009ff037e24 */ /* 0x000fe4000f8e00ff */
[----:B0-----:R-:W-:-:S04]  /*31b0*/  IMAD R19, R19, 0x800, R0 ;  /* 0x0000080013137824 */ /* 0x001fc800078e0200 */
[----:B------:R-:W-:-:S05]  /*31c0*/  IMAD.WIDE.U32 R18, R19, 0x8, R2 ;  /* 0x0000000813127825 */ /* 0x000fca00078e0002 */
        /* <DEDUP_REMOVED lines=8> */
[----:B------:R-:W-:Y:S01]  /*3250*/  UISETP.GE.U32.AND UP0, UPT, UR13, UR5, UPT ;  /* 0x000000050d00728c */ /* 0x000fe2000bf06070 */
        /* <DEDUP_REMOVED lines=21> */
[----:B------:R-:W-:Y:S06]  /*33b0*/  BRA.U !UP0, `(.L_x_88) ;  /* 0x0000000508dc7547 */ /* 0x000fec000b800000 */
[----:B------:R-:W-:Y:S02]  /*33c0*/  ULEA UR8, UR16, UR5, 0xb ;  /* 0x0000000510087291 */ /* 0x000fe4000f8e58ff */
[----:B------:R-:W-:Y:S02]  /*33d0*/  UIADD3 UR14, UPT, UPT, UR7, -0x800, URZ ;  /* 0xfffff800070e7890 */ /* 0x000fe4000fffe0ff */
[----:B------:R-:W-:Y:S02]  /*33e0*/  UIADD3 UR9, UPT, UPT, UR8, 0x100, URZ ;  /* 0x0000010008097890 */ /* 0x000fe4000fffe0ff */
[----:B------:R-:W-:Y:S02]  /*33f0*/  UISETP.GT.U32.AND UP0, UPT, UR8, UR14, UPT ;  /* 0x0000000e0800728c */ /* 0x000fe4000bf04070 */
[----:B------:R-:W-:Y:S01]  /*3400*/  VIADD R7, R0, UR8 ;  /* 0x0000000800077c36 */ /* 0x000fe20008000000 */
[----:B------:R-:W-:Y:S01]  /*3410*/  UMOV UR4, URZ ;  /* 0x000000ff00047c82 */ /* 0x000fe20008000000 */
[----:B------:R-:W-:-:S05]  /*3420*/  UMOV UR6, UR8 ;  /* 0x0000000800067c82 */ /* 0x000fca0008000000 */
[----:B------:R-:W-:Y:S05]  /*3430*/  BRA.U UP0, `(.L_x_89) ;  /* 0x0000000100b87547 */ /* 0x000fea000b800000 */
[----:B------:R-:W0:Y:S01]  /*3440*/  LDC.64 R2, c[0x0][0x380] ;  /* 0x0000e000ff027b82 */ /* 0x000e220000000a00 */
[----:B------:R-:W1:Y:S01]  /*3450*/  LDCU UR7, c[0x0][0x3a8] ;  /* 0x00007500ff0777ac */ /* 0x000e620008000800 */
[----:B------:R-:W-:Y:S01]  /*3460*/  NOP ;  /* 0x0000000000007918 */ /* 0x000fe20000000000 */
.L_x_90:
[----:B------:R-:W-:-:S04]  /*3470*/  VIADD R23, R0, UR6 ;  /* 0x0000000600177c36 */ /* 0x000fc80008000000 */
[----:B0-----:R-:W-:-:S05]  /*3480*/  IMAD.WIDE.U32 R22, R23, 0x8, R2 ;  /* 0x0000000817167825 */ /* 0x001fca00078e0002 */
[----:B------:R-:W2:Y:S04]  /*3490*/  LDG.E.64.CONSTANT R24, desc[UR10][R22.64] ;  /* 0x0000000a16187981 */ /* 0x000ea8000c1e9b00 */
[----:B------:R-:W3:Y:S04]  /*34a0*/  LDG.E.64.CONSTANT R18, desc[UR10][R22.64+0x800] ;  /* 0x0008000a16127981 */ /* 0x000ee8000c1e9b00 */
[----:B------:R-:W4:Y:S04]  /*34b0*/  LDG.E.64.CONSTANT R16, desc[UR10][R22.64+0x1000] ;  /* 0x0010000a16107981 */ /* 0x000f28000c1e9b00 */
[----:B------:R-:W5:Y:S04]  /*34c0*/  LDG.E.64.CONSTANT R14, desc[UR10][R22.64+0x1800] ;  /* 0x0018000a160e7981 */ /* 0x000f68000c1e9b00 */
[----:B------:R-:W5:Y:S04]  /*34d0*/  LDG.E.64.CONSTANT R12, desc[UR10][R22.64+0x2000] ;  /* 0x0020000a160c7981 */ /* 0x000f68000c1e9b00 */
[----:B------:R-:W5:Y:S04]  /*34e0*/  LDG.E.64.CONSTANT R10, desc[UR10][R22.64+0x2800] ;  /* 0x0028000a160a7981 */ /* 0x000f68000c1e9b00 */
[----:B------:R-:W5:Y:S04]  /*34f0*/  LDG.E.64.CONSTANT R8, desc[UR10][R22.64+0x3000] ;  /* 0x0030000a16087981 */ /* 0x000f68000c1e9b00 */
[----:B------:R-:W5:Y:S01]  /*3500*/  LDG.E.64.CONSTANT R20, desc[UR10][R22.64+0x3800] ;  /* 0x0038000a16147981 */ /* 0x000f62000c1e9b00 */
[----:B-1----:R-:W-:-:S04]  /*3510*/  UIADD3 UR12, UPT, UPT, -UR6, UR7, URZ ;  /* 0x00000007060c7290 */ /* 0x002fc8000fffe1ff */
        /* <DEDUP_REMOVED lines=32> */
.L_x_89:
[----:B------:R-:W-:-:S09]  /*3720*/  UISETP.GE.U32.AND UP0, UPT, UR6, UR7, UPT ;  /* 0x000000070600728c */ /* 0x000fd2000bf06070 */
[----:B------:R-:W-:Y:S05]  /*3730*/  BRA.U UP0, `(.L_x_88) ;  /* 0x0000000100fc7547 */ /* 0x000fea000b800000 */
[----:B------:R-:W-:Y:S01]  /*3740*/  UIADD3 UR5, UPT, UPT, -UR6, UR7, URZ ;  /* 0x0000000706057290 */ /* 0x000fe2000fffe1ff */
[----:B------:R-:W-:Y:S05]  /*3750*/  BSSY.RECONVERGENT B1, `(.L_x_88) ;  /* 0x000003d000017945 */ /* 0x000fea0003800200 */
[----:B------:R-:W-:-:S13]  /*3760*/  ISETP.GE.AND P0, PT, R0, UR5, PT ;  /* 0x0000000500007c0c */ /* 0x000fda000bf06270 */
[----:B------:R-:W-:Y:S05]  /*3770*/  @P0 BRA `(.L_x_91) ;  /* 0x0000000000e80947 */ /* 0x000fea0003800000 */
[----:B------:R-:W0:Y:S01]  /*3780*/  LDC R10, c[0x0][0x3ac] ;  /* 0x0000eb00ff0a7b82 */ /* 0x000e220000000800 */
[----:B------:R-:W-:Y:S01]  /*3790*/  LOP3.LUT R6, RZ, R0, RZ, 0x33, !PT ;  /* 0x00000000ff067212 */ /* 0x000fe200078e33ff */
[----:B------:R-:W-:Y:S04]  /*37a0*/  BSSY.RECONVERGENT B2, `(.L_x_92) ;  /* 0x0000018000027945 */ /* 0x000fe80003800200 */
[----:B------:R-:W-:-:S04]  /*37b0*/  VIADD R8, R6, UR7 ;  /* 0x0000000706087c36 */ /* 0x000fc80008000000 */
[----:B------:R-:W-:Y:S02]  /*37c0*/  VIADD R9, R8, -UR8 ;  /* 0x8000000808097c36 */ /* 0x000fe40008000000 */
[----:B0-----:R-:W-:Y:S01]  /*37d0*/  IMAD R6, R10, UR4, RZ ;  /* 0x000000040a067c24 */ /* 0x001fe2000f8e02ff */
[C---:B------:R-:W-:Y:S02]  /*37e0*/  LOP3.LUT R10, R8.reuse, 0x300, RZ, 0xc0, !PT ;  /* 0x00000300080a7812 */ /* 0x040fe400078ec0ff */
[----:B------:R-:W-:Y:S01]  /*37f0*/  LEA.HI R8, R8, 0x1, RZ, 0x18 ;  /* 0x0000000108087811 */ /* 0x000fe200078fc0ff */
[----:B------:R-:W-:Y:S01]  /*3800*/  IMAD R6, R6, -0x800, R9 ;  /* 0xfffff80006067824 */ /* 0x000fe200078e0209 */
[----:B------:R-:W-:Y:S01]  /*3810*/  ISETP.NE.AND P0, PT, R10, 0x300, PT ;  /* 0x000003000a00780c */ /* 0x000fe20003f05270 */
[----:B------:R-:W-:-:S03]  /*3820*/  IMAD.MOV.U32 R10, RZ, RZ, R0 ;  /* 0x000000ffff0a7224 */ /* 0x000fc600078e0000 */
[----:B------:R-:W-:-:S09]  /*3830*/  ISETP.GE.U32.AND P2, PT, R6, 0x300, PT ;  /* 0x000003000600780c */ /* 0x000fd20003f46070 */
[----:B------:R-:W-:Y:S05]  /*3840*/  @!P0 BRA `(.L_x_93) ;  /* 0x0000000000348947 */ /* 0x000fea0003800000 */
[----:B------:R-:W-:Y:S01]  /*3850*/  LOP3.LUT R8, R8, 0x3, RZ, 0xc0, !PT ;  /* 0x0000000308087812 */ /* 0x000fe200078ec0ff */
[----:B------:R-:W-:-:S04]  /*3860*/  IMAD.MOV.U32 R10, RZ, RZ, R0 ;  /* 0x000000ffff0a7224 */ /* 0x000fc800078e0000 */
[----:B------:R-:W-:-:S07]  /*3870*/  IMAD.MOV R6, RZ, RZ, -R8 ;  /* 0x000000ffff067224 */ /* 0x000fce00078e0a08 */
.L_x_94:
        /* <DEDUP_REMOVED lines=10> */
.L_x_93:
[----:B------:R-:W-:Y:S05]  /*3920*/  BSYNC.RECONVERGENT B2 ;  /* 0x0000000000027941 */ /* 0x000fea0003800200 */
.L_x_92:
[----:B------:R-:W-:Y:S05]  /*3930*/  @!P2 BRA `(.L_x_91) ;  /* 0x000000000078a947 */ /* 0x000fea0003800000 */
[C---:B------:R-:W-:Y:S02]  /*3940*/  VIADD R6, R10.reuse, 0x200 ;  /* 0x000002000a067836 */ /* 0x040fe40000000000 */
[----:B------:R-:W-:-:S07]  /*3950*/  VIADD R7, R10, UR9 ;  /* 0x000000090a077c36 */ /* 0x000fce0008000000 */
.L_x_95:
[----:B------:R-:W-:-:S04]  /*3960*/  VIADD R9, R7, 0xffffff00 ;  /* 0xffffff0007097836 */ /* 0x000fc80000000000 */
[----:B------:R-:W-:-:S06]  /*3970*/  IMAD.WIDE.U32 R8, R9, 0x8, R2 ;  /* 0x0000000809087825 */ /* 0x000fcc00078e0002 */
        /* <DEDUP_REMOVED lines=11> */
[----:B------:R-:W-:Y:S01]  /*3a30*/  FSEL R4, R8, R4, !P0 ;  /* 0x0000000408047208 */ /* 0x000fe20004000000 */
[C---:B------:R-:W-:Y:S01]  /*3a40*/  VIADD R8, R6.reuse, 0x200 ;  /* 0x0000020006087836 */ /* 0x040fe20000000000 */
[----:B------:R-:W-:Y:S01]  /*3a50*/  FSEL R5, R9, R5, !P0 ;  /* 0x0000000509057208 */ /* 0x000fe20004000000 */
[----:B------:R-:W-:-:S05]  /*3a60*/  VIADD R6, R6, 0x400 ;  /* 0x0000040006067836 */ /* 0x000fca0000000000 */
        /* <DEDUP_REMOVED lines=11> */
.L_x_91:
[----:B------:R-:W-:Y:S05]  /*3b20*/  BSYNC.RECONVERGENT B1 ;  /* 0x0000000000017941 */ /* 0x000fea0003800200 */
.L_x_88:
        /* <DEDUP_REMOVED lines=49> */
[----:B------:R-:W1:Y:S04]  /*3e40*/  LDS.128 R12, [UR4+0x10] ;  /* 0x00001004ff0c7984 */ /* 0x000e680008000c00 */
[----:B0-----:R-:W0:Y:S04]  /*3e50*/  LDS.128 R4, [UR4+0x20] ;  /* 0x00002004ff047984 */ /* 0x001e280008000c00 */
[----:B------:R-:W2:Y:S01]  /*3e60*/  LDS.128 R8, [UR4+0x30] ;  /* 0x00003004ff087984 */ /* 0x000ea20008000c00 */
[----:B-1----:R-:W-:-:S06]  /*3e70*/  DSETP.GEU.AND P1, PT, R2, R12, PT ;  /* 0x0000000c0200722a */ /* 0x002fcc0003f2e000 */
[----:B------:R-:W-:Y:S02]  /*3e80*/  FSEL R2, R12, R2, !P1 ;  /* 0x000000020c027208 */ /* 0x000fe40004800000 */
[----:B------:R-:W-:-:S06]  /*3e90*/  FSEL R3, R13, R3, !P1 ;  /* 0x000000030d037208 */ /* 0x000fcc0004800000 */
[----:B------:R-:W-:-:S06]  /*3ea0*/  DSETP.GEU.AND P1, PT, R2, R14, PT ;  /* 0x0000000e0200722a */ /* 0x000fcc0003f2e000 */
[----:B------:R-:W-:Y:S02]  /*3eb0*/  FSEL R2, R14, R2, !P1 ;  /* 0x000000020e027208 */ /* 0x000fe40004800000 */
[----:B------:R-:W-:-:S06]  /*3ec0*/  FSEL R3, R15, R3, !P1 ;  /* 0x000000030f037208 */ /* 0x000fcc0004800000 */
[----:B0-----:R-:W-:-:S06]  /*3ed0*/  DSETP.GEU.AND P1, PT, R2, R4, PT ;  /* 0x000000040200722a */ /* 0x001fcc0003f2e000 */
        /* <DEDUP_REMOVED lines=14> */
[----:B------:R-:W-:-:S07]  /*3fc0*/  FSEL R3, R3, R5, !P1 ;  /* 0x0000000503037208 */ /* 0x000fce0004800000 */
.L_x_69:
[----:B01----:R-:W-:Y:S05]  /*3fd0*/  BSYNC.RECONVERGENT B0 ;  /* 0x0000000000007941 */ /* 0x003fea0003800200 */
.L_x_57:
[----:B------:R-:W-:Y:S05]  /*3fe0*/  @P0 EXIT ;  /* 0x000000000000094d */ /* 0x000fea0003800000 */
[----:B------:R-:W0:Y:S02]  /*3ff0*/  LDCU.64 UR4, c[0x0][0x388] ;  /* 0x00007100ff0477ac */ /* 0x000e240008000a00 */
[----:B0-----:R-:W-:-:S06]  /*4000*/  UIMAD.WIDE.U32 UR4, UR16, 0x8, UR4 ;  /* 0x00000008100478a5 */ /* 0x001fcc000f8e0004 */
[----:B--2---:R-:W-:Y:S02]  /*4010*/  IMAD.U32 R4, RZ, RZ, UR4 ;  /* 0x00000004ff047e24 */ /* 0x004fe4000f8e00ff */
[----:B------:R-:W-:-:S05]  /*4020*/  IMAD.U32 R5, RZ, RZ, UR5 ;  /* 0x00000005ff057e24 */ /* 0x000fca000f8e00ff */
[----:B------:R-:W-:Y:S01]  /*4030*/  STG.E.64 desc[UR10][R4.64], R2 ;  /* 0x0000000204007986 */ /* 0x000fe2000c101b0a */
[----:B------:R-:W-:Y:S05]  /*4040*/  EXIT ;  /* 0x000000000000794d */ /* 0x000fea0003800000 */
.L_x_96:
        /* <DEDUP_REMOVED lines=11> */
.L_x_151:


//--------------------- .text._ZN3cub18CUB_300001_SM_10006detail6reduce28DeviceReduceSingleTileKernelINS2_10policy_hubIdjN4cuda3__47maximumIvEEE10Policy1000EPdSB_jS8_ddNS5_3std3__410__identityEEEvT0_T1_T2_T3_T4_T6_ --------------------------
	.section	.text._ZN3cub18CUB_300001_SM_10006detail6reduce28DeviceReduceSingleTileKernelINS2_10policy_hubIdjN4cuda3__47maximumIvEEE10Policy1000EPdSB_jS8_ddNS5_3std3__410__identityEEEvT0_T1_T2_T3_T4_T6_,"ax",@progbits
	.align	128
        .global         _ZN3cub18CUB_300001_SM_10006detail6reduce28DeviceReduceSingleTileKernelINS2_10policy_hubIdjN4cuda3__47maximumIvEEE10Policy1000EPdSB_jS8_ddNS5_3std3__410__identityEEEvT0_T1_T2_T3_T4_T6_
        .type           _ZN3cub18CUB_300001_SM_10006detail6reduce28DeviceReduceSingleTileKernelINS2_10policy_hubIdjN4cuda3__47maximumIvEEE10Policy1000EPdSB_jS8_ddNS5_3std3__410__identityEEEvT0_T1_T2_T3_T4_T6_,@function
        .size           _ZN3cub18CUB_300001_SM_10006detail6reduce28DeviceReduceSingleTileKernelINS2_10policy_hubIdjN4cuda3__47maximumIvEEE10Policy1000EPdSB_jS8_ddNS5_3std3__410__identityEEEvT0_T1_T2_T3_T4_T6_,(.L_x_152 - _ZN3cub18CUB_300001_SM_10006detail6reduce28DeviceReduceSingleTileKernelINS2_10policy_hubIdjN4cuda3__47maximumIvEEE10Policy1000EPdSB_jS8_ddNS5_3std3__410__identityEEEvT0_T1_T2_T3_T4_T6_)
        .other          _ZN3cub18CUB_300001_SM_10006detail6reduce28DeviceReduceSingleTileKernelINS2_10policy_hubIdjN4cuda3__47maximumIvEEE10Policy1000EPdSB_jS8_ddNS5_3std3__410__identityEEEvT0_T1_T2_T3_T4_T6_,@"STO_CUDA_ENTRY STV_DEFAULT"
_ZN3cub18CUB_300001_SM_10006detail6reduce28DeviceReduceSingleTileKernelINS2_10policy_hubIdjN4cuda3__47maximumIvEEE10Policy1000EPdSB_jS8_ddNS5_3std3__410__identityEEEvT0_T1_T2_T3_T4_T6_:
.text._ZN3cub18CUB_300001_SM_10006detail6reduce28DeviceReduceSingleTileKernelINS2_10policy_hubIdjN4cuda3__47maximumIvEEE10Policy1000EPdSB_jS8_ddNS5_3std3__410__identityEEEvT0_T1_T2_T3_T4_T6_:
        /* <DEDUP_REMOVED lines=13> */
.L_x_97:
[----:B------:R-:W0:Y:S01]  /*00d0*/  LDCU UR4, c[0x0][0x380] ;  /* 0x00007000ff0477ac */ /* 0x000e220008000800 */
[----:B------:R-:W-:Y:S01]  /*00e0*/  BSSY.RECONVERGENT B0, `(.L_x_98) ;  /* 0x00004ae000007945 */ /* 0x000fe20003800200 */
[----:B0-----:R-:W-:-:S09]  /*00f0*/  ULOP3.LUT UP0, URZ, UR4, 0x1f, URZ, 0xc0, !UPT ;  /* 0x0000001f04ff7892 */ /* 0x001fd2000f80c0ff */
[----:B------:R-:W-:Y:S05]  /*0100*/  BRA.U UP0, `(.L_x_99) ;  /* 0x0000002500447547 */ /* 0x000fea000b800000 */
[----:B------:R-:W-:-:S13]  /*0110*/  ISETP.GT.U32.AND P0, PT, R0, 0x7ff, PT ;  /* 0x000007ff0000780c */ /* 0x000fda0003f04070 */
[----:B------:R-:W-:Y:S05]  /*0120*/  @P0 BRA `(.L_x_100) ;  /* 0x0000001400f80947 */ /* 0x000fea0003800000 */
[----:B------:R-:W0:Y:S01]  /*0130*/  S2R R3, SR_TID.X ;  /* 0x0000000000037919 */ /* 0x000e220000002100 */
[----:B------:R-:W-:Y:S01]  /*0140*/  BSSY.RECONVERGENT B1, `(.L_x_101) ;  /* 0x0000009000017945 */ /* 0x000fe20003800200 */
[----:B------:R-:W-:Y:S02]  /*0150*/  CS2R R4, SRZ ;  /* 0x0000000000047805 */ /* 0x000fe4000001ff00 */
[----:B0-----:R-:W-:Y:S01]  /*0160*/  ISETP.GE.U32.AND P0, PT, R3, R0, PT ;  /* 0x000000000300720c */ /* 0x001fe20003f06070 */
[----:B------:R-:W-:-:S12]  /*0170*/  IMAD.MOV.U32 R9, RZ, RZ, R3 ;  /* 0x000000ffff097224 */ /* 0x000fd800078e0003 */
[----:B------:R-:W-:Y:S05]  /*0180*/  @P0 BRA `(.L_x_102) ;  /* 0x0000000000100947 */ /* 0x000fea0003800000 */
[----:B------:R-:W0:Y:S02]  /*0190*/  LDC.64 R4, c[0x0][0x380] ;  /* 0x0000e000ff047b82 */ /* 0x000e240000000a00 */
[----:B0-----:R-:W-:-:S06]  /*01a0*/  IMAD.WIDE.U32 R4, R3, 0x8, R4 ;  /* 0x0000000803047825 */ /* 0x001fcc00078e0004 */
[----:B------:R-:W5:Y:S01]  /*01b0*/  LDG.E.64.CONSTANT R4, desc[UR6][R4.64] ;  /* 0x0000000604047981 */ /* 0x000f62000c1e9b00 */
[----:B------:R-:W-:-:S07]  /*01c0*/  VIADD R9, R3, 0x100 ;  /* 0x0000010003097836 */ /* 0x000fce0000000000 */
.L_x_102:
[----:B------:R-:W-:Y:S05]  /*01d0*/  BSYNC.RECONVERGENT B1 ;  /* 0x0000000000017941 */ /* 0x000fea0003800200 */
.L_x_101:
[----:B------:R-:W-:Y:S01]  /*01e0*/  ISETP.GE.U32.AND P0, PT, R9, R0, PT ;  /* 0x000000000900720c */ /* 0x000fe20003f06070 */
        /* <DEDUP_REMOVED lines=16> */
.L_x_107:
        /* <DEDUP_REMOVED lines=12> */
.L_x_106:
[----:B------:R-:W-:Y:S05]  /*03b0*/  BSYNC.RECONVERGENT B2 ;  /* 0x0000000000027941 */ /* 0x000fea0003800200 */
.L_x_105:
[----:B------:R-:W-:Y:S05]  /*03c0*/  @!P0 BRA `(.L_x_104) ;  /* 0x0000000800288947 */ /* 0x000fea0003800000 */
[----:B------:R-:W0:Y:S01]  /*03d0*/  LDC.64 R6, c[0x0][0x380] ;  /* 0x0000e000ff067b82 */ /* 0x000e220000000a00 */
[----:B------:R-:W-:Y:S01]  /*03e0*/  IMAD.IADD R2, R0, 0x1, -R9 ;  /* 0x0000000100027824 */ /* 0x000fe200078e0a09 */
[----:B------:R-:W-:Y:S01]  /*03f0*/  BSSY.RECONVERGENT B2, `(.L_x_108) ;  /* 0x000004c000027945 */ /* 0x000fe20003800200 */
[----:B------:R-:W-:-:S03]  /*0400*/  PLOP3.LUT P0, PT, PT, PT, PT, 0x80, 0x8 ;  /* 0x000000000008781c */ /* 0x000fc60003f0f070 */
[----:B------:R-:W-:Y:S01]  /*0410*/  ISETP.GT.AND P1, PT, R2, 0xc00, PT ;  /* 0x00000c000200780c */ /* 0x000fe20003f24270 */
[----:B0-----:R-:W-:-:S12]  /*0420*/  IMAD.WIDE.U32 R6, R9, 0x8, R6 ;  /* 0x0000000809067825 */ /* 0x001fd800078e0006 */
[----:B------:R-:W-:Y:S05]  /*0430*/  @!P1 BRA `(.L_x_109) ;  /* 0x00000004001c9947 */ /* 0x000fea0003800000 */
[----:B------:R-:W-:Y:S01]  /*0440*/  PLOP3.LUT P0, PT, PT, PT, PT, 0x8, 0x80 ;  /* 0x000000000080781c */ /* 0x000fe20003f0e170 */
[----:B------:R-:W-:-:S12]  /*0450*/  VIADD R2, R0, 0xfffff400 ;  /* 0xfffff40000027836 */ /* 0x000fd80000000000 */
.L_x_110:
[----:B------:R-:W2:Y:S04]  /*0460*/  LDG.E.64.CONSTANT R40, desc[UR6][R6.64] ;  /* 0x0000000606287981 */ /* 0x000ea8000c1e9b00 */
[----:B------:R-:W3:Y:S04]  /*0470*/  LDG.E.64.CONSTANT R38, desc[UR6][R6.64+0x800] ;  /* 0x0008000606267981 */ /* 0x000ee8000c1e9b00 */
[----:B------:R-:W4:Y:S04]  /*0480*/  LDG.E.64.CONSTANT R36, desc[UR6][R6.64+0x1000] ;  /* 0x0010000606247981 */ /* 0x000f28000c1e9b00 */
        /* <DEDUP_REMOVED lines=12> */
[----:B------:R0:W4:Y:S01]  /*0550*/  LDG.E.64.CONSTANT R10, desc[UR6][R6.64+0x7800] ;  /* 0x00780006060a7981 */ /* 0x000122000c1e9b00 */
[----:B------:R-:W-:-:S05]  /*0560*/  VIADD R9, R9, 0x1000 ;  /* 0x0000100009097836 */ /* 0x000fca0000000000 */
[----:B------:R-:W-:Y:S02]  /*0570*/  ISETP.GE.AND P2, PT, R9, R2, PT ;  /* 0x000000020900720c */ /* 0x000fe40003f46270 */
[----:B0-----:R-:W-:-:S05]  /*0580*/  IADD3 R6, P3, PT, R6, 0x8000, RZ ;  /* 0x0000800006067810 */ /* 0x001fca0007f7e0ff */
[----:B------:R-:W-:Y:S01]  /*0590*/  IMAD.X R7, RZ, RZ, R7, P3 ;  /* 0x000000ffff077224 */ /* 0x000fe200018e0607 */
        /* <DEDUP_REMOVED lines=49> */
.L_x_109:
[----:B------:R-:W-:Y:S05]  /*08b0*/  BSYNC.RECONVERGENT B2 ;  /* 0x0000000000027941 */ /* 0x000fea0003800200 */
.L_x_108:
[----:B------:R-:W-:Y:S01]  /*08c0*/  IMAD.IADD R2, R0, 0x1, -R9 ;  /* 0x0000000100027824 */ /* 0x000fe200078e0a09 */
[----:B------:R-:W-:Y:S04]  /*08d0*/  BSSY.RECONVERGENT B2, `(.L_x_111) ;  /* 0x0000027000027945 */ /* 0x000fe80003800200 */
[----:B------:R-:W-:-:S13]  /*08e0*/  ISETP.GT.AND P1, PT, R2, 0x400, PT ;  /* 0x000004000200780c */ /* 0x000fda0003f24270 */
[----:B------:R-:W-:Y:S05]  /*08f0*/  @!P1 BRA `(.L_x_112) ;  /* 0x0000000000909947 */ /* 0x000fea0003800000 */
[----:B------:R-:W2:Y:S04]  /*0900*/  LDG.E.64.CONSTANT R12, desc[UR6][R6.64] ;  /* 0x00000006060c7981 */ /* 0x000ea8000c1e9b00 */
[----:B------:R-:W3:Y:S04]  /*0910*/  LDG.E.64.CONSTANT R14, desc[UR6][R6.64+0x800] ;  /* 0x00080006060e7981 */ /* 0x000ee8000c1e9b00 */
[----:B------:R-:W4:Y:S04]  /*0920*/  LDG.E.64.CONSTANT R16, desc[UR6][R6.64+0x1000] ;  /* 0x0010000606107981 */ /* 0x000f28000c1e9b00 */
[----:B------:R-:W4:Y:S04]  /*0930*/  LDG.E.64.CONSTANT R18, desc[UR6][R6.64+0x1800] ;  /* 0x0018000606127981 */ /* 0x000f28000c1e9b00 */
[----:B------:R-:W4:Y:S04]  /*0940*/  LDG.E.64.CONSTANT R20, desc[UR6][R6.64+0x2000] ;  /* 0x0020000606147981 */ /* 0x000f28000c1e9b00 */
[----:B------:R-:W4:Y:S04]  /*0950*/  LDG.E.64.CONSTANT R22, desc[UR6][R6.64+0x2800] ;  /* 0x0028000606167981 */ /* 0x000f28000c1e9b00 */
[----:B------:R-:W4:Y:S04]  /*0960*/  LDG.E.64.CONSTANT R24, desc[UR6][R6.64+0x3000] ;  /* 0x0030000606187981 */ /* 0x000f28000c1e9b00 */
[----:B------:R0:W4:Y:S01]  /*0970*/  LDG.E.64.CONSTANT R10, desc[UR6][R6.64+0x3800] ;  /* 0x00380006060a7981 */ /* 0x000122000c1e9b00 */
[----:B------:R-:W-:Y:S01]  /*0980*/  VIADD R9, R9, 0x800 ;  /* 0x0000080009097836 */ /* 0x000fe20000000000 */
        /* <DEDUP_REMOVED lines=27> */
.L_x_112:
[----:B------:R-:W-:Y:S05]  /*0b40*/  BSYNC.RECONVERGENT B2 ;  /* 0x0000000000027941 */ /* 0x000fea0003800200 */
.L_x_111:
[----:B------:R-:W-:-:S13]  /*0b50*/  ISETP.LT.OR P0, PT, R9, R0, P0 ;  /* 0x000000000900720c */ /* 0x000fda0000701670 */
[----:B------:R-:W-:Y:S05]  /*0b60*/  @!P0 BRA `(.L_x_104) ;  /* 0x0000000000408947 */ /* 0x000fea0003800000 */
        /* <DEDUP_REMOVED lines=16> */
.L_x_104:
[----:B------:R-:W-:Y:S05]  /*0c70*/  BSYNC.RECONVERGENT B1 ;  /* 0x0000000000017941 */ /* 0x000fea0003800200 */
.L_x_103:
[----:B------:R-:W-:-:S13]  /*0c80*/  ISETP.GE.U32.AND P0, PT, R0, 0x100, PT ;  /* 0x000001000000780c */ /* 0x000fda0003f06070 */
        /* <DEDUP_REMOVED lines=58> */
[----:B-1----:R-:W0:Y:S04]  /*1030*/  LDS.128 R8, [UR4+0x10] ;  /* 0x00001004ff087984 */ /* 0x002e280008000c00 */
        /* <DEDUP_REMOVED lines=25> */
.L_x_113:
[----:B------:R-:W-:Y:S01]  /*11d0*/  LOP3.LUT R2, R3, 0x3e0, RZ, 0xc0, !PT ;  /* 0x000003e003027812 */ /* 0x000fe200078ec0ff */
[----:B------:R-:W0:Y:S03]  /*11e0*/  S2R R10, SR_LANEID ;  /* 0x00000000000a7919 */ /* 0x000e260000000000 */
[----:B------:R-:W-:Y:S01]  /*11f0*/  LOP3.LUT R9, RZ, R2, RZ, 0x33, !PT ;  /* 0x00000002ff097212 */ /* 0x000fe200078e33ff */
[----:B------:R-:W-:-:S04]  /*1200*/  VIADD R7, R2, 0x20 ;  /* 0x0000002002077836 */ /* 0x000fc80000000000 */
[----:B------:R-:W-:Y:S01]  /*1210*/  IMAD.IADD R9, R9, 0x1, R0 ;  /* 0x0000000109097824 */ /* 0x000fe200078e0200 */
[----:B------:R-:W-:-:S04]  /*1220*/  ISETP.GT.U32.AND P0, PT, R7, R0, PT ;  /* 0x000000000700720c */ /* 0x000fc80003f04070 */
        /* <DEDUP_REMOVED lines=60> */
[----:B------:R-:W-:Y:S01]  /*15f0*/  ISETP.GT.U32.AND P2, PT, R0, 0x20, PT ;  /* 0x000000200000780c */ /* 0x000fe20003f44070 */
        /* <DEDUP_REMOVED lines=8> */
[C---:B------:R-:W-:Y:S01]  /*1680*/  ISETP.GT.U32.AND P1, PT, R0.reuse, 0x40, PT ;  /* 0x000000400000780c */ /* 0x040fe20003f24070 */
[----:B------:R-:W-:Y:S01]  /*1690*/  IMAD.MOV.U32 R2, RZ, RZ, R13 ;  /* 0x000000ffff027224 */ /* 0x000fe200078e000d */
[----:B------:R-:W-:Y:S01]  /*16a0*/  ISETP.GT.U32.AND P2, PT, R0, 0x60, PT ;  /* 0x000000600000780c */ /* 0x000fe20003f44070 */
[----:B------:R-:W-:Y:S01]  /*16b0*/  IMAD.MOV.U32 R3, RZ, RZ, R12 ;  /* 0x000000ffff037224 */ /* 0x000fe200078e000c */
[----:B------:R-:W0:Y:S05]  /*16c0*/  LDS.128 R4, [UR4+0x30] ;  /* 0x00003004ff047984 */ /* 0x000e2a0008000c00 */
[----:B------:R-:W-:-:S06]  /*16d0*/  DSETP.GEU.AND P3, PT, R2, R14, PT ;  /* 0x0000000e0200722a */ /* 0x000fcc0003f6e000 */
[----:B------:R-:W-:Y:S02]  /*16e0*/  @P1 FSEL R13, R14, R13, !P3 ;  /* 0x0000000d0e0d1208 */ /* 0x000fe40005800000 */
[----:B------:R-:W-:Y:S02]  /*16f0*/  @P1 FSEL R12, R15, R12, !P3 ;  /* 0x0000000c0f0c1208 */ /* 0x000fe40005800000 */
[----:B------:R-:W-:Y:S01]  /*1700*/  ISETP.GT.U32.AND P1, PT, R0, 0x80, PT ;  /* 0x000000800000780c */ /* 0x000fe20003f24070 */
[----:B------:R-:W-:Y:S02]  /*1710*/  IMAD.MOV.U32 R2, RZ, RZ, R13 ;  /* 0x000000ffff027224 */ /* 0x000fe400078e000d */
[----:B------:R-:W-:-:S06]  /*1720*/  IMAD.MOV.U32 R3, RZ, RZ, R12 ;  /* 0x000000ffff037224 */ /* 0x000fcc00078e000c */
[----:B-1----:R-:W-:Y:S01]  /*1730*/  DSETP.GEU.AND P3, PT, R2, R8, PT ;  /* 0x000000080200722a */ /* 0x002fe20003f6e000 */
[----:B------:R-:W1:Y:S05]  /*1740*/  LDS.64 R2, [UR4+0x40] ;  /* 0x00004004ff027984 */ /* 0x000e6a0008000a00 */
[----:B------:R-:W-:Y:S02]  /*1750*/  @P2 FSEL R13, R8, R13, !P3 ;  /* 0x0000000d080d2208 */ /* 0x000fe40005800000 */
[----:B------:R-:W-:Y:S02]  /*1760*/  @P2 FSEL R12, R9, R12, !P3 ;  /* 0x0000000c090c2208 */ /* 0x000fe40005800000 */
[----:B------:R-:W-:Y:S01]  /*1770*/  ISETP.GT.U32.AND P2, PT, R0, 0xa0, PT ;  /* 0x000000a00000780c */ /* 0x000fe20003f44070 */
[----:B------:R-:W-:-:S02]  /*1780*/  IMAD.MOV.U32 R8, RZ, RZ, R13 ;  /* 0x000000ffff087224 */ /* 0x000fc400078e000d */
[----:B------:R-:W-:-:S06]  /*1790*/  IMAD.MOV.U32 R9, RZ, RZ, R12 ;  /* 0x000000ffff097224 */ /* 0x000fcc00078e000c */
[----:B------:R-:W-:-:S06]  /*17a0*/  DSETP.GEU.AND P3, PT, R8, R10, PT ;  /* 0x0000000a0800722a */ /* 0x000fcc0003f6e000 */
[----:B------:R-:W-:Y:S02]  /*17b0*/  @P1 FSEL R13, R10, R13, !P3 ;  /* 0x0000000d0a0d1208 */ /* 0x000fe40005800000 */
[----:B------:R-:W-:Y:S02]  /*17c0*/  @P1 FSEL R12, R11, R12, !P3 ;  /* 0x0000000c0b0c1208 */ /* 0x000fe40005800000 */
[----:B------:R-:W-:Y:S01]  /*17d0*/  ISETP.GT.U32.AND P1, PT, R0, 0xc0, PT ;  /* 0x000000c00000780c */ /* 0x000fe20003f24070 */
[----:B------:R-:W-:Y:S02]  /*17e0*/  IMAD.MOV.U32 R8, RZ, RZ, R13 ;  /* 0x000000ffff087224 */ /* 0x000fe400078e000d */
[----:B------:R-:W-:-:S06]  /*17f0*/  IMAD.MOV.U32 R9, RZ, RZ, R12 ;  /* 0x000000ffff097224 */ /* 0x000fcc00078e000c */
[----:B0-----:R-:W-:-:S06]  /*1800*/  DSETP.GEU.AND P3, PT, R8, R4, PT ;  /* 0x000000040800722a */ /* 0x001fcc0003f6e000 */
[----:B------:R-:W-:Y:S02]  /*1810*/  @P2 FSEL R13, R4, R13, !P3 ;  /* 0x0000000d040d2208 */ /* 0x000fe40005800000 */
[----:B------:R-:W-:Y:S02]  /*1820*/  @P2 FSEL R12, R5, R12, !P3 ;  /* 0x0000000c050c2208 */ /* 0x000fe40005800000 */
[----:B------:R-:W-:Y:S01]  /*1830*/  ISETP.GT.U32.AND P2, PT, R0, 0xe0, PT ;  /* 0x000000e00000780c */ /* 0x000fe20003f44070 */
        /* <DEDUP_REMOVED lines=13> */
.L_x_100:
[----:B------:R-:W0:Y:S01]  /*1910*/  S2R R4, SR_TID.X ;  /* 0x0000000000047919 */ /* 0x000e220000002100 */
[----:B------:R-:W1:Y:S01]  /*1920*/  LDC.64 R2, c[0x0][0x380] ;  /* 0x0000e000ff027b82 */ /* 0x000e620000000a00 */
[----:B0-----:R-:W-:-:S04]  /*1930*/  IMAD.SHL.U32 R5, R4, 0x4, RZ ;  /* 0x0000000404057824 */ /* 0x001fc800078e00ff */
[----:B-1----:R-:W-:-:S05]  /*1940*/  IMAD.WIDE.U32 R2, R5, 0x8, R2 ;  /* 0x0000000805027825 */ /* 0x002fca00078e0002 */
[----:B------:R-:W2:Y:S04]  /*1950*/  LDG.E.128.CONSTANT R16, desc[UR6][R2.64] ;  /* 0x0000000602107981 */ /* 0x000ea8000c1e9d00 */
[----:B------:R-:W3:Y:S04]  /*1960*/  LDG.E.128.CONSTANT R20, desc[UR6][R2.64+0x10] ;  /* 0x0000100602147981 */ /* 0x000ee8000c1e9d00 */
[----:B------:R-:W4:Y:S04]  /*1970*/  LDG.E.128.CONSTANT R12, desc[UR6][R2.64+0x2000] ;  /* 0x00200006020c7981 */ /* 0x000f28000c1e9d00 */
[----:B------:R-:W5:Y:S01]  /*1980*/  LDG.E.128.CONSTANT R8, desc[UR6][R2.64+0x2010] ;  /* 0x0020100602087981 */ /* 0x000f62000c1e9d00 */
[----:B------:R-:W-:-:S02]  /*1990*/  VIADD R24, R0, 0xfffff800 ;  /* 0xfffff80000187836 */ /* 0x000fc40000000000 */
[----:B------:R-:W-:-:S03]  /*19a0*/  IMAD.MOV.U32 R5, RZ, RZ, 0x800 ;  /* 0x00000800ff057424 */ /* 0x000fc600078e00ff */
[----:B------:R-:W-:Y:S01]  /*19b0*/  ISETP.GE.U32.AND P1, PT, R24, 0x800, PT ;  /* 0x000008001800780c */ /* 0x000fe20003f26070 */
        /* <DEDUP_REMOVED lines=23> */
[----:B------:R-:W-:-:S07]  /*1b30*/  IMAD.MOV.U32 R5, RZ, RZ, 0x800 ;  /* 0x00000800ff057424 */ /* 0x000fce00078e00ff */
.L_x_117:
[----:B------:R-:W-:-:S05]  /*1b40*/  IMAD.WIDE.U32 R26, R5, 0x8, R2 ;  /* 0x00000008051a7825 */ /* 0x000fca00078e0002 */
[----:B------:R-:W2:Y:S04]  /*1b50*/  LDG.E.128.CONSTANT R20, desc[UR6][R26.64] ;  /* 0x000000061a147981 */ /* 0x000ea8000c1e9d00 */
[----:B------:R-:W3:Y:S04]  /*1b60*/  LDG.E.128.CONSTANT R16, desc[UR6][R26.64+0x10] ;  /* 0x000010061a107981 */ /* 0x000ee8000c1e9d00 */
[----:B------:R-:W4:Y:S04]  /*1b70*/  LDG.E.128.CONSTANT R12, desc[UR6][R26.64+0x2000] ;  /* 0x002000061a0c7981 */ /* 0x000f28000c1e9d00 */
[----:B------:R-:W5:Y:S01]  /*1b80*/  LDG.E.128.CONSTANT R8, desc[UR6][R26.64+0x2010] ;  /* 0x002010061a087981 */ /* 0x000f62000c1e9d00 */
        /* <DEDUP_REMOVED lines=20> */
[----:B0-----:R-:W-:Y:S01]  /*1cd0*/  IMAD.IADD R8, R0, 0x1, -R5 ;  /* 0x0000000100087824 */ /* 0x001fe200078e0a05 */
[----:B------:R-:W-:-:S04]  /*1ce0*/  FSEL R7, R9, R7, !P0 ;  /* 0x0000000709077208 */ /* 0x000fc80004000000 */
[----:B------:R-:W-:Y:S02]  /*1cf0*/  ISETP.GE.U32.AND P1, PT, R8, 0x800, PT ;  /* 0x000008000800780c */ /* 0x000fe40003f26070 */
[----:B------:R-:W-:-:S06]  /*1d00*/  DSETP.GEU.AND P0, PT, R6, R10, PT ;  /* 0x0000000a0600722a */ /* 0x000fcc0003f0e000 */
[----:B------:R-:W-:Y:S02]  /*1d10*/  FSEL R6, R10, R6, !P0 ;  /* 0x000000060a067208 */ /* 0x000fe40004000000 */
[----:B------:R-:W-:-:S03]  /*1d20*/  FSEL R7, R11, R7, !P0 ;  /* 0x000000070b077208 */ /* 0x000fc60004000000 */
[----:B------:R-:W-:Y:S05]  /*1d30*/  @!P1 BRA `(.L_x_116) ;  /* 0x00000004000c9947 */ /* 0x000fea0003800000 */
[----:B------:R-:W-:-:S05]  /*1d40*/  VIADD R5, R5, 0x800 ;  /* 0x0000080005057836 */ /* 0x000fca0000000000 */
[----:B------:R-:W-:-:S13]  /*1d50*/  ISETP.GT.U32.AND P0, PT, R5, R24, PT ;  /* 0x000000180500720c */ /* 0x000fda0003f04070 */
[----:B------:R-:W-:Y:S05]  /*1d60*/  @!P0 BRA `(.L_x_117) ;  /* 0xfffffffc00748947 */ /* 0x000fea000383ffff */
.L_x_115:
[----:B------:R-:W-:-:S13]  /*1d70*/  ISETP.GE.U32.AND P0, PT, R5, R0, PT ;  /* 0x000000000500720c */ /* 0x000fda0003f06070 */
[----:B------:R-:W-:Y:S05]  /*1d80*/  @P0 BRA `(.L_x_116) ;  /* 0x0000000000f80947 */ /* 0x000fea0003800000 */
[----:B------:R-:W-:Y:S01]  /*1d90*/  IMAD.IADD R3, R0, 0x1, -R5 ;  /* 0x0000000100037824 */ /* 0x000fe200078e0a05 */
[----:B------:R-:W-:Y:S04]  /*1da0*/  BSSY.RECONVERGENT B1, `(.L_x_116) ;  /* 0x000003c000017945 */ /* 0x000fe80003800200 */
[----:B------:R-:W-:-:S13]  /*1db0*/  ISETP.GE.AND P0, PT, R4, R3, PT ;  /* 0x000000030400720c */ /* 0x000fda0003f06270 */
[----:B------:R-:W-:Y:S05]  /*1dc0*/  @P0 BRA `(.L_x_118) ;  /* 0x0000000000e40947 */ /* 0x000fea0003800000 */
[----:B------:R-:W-:Y:S01]  /*1dd0*/  LOP3.LUT R2, RZ, R4, RZ, 0x33, !PT ;  /* 0x00000004ff027212 */ /* 0x000fe200078e33ff */
[----:B------:R-:W-:Y:S03]  /*1de0*/  BSSY.RECONVERGENT B2, `(.L_x_119) ;  /* 0x0000017000027945 */ /* 0x000fe60003800200 */
[----:B------:R-:W-:-:S04]  /*1df0*/  IADD3 R2, PT, PT, -R5, R0, R2 ;  /* 0x0000000005027210 */ /* 0x000fc80007ffe102 */
[C---:B------:R-:W-:Y:S02]  /*1e00*/  LOP3.LUT R0, R2.reuse, 0x300, RZ, 0xc0, !PT ;  /* 0x0000030002007812 */ /* 0x040fe400078ec0ff */
[----:B------:R-:W-:Y:S02]  /*1e10*/  ISETP.GE.U32.AND P2, PT, R2, 0x300, PT ;  /* 0x000003000200780c */ /* 0x000fe40003f46070 */
[----:B------:R-:W-:Y:S01]  /*1e20*/  ISETP.NE.AND P0, PT, R0, 0x300, PT ;  /* 0x000003000000780c */ /* 0x000fe20003f05270 */
[----:B------:R-:W-:-:S12]  /*1e30*/  IMAD.MOV.U32 R0, RZ, RZ, R4 ;  /* 0x000000ffff007224 */ /* 0x000fd800078e0004 */
[----:B------:R-:W-:Y:S05]  /*1e40*/  @!P0 BRA `(.L_x_120) ;  /* 0x0000000000408947 */ /* 0x000fea0003800000 */
[----:B------:R-:W0:Y:S01]  /*1e50*/  LDC.64 R10, c[0x0][0x380] ;  /* 0x0000e000ff0a7b82 */ /* 0x000e220000000a00 */
[----:B------:R-:W-:Y:S01]  /*1e60*/  LEA.HI R0, R2, 0x1, RZ, 0x18 ;  /* 0x0000000102007811 */ /* 0x000fe200078fc0ff */
[----:B------:R-:W-:-:S03]  /*1e70*/  IMAD.IADD R13, R4, 0x1, R5 ;  /* 0x00000001040d7824 */ /* 0x000fc600078e0205 */
[----:B------:R-:W-:Y:S01]  /*1e80*/  LOP3.LUT R2, R0, 0x3, RZ, 0xc0, !PT ;  /* 0x0000000300027812 */ /* 0x000fe200078ec0ff */
[----:B------:R-:W-:-:S04]  /*1e90*/  IMAD.MOV.U32 R0, RZ, RZ, R4 ;  /* 0x000000ffff007224 */ /* 0x000fc800078e0004 */
[----:B------:R-:W-:-:S07]  /*1ea0*/  IMAD.MOV R2, RZ, RZ, -R2 ;  /* 0x000000ffff027224 */ /* 0x000fce00078e0a02 */
.L_x_121:
        /* <DEDUP_REMOVED lines=10> */
.L_x_120:
[----:B------:R-:W-:Y:S05]  /*1f50*/  BSYNC.RECONVERGENT B2 ;  /* 0x0000000000027941 */ /* 0x000fea0003800200 */
.L_x_119:
[----:B------:R-:W-:Y:S05]  /*1f60*/  @!P2 BRA `(.L_x_118) ;  /* 0x00000000007ca947 */ /* 0x000fea0003800000 */
[----:B------:R-:W0:Y:S01]  /*1f70*/  LDC.64 R8, c[0x0][0x380] ;  /* 0x0000e000ff087b82 */ /* 0x000e220000000a00 */
[C---:B------:R-:W-:Y:S02]  /*1f80*/  IMAD.IADD R5, R0.reuse, 0x1, R5 ;  /* 0x0000000100057824 */ /* 0x040fe400078e0205 */
[----:B------:R-:W-:-:S07]  /*1f90*/  VIADD R0, R0, 0x200 ;  /* 0x0000020000007836 */ /* 0x000fce0000000000 */
.L_x_122:
        /* <DEDUP_REMOVED lines=11> */
[C---:B------:R-:W-:Y:S02]  /*2050*/  VIADD R2, R0.reuse, 0x200 ;  /* 0x0000020000027836 */ /* 0x040fe40000000000 */
[----:B------:R-:W-:Y:S02]  /*2060*/  VIADD R0, R0, 0x400 ;  /* 0x0000040000007836 */ /* 0x000fe40000000000 */
[----:B------:R-:W-:Y:S01]  /*2070*/  VIADD R5, R5, 0x400 ;  /* 0x0000040005057836 */ /* 0x000fe20000000000 */
[----:B------:R-:W-:Y:S01]  /*2080*/  ISETP.GE.AND P1, PT, R2, R3, PT ;  /* 0x000000030200720c */ /* 0x000fe20003f26270 */
        /* <DEDUP_REMOVED lines=11> */
[----:B------:R-:W-:Y:S01]  /*2140*/  FSEL R7, R17, R7, !P0 ;  /* 0x0000000711077208 */ /* 0x000fe20004000000 */
[----:B------:R-:W-:Y:S06]  /*2150*/  @!P1 BRA `(.L_x_122) ;  /* 0xfffffffc00909947 */ /* 0x000fec000383ffff */
.L_x_118:
[----:B------:R-:W-:Y:S05]  /*2160*/  BSYNC.RECONVERGENT B1 ;  /* 0x0000000000017941 */ /* 0x000fea0003800200 */
.L_x_116:
        /* <DEDUP_REMOVED lines=50> */
[----:B------:R-:W2:Y:S01]  /*2490*/  LDS.128 R12, [UR4+0x20] ;  /* 0x00002004ff0c7984 */ /* 0x000ea20008000c00 */
[----:B-1----:R-:W-:-:S06]  /*24a0*/  DSETP.GEU.AND P1, PT, R6, R8, PT ;  /* 0x000000080600722a */ /* 0x002fcc0003f2e000 */
[----:B0-----:R-:W-:Y:S02]  /*24b0*/  FSEL R2, R8, R6, !P1 ;  /* 0x0000000608027208 */ /* 0x001fe40004800000 */
[----:B------:R-:W-:Y:S02]  /*24c0*/  FSEL R3, R9, R7, !P1 ;  /* 0x0000000709037208 */ /* 0x000fe40004800000 */
[----:B------:R-:W0:Y:S04]  /*24d0*/  LDS.128 R4, [UR4+0x30] ;  /* 0x00003004ff047984 */ /* 0x000e280008000c00 */
[----:B------:R-:W-:-:S06]  /*24e0*/  DSETP.GEU.AND P1, PT, R2, R10, PT ;  /* 0x0000000a0200722a */ /* 0x000fcc0003f2e000 */
[----:B------:R-:W-:Y:S02]  /*24f0*/  FSEL R2, R10, R2, !P1 ;  /* 0x000000020a027208 */ /* 0x000fe40004800000 */
[----:B------:R-:W-:-:S06]  /*2500*/  FSEL R3, R11, R3, !P1 ;  /* 0x000000030b037208 */ /* 0x000fcc0004800000 */
[----:B--2---:R-:W-:-:S06]  /*2510*/  DSETP.GEU.AND P1, PT, R2, R12, PT ;  /* 0x0000000c0200722a */ /* 0x004fcc0003f2e000 */
        /* <DEDUP_REMOVED lines=16> */
.L_x_99:
        /* <DEDUP_REMOVED lines=12> */
.L_x_125:
[----:B------:R-:W-:Y:S05]  /*26e0*/  BSYNC.RECONVERGENT B1 ;  /* 0x0000000000017941 */ /* 0x000fea0003800200 */
.L_x_124:
        /* <DEDUP_REMOVED lines=17> */
.L_x_130:
        /* <DEDUP_REMOVED lines=12> */
.L_x_129:
[----:B------:R-:W-:Y:S05]  /*28c0*/  BSYNC.RECONVERGENT B2 ;  /* 0x0000000000027941 */ /* 0x000fea0003800200 */
.L_x_128:
        /* <DEDUP_REMOVED lines=10> */
.L_x_133:
        /* <DEDUP_REMOVED lines=69> */
.L_x_132:
[----:B------:R-:W-:Y:S05]  /*2dc0*/  BSYNC.RECONVERGENT B2 ;  /* 0x0000000000027941 */ /* 0x000fea0003800200 */
.L_x_131:
        /* <DEDUP_REMOVED lines=40> */
.L_x_135:
[----:B------:R-:W-:Y:S05]  /*3050*/  BSYNC.RECONVERGENT B2 ;  /* 0x0000000000027941 */ /* 0x000fea0003800200 */
.L_x_134:
        /* <DEDUP_REMOVED lines=18> */
.L_x_127:
[----:B------:R-:W-:Y:S05]  /*3180*/  BSYNC.RECONVERGENT B1 ;  /* 0x0000000000017941 */ /* 0x000fea0003800200 */
.L_x_126:
        /* <DEDUP_REMOVED lines=60> */
[----:B---3--:R-:W1:Y:S01]  /*3550*/  LDS.128 R12, [UR4+0x20] ;  /* 0x00002004ff0c7984 */ /* 0x008e620008000c00 */
        /* <DEDUP_REMOVED lines=24> */
.L_x_136:
        /* <DEDUP_REMOVED lines=63> */
[----:B----4-:R-:W-:Y:S05]  /*3ad0*/  @P0 BRA `(.L_x_114) ;  /* 0x0000001000380947 */ /* 0x010fea0003800000 */
[----:B------:R-:W0:Y:S01]  /*3ae0*/  S2UR UR5, SR_CgaCtaId ;  /* 0x00000000000579c3 */ /* 0x000e220000008800 */
[----:B------:R-:W-:Y:S01]  /*3af0*/  UMOV UR4, 0x400 ;  /* 0x0000040000047882 */ /* 0x000fe20000000000 */
[C---:B------:R-:W-:Y:S02]  /*3b00*/  ISETP.GT.U32.AND P3, PT, R0.reuse, 0x20, PT ;  /* 0x000000200000780c */ /* 0x040fe40003f64070 */
        /* <DEDUP_REMOVED lines=9> */
[----:B------:R-:W-:Y:S01]  /*3ba0*/  ISETP.GT.U32.AND P1, PT, R0, 0x60, PT ;  /* 0x000000600000780c */ /* 0x000fe20003f24070 */
[----:B------:R-:W-:Y:S01]  /*3bb0*/  IMAD.MOV.U32 R2, RZ, RZ, R13 ;  /* 0x000000ffff027224 */ /* 0x000fe200078e000d */
[----:B------:R-:W0:Y:S01]  /*3bc0*/  LDS.128 R4, [UR4+0x30] ;  /* 0x00003004ff047984 */ /* 0x000e220008000c00 */
[----:B------:R-:W-:-:S06]  /*3bd0*/  IMAD.MOV.U32 R3, RZ, RZ, R12 ;  /* 0x000000ffff037224 */ /* 0x000fcc00078e000c */
        /* <DEDUP_REMOVED lines=36> */
.L_x_123:
[----:B------:R-:W0:Y:S01]  /*3e20*/  S2R R7, SR_TID.X ;  /* 0x0000000000077919 */ /* 0x000e220000002100 */
[----:B------:R-:W1:Y:S02]  /*3e30*/  LDCU.64 UR4, c[0x0][0x380] ;  /* 0x00007000ff0477ac */ /* 0x000e640008000a00 */
[----:B-1----:R-:W-:Y:S02]  /*3e40*/  IMAD.U32 R2, RZ, RZ, UR4 ;  /* 0x00000004ff027e24 */ /* 0x002fe4000f8e00ff */
[----:B------:R-:W-:Y:S02]  /*3e50*/  IMAD.U32 R3, RZ, RZ, UR5 ;  /* 0x00000005ff037e24 */ /* 0x000fe4000f8e00ff */
        /* <DEDUP_REMOVED lines=9> */
[----:B------:R-:W-:-:S05]  /*3ef0*/  VIADD R6, R0, 0xfffff800 ;  /* 0xfffff80000067836 */ /* 0x000fca0000000000 */
[----:B------:R-:W-:Y:S01]  /*3f00*/  ISETP.GE.U32.AND P1, PT, R6, 0x800, PT ;  /* 0x000008000600780c */ /* 0x000fe20003f26070 */
[----:B--2---:R-:W-:-:S06]  /*3f10*/  DSETP.GEU.AND P0, PT, R22, R8, PT ;  /* 0x000000081600722a */ /* 0x004fcc0003f0e000 */
[----:B------:R-:W-:Y:S02]  /*3f20*/  FSEL R8, R8, R22, !P0 ;  /* 0x0000001608087208 */ /* 0x000fe40004000000 */
[----:B------:R-:W-:-:S06]  /*3f30*/  FSEL R9, R9, R23, !P0 ;  /* 0x0000001709097208 */ /* 0x000fcc0004000000 */
[----:B---3--:R-:W-:-:S06]  /*3f40*/  DSETP.GEU.AND P0, PT, R8, R10, PT ;  /* 0x0000000a0800722a */ /* 0x008fcc0003f0e000 */
[----:B------:R-:W-:Y:S02]  /*3f50*/  FSEL R8, R10, R8, !P0 ;  /* 0x000000080a087208 */ /* 0x000fe40004000000 */
[----:B------:R-:W-:Y:S01]  /*3f60*/  FSEL R9, R11, R9, !P0 ;  /* 0x000000090b097208 */ /* 0x000fe20004000000 */
[----:B------:R-:W-:-:S05]  /*3f70*/  IMAD.MOV.U32 R11, RZ, RZ, 0x800 ;  /* 0x00000800ff0b7424 */ /* 0x000fca00078e00ff */
        /* <DEDUP_REMOVED lines=18> */
[----:B------:R-:W1:Y:S02]  /*40a0*/  LDC.64 R2, c[0x0][0x380] ;  /* 0x0000e000ff027b82 */ /* 0x000e640000000a00 */
.L_x_139:
[----:B------:R-:W-:-:S04]  /*40b0*/  IMAD.IADD R17, R7, 0x1, R11 ;  /* 0x0000000107117824 */ /* 0x000fc800078e020b */
[----:B-1----:R-:W-:-:S06]  /*40c0*/  IMAD.WIDE.U32 R16, R17, 0x8, R2 ;  /* 0x0000000811107825 */ /* 0x002fcc00078e0002 */
[----:B------:R-:W2:Y:S01]  /*40d0*/  LDG.E.64.CONSTANT R16, desc[UR6][R16.64] ;  /* 0x0000000610107981 */ /* 0x000ea2000c1e9b00 */
[----:B------:R-:W-:-:S05]  /*40e0*/  IMAD.WIDE.U32 R18, R11, 0x8, R4 ;  /* 0x000000080b127825 */ /* 0x000fca00078e0004 */
[----:B------:R-:W3:Y:S04]  /*40f0*/  LDG.E.64.CONSTANT R20, desc[UR6][R18.64+0x800] ;  /* 0x0008000612147981 */ /* 0x000ee8000c1e9b00 */
[----:B------:R-:W4:Y:S04]  /*4100*/  LDG.E.64.CONSTANT R22, desc[UR6][R18.64+0x1000] ;  /* 0x0010000612167981 */ /* 0x000f28000c1e9b00 */
[----:B------:R-:W5:Y:S04]  /*4110*/  LDG.E.64.CONSTANT R24, desc[UR6][R18.64+0x1800] ;  /* 0x0018000612187981 */ /* 0x000f68000c1e9b00 */
[----:B------:R-:W5:Y:S04]  /*4120*/  LDG.E.64.CONSTANT R26, desc[UR6][R18.64+0x2000] ;  /* 0x00200006121a7981 */ /* 0x000f68000c1e9b00 */
[----:B------:R-:W5:Y:S04]  /*4130*/  LDG.E.64.CONSTANT R28, desc[UR6][R18.64+0x2800] ;  /* 0x00280006121c7981 */ /* 0x000f68000c1e9b00 */
[----:B------:R-:W5:Y:S04]  /*4140*/  LDG.E.64.CONSTANT R14, desc[UR6][R18.64+0x3000] ;  /* 0x00300006120e7981 */ /* 0x000f68000c1e9b00 */
[----:B------:R-:W5:Y:S01]  /*4150*/  LDG.E.64.CONSTANT R12, desc[UR6][R18.64+0x3800] ;  /* 0x00380006120c7981 */ /* 0x000f62000c1e9b00 */
[----:B0-----:R-:W-:-:S05]  /*4160*/  IMAD.IADD R10, R0, 0x1, -R11 ;  /* 0x00000001000a7824 */ /* 0x001fca00078e0a0b */
[----:B------:R-:W-:Y:S01]  /*4170*/  ISETP.GE.U32.AND P1, PT, R10, 0x800, PT ;  /* 0x000008000a00780c */ /* 0x000fe20003f26070 */
        /* <DEDUP_REMOVED lines=26> */
[----:B------:R-:W-:-:S13]  /*4320*/  ISETP.GT.U32.AND P0, PT, R11, R6, PT ;  /* 0x000000060b00720c */ /* 0x000fda0003f04070 */
[----:B------:R-:W-:Y:S05]  /*4330*/  @!P0 BRA `(.L_x_139) ;  /* 0xfffffffc005c8947 */ /* 0x000fea000383ffff */
.L_x_137:
        /* <DEDUP_REMOVED lines=14> */
[----:B------:R-:W-:Y:S01]  /*4420*/  LEA.HI R0, R5, 0x1, RZ, 0x18 ;  /* 0x0000000105007811 */ /* 0x000fe200078fc0ff */
[----:B------:R-:W-:-:S03]  /*4430*/  IMAD.IADD R15, R7, 0x1, R11 ;  /* 0x00000001070f7824 */ /* 0x000fc600078e020b */
[----:B------:R-:W-:Y:S01]  /*4440*/  LOP3.LUT R5, R0, 0x3, RZ, 0xc0, !PT ;  /* 0x0000000300057812 */ /* 0x000fe200078ec0ff */
[----:B------:R-:W-:-:S04]  /*4450*/  IMAD.MOV.U32 R0, RZ, RZ, R7 ;  /* 0x000000ffff007224 */ /* 0x000fc800078e0007 */
[----:B------:R-:W-:-:S07]  /*4460*/  IMAD.MOV R5, RZ, RZ, -R5 ;  /* 0x000000ffff057224 */ /* 0x000fce00078e0a05 */
.L_x_143:
        /* <DEDUP_REMOVED lines=10> */
.L_x_142:
[----:B------:R-:W-:Y:S05]  /*4510*/  BSYNC.RECONVERGENT B2 ;  /* 0x0000000000027941 */ /* 0x000fea0003800200 */
.L_x_141:
[----:B------:R-:W-:Y:S05]  /*4520*/  @!P2 BRA `(.L_x_140) ;  /* 0x000000000078a947 */ /* 0x000fea0003800000 */
[C---:B------:R-:W-:Y:S02]  /*4530*/  IMAD.IADD R5, R0.reuse, 0x1, R11 ;  /* 0x0000000100057824 */ /* 0x040fe400078e020b */
[----:B------:R-:W-:-:S07]  /*4540*/  VIADD R0, R0, 0x200 ;  /* 0x0000020000007836 */ /* 0x000fce0000000000 */
.L_x_144:
[----:B------:R-:W-:-:S04]  /*4550*/  IMAD.WIDE.U32 R10, R5, 0x8, R2 ;  /* 0x00000008050a7825 */ /* 0x000fc800078e0002 */
        /* <DEDUP_REMOVED lines=13> */
[----:B------:R-:W-:Y:S01]  /*4630*/  FSEL R9, R11, R9, !P0 ;  /* 0x000000090b097208 */ /* 0x000fe20004000000 */
[C---:B------:R-:W-:Y:S02]  /*4640*/  VIADD R11, R0.reuse, 0x200 ;  /* 0x00000200000b7836 */ /* 0x040fe40000000000 */
[----:B------:R-:W-:-:S03]  /*4650*/  VIADD R0, R0, 0x400 ;  /* 0x0000040000007836 */ /* 0x000fc60000000000 */
[----:B---3--:R-:W-:Y:S01]  /*4660*/  DSETP.GEU.AND P0, PT, R8, R12, PT ;  /* 0x0000000c0800722a */ /* 0x008fe20003f0e000 */
[----:B------:R-:W-:-:S05]  /*4670*/  ISETP.GE.AND P1, PT, R11, R4, PT ;  /* 0x000000040b00720c */ /* 0x000fca0003f26270 */
        /* <DEDUP_REMOVED lines=9> */
.L_x_140:
[----:B------:R-:W-:Y:S05]  /*4710*/  BSYNC.RECONVERGENT B1 ;  /* 0x0000000000017941 */ /* 0x000fea0003800200 */
.L_x_138:
        /* <DEDUP_REMOVED lines=74> */
.L_x_114:
[----:B------:R-:W-:Y:S05]  /*4bc0*/  BSYNC.RECONVERGENT B0 ;  /* 0x0000000000007941 */ /* 0x000fea0003800200 */
.L_x_98:
[----:B------:R-:W-:Y:S05]  /*4bd0*/  @P0 EXIT ;  /* 0x000000000000094d */ /* 0x000fea0003800000 */
[----:B------:R-:W4:Y:S01]  /*4be0*/  LDCU.64 UR8, c[0x0][0x398] ;  /* 0x00007300ff0877ac */ /* 0x000f220008000a00 */
[----:B01----:R-:W0:Y:S01]  /*4bf0*/  LDC.64 R4, c[0x0][0x388] ;  /* 0x0000e200ff047b82 */ /* 0x003e220000000a00 */
[----:B------:R-:W2:Y:S01]  /*4c00*/  LDCU.64 UR4, c[0x0][0x398] ;  /* 0x00007300ff0477ac */ /* 0x000ea20008000a00 */
[----:B----4-:R-:W-:-:S06]  /*4c10*/  DSETP.GT.AND P0, PT, R6, UR8, PT ;  /* 0x0000000806007e2a */ /* 0x010fcc000bf04000 */
[----:B--23--:R-:W-:Y:S02]  /*4c20*/  FSEL R2, R6, UR4, P0 ;  /* 0x0000000406027c08 */ /* 0x00cfe40008000000 */
[----:B------:R-:W-:-:S05]  /*4c30*/  FSEL R3, R7, UR5, P0 ;  /* 0x0000000507037c08 */ /* 0x000fca0008000000 */
[----:B0-----:R-:W-:Y:S01]  /*4c40*/  STG.E.64 desc[UR6][R4.64], R2 ;  /* 0x0000000204007986 */ /* 0x001fe2000c101b06 */
[----:B------:R-:W-:Y:S05]  /*4c50*/  EXIT ;  /* 0x000000000000794d */ /* 0x000fea0003800000 */
.L_x_145:
        /* <DEDUP_REMOVED lines=10> */
.L_x_152:


//--------------------- .text._ZN3cub18CUB_300001_SM_10006detail11EmptyKernelIvEEvv --------------------------
	.section	.text._ZN3cub18CUB_300001_SM_10006detail11EmptyKernelIvEEvv,"ax",@progbits
	.align	128
        .global         _ZN3cub18CUB_300001_SM_10006detail11EmptyKernelIvEEvv
        .type           _ZN3cub18CUB_300001_SM_10006detail11EmptyKernelIvEEvv,@function
        .size           _ZN3cub18CUB_300001_SM_10006detail11EmptyKernelIvEEvv,(.L_x_153 - _ZN3cub18CUB_300001_SM_10006detail11EmptyKernelIvEEvv)
        .other          _ZN3cub18CUB_300001_SM_10006detail11EmptyKernelIvEEvv,@"STO_CUDA_ENTRY STV_DEFAULT"
_ZN3cub18CUB_300001_SM_10006detail11EmptyKernelIvEEvv:
.text._ZN3cub18CUB_300001_SM_10006detail11EmptyKernelIvEEvv:
[----:B------:R-:W-:Y:S01]  /*0000*/  LDC R1, c[0x0][0x37c] ;  /* 0x0000df00ff017b82 */ /* 0x000fe20000000800 */
[----:B------:R-:W-:Y:S05]  /*0010*/  EXIT ;  /* 0x000000000000794d */ /* 0x000fea0003800000 */
.L_x_146:
        /* <DEDUP_REMOVED lines=14> */
.L_x_153:


//--------------------- .text._Z4fillPdS_i        --------------------------
	.section	.text._Z4fillPdS_i,"ax",@progbits
	.align	128
        .global         _Z4fillPdS_i
        .type           _Z4fillPdS_i,@function
        .size           _Z4fillPdS_i,(.L_x_154 - _Z4fillPdS_i)
        .other          _Z4fillPdS_i,@"STO_CUDA_ENTRY STV_DEFAULT"
_Z4fillPdS_i:
.text._Z4fillPdS_i:
[----:B------:R-:W-:Y:S01]  /*0000*/  LDC R1, c[0x0][0x37c] ;  /* 0x0000df00ff017b82 */ /* 0x000fe20000000800 */
[----:B------:R-:W0:Y:S07]  /*0010*/  S2R R0, SR_TID.X ;  /* 0x0000000000007919 */ /* 0x000e2e0000002100 */
[----:B------:R-:W0:Y:S08]  /*0020*/  S2UR UR4, SR_CTAID.X ;  /* 0x00000000000479c3 */ /* 0x000e300000002500 */
[----:B------:R-:W0:Y:S08]  /*0030*/  LDC R5, c[0x0][0x360] ;  /* 0x0000d800ff057b82 */ /* 0x000e300000000800 */
[----:B------:R-:W1:Y:S01]  /*0040*/  LDC R4, c[0x0][0x390] ;  /* 0x0000e400ff047b82 */ /* 0x000e620000000800 */
[----:B0-----:R-:W-:-:S05]  /*0050*/  IMAD R5, R5, UR4, R0 ;  /* 0x0000000405057c24 */ /* 0x001fca000f8e0200 */
[----:B-1----:R-:W-:-:S13]  /*0060*/  ISETP.GE.AND P0, PT, R5, R4, PT ;  /* 0x000000040500720c */ /* 0x002fda0003f06270 */
[----:B------:R-:W-:Y:S05]  /*0070*/  @P0 EXIT ;  /* 0x000000000000094d */ /* 0x000fea0003800000 */
[----:B------:R-:W0:Y:S01]  /*0080*/  LDC.64 R12, c[0x0][0x380] ;  /* 0x0000e000ff0c7b82 */ /* 0x000e220000000a00 */
[----:B------:R-:W1:Y:S01]  /*0090*/  I2F.F64 R2, R5 ;  /* 0x0000000500027312 */ /* 0x000e620000201c00 */
[----:B------:R-:W2:Y:S01]  /*00a0*/  LDCU.64 UR4, c[0x0][0x358] ;  /* 0x00006b00ff0477ac */ /* 0x000ea20008000a00 */
[----:B------:R-:W-:Y:S01]  /*00b0*/  IADD3 R0, PT, PT, R4, -0x1, RZ ;  /* 0xffffffff04007810 */ /* 0x000fe20007ffe0ff */
[----:B------:R-:W-:-:S04]  /*00c0*/  IMAD R19, R5, R4, RZ ;  /* 0x0000000405137224 */ /* 0x000fc800078e02ff */
[----:B------:R-:W1:Y:S01]  /*00d0*/  LDC.64 R14, c[0x3][RZ] ;  /* 0x00c00000ff0e7b82 */ /* 0x000e620000000a00 */
[----:B------:R-:W-:-:S07]  /*00e0*/  IMAD R4, R0, R4, RZ ;  /* 0x0000000400047224 */ /* 0x000fce00078e02ff */
[----:B------:R-:W3:Y:S01]  /*00f0*/  LDC.64 R22, c[0x0][0x388] ;  /* 0x0000e200ff167b82 */ /* 0x000ee20000000a00 */
[----:B0-----:R-:W-:-:S04]  /*0100*/  IMAD.WIDE R6, R5, 0x8, R12 ;  /* 0x0000000805067825 */ /* 0x001fc800078e020c */
[----:B------:R-:W-:Y:S01]  /*0110*/  IMAD.WIDE R12, R19, 0x8, R12 ;  /* 0x00000008130c7825 */ /* 0x000fe200078e020c */
[----:B-1----:R-:W-:-:S03]  /*0120*/  DFMA R10, R2, R14, 10 ;  /* 0x40240000020a742b */ /* 0x002fc6000000000e */
[----:B------:R-:W-:Y:S01]  /*0130*/  IMAD.WIDE R8, R4, 0x8, R6 ;  /* 0x0000000804087825 */ /* 0x000fe200078e0206 */
[----:B------:R-:W-:-:S03]  /*0140*/  DFMA R14, R2, R14, 20 ;  /* 0x40340000020e742b */ /* 0x000fc6000000000e */
[----:B------:R-:W-:Y:S01]  /*0150*/  IMAD.WIDE R2, R0, 0x8, R12 ;  /* 0x0000000800027825 */ /* 0x000fe200078e020c */
[----:B--2---:R-:W-:Y:S04]  /*0160*/  STG.E.64 desc[UR4][R12.64], R10 ;  /* 0x0000000a0c007986 */ /* 0x004fe8000c101b04 */
[----:B------:R-:W-:Y:S04]  /*0170*/  STG.E.64 desc[UR4][R6.64], R10 ;  /* 0x0000000a06007986 */ /* 0x000fe8000c101b04 */
[----:B------:R-:W-:Y:S04]  /*0180*/  STG.E.64 desc[UR4][R8.64], R14 ;  /* 0x0000000e08007986 */ /* 0x000fe8000c101b04 */
[----:B------:R0:W-:Y:S04]  /*0190*/  STG.E.64 desc[UR4][R2.64], R14 ;  /* 0x0000000e02007986 */ /* 0x0001e8000c101b04 */
[----:B------:R-:W2:Y:S01]  /*01a0*/  LDG.E.64 R16, desc[UR4][R12.64] ;  /* 0x000000040c107981 */ /* 0x000ea2000c1e1b00 */
[----:B---3--:R-:W-:-:S05]  /*01b0*/  IMAD.WIDE R18, R19, 0x8, R22 ;  /* 0x0000000813127825 */ /* 0x008fca00078e0216 */
[----:B--2---:R-:W-:Y:S04]  /*01c0*/  STG.E.64 desc[UR4][R18.64], R16 ;  /* 0x0000001012007986 */ /* 0x004fe8000c101b04 */
[----:B------:R-:W2:Y:S01]  /*01d0*/  LDG.E.64 R20, desc[UR4][R6.64] ;  /* 0x0000000406147981 */ /* 0x000ea2000c1e1b00 */
[----:B------:R-:W-:-:S05]  /*01e0*/  IMAD.WIDE R22, R5, 0x8, R22 ;  /* 0x0000000805167825 */ /* 0x000fca00078e0216 */
[----:B--2---:R-:W-:Y:S04]  /*01f0*/  STG.E.64 desc[UR4][R22.64], R20 ;  /* 0x0000001416007986 */ /* 0x004fe8000c101b04 */
[----:B------:R-:W2:Y:S01]  /*0200*/  LDG.E.64 R24, desc[UR4][R8.64] ;  /* 0x0000000408187981 */ /* 0x000ea2000c1e1b00 */
[----:B------:R-:W-:-:S05]  /*0210*/  IMAD.WIDE R4, R4, 0x8, R22 ;  /* 0x0000000804047825 */ /* 0x000fca00078e0216 */
[----:B--2---:R-:W-:Y:S04]  /*0220*/  STG.E.64 desc[UR4][R4.64], R24 ;  /* 0x0000001804007986 */ /* 0x004fe8000c101b04 */
[----:B0-----:R-:W2:Y:S01]  /*0230*/  LDG.E.64 R2, desc[UR4][R2.64] ;  /* 0x0000000402027981 */ /* 0x001ea2000c1e1b00 */
[----:B------:R-:W-:-:S05]  /*0240*/  IMAD.WIDE R10, R0, 0x8, R18 ;  /* 0x00000008000a7825 */ /* 0x000fca00078e0212 */
[----:B--2---:R-:W-:Y:S01]  /*0250*/  STG.E.64 desc[UR4][R10.64], R2 ;  /* 0x000000020a007986 */ /* 0x004fe2000c101b04 */
[----:B------:R-:W-:Y:S05]  /*0260*/  EXIT ;  /* 0x000000000000794d */ /* 0x000fea0003800000 */
.L_x_147:
        /* <DEDUP_REMOVED lines=9> */
.L_x_154:


//--------------------- .text._Z9substractPdS_S_i --------------------------
	.section	.text._Z9substractPdS_S_i,"ax",@progbits
	.align	128
        .global         _Z9substractPdS_S_i
        .type           _Z9substractPdS_S_i,@function
        .size           _Z9substractPdS_S_i,(.L_x_155 - _Z9substractPdS_S_i)
        .other          _Z9substractPdS_S_i,@"STO_CUDA_ENTRY STV_DEFAULT"
_Z9substractPdS_S_i:
.text._Z9substractPdS_S_i:
[----:B------:R-:W-:Y:S01]  /*0000*/  LDC R1, c[0x0][0x37c] ;  /* 0x0000df00ff017b82 */ /* 0x000fe20000000800 */
[----:B------:R-:W0:Y:S07]  /*0010*/  S2R R3, SR_TID.X ;  /* 0x0000000000037919 */ /* 0x000e2e0000002100 */
[----:B------:R-:W0:Y:S01]  /*0020*/  LDC R0, c[0x0][0x360] ;  /* 0x0000d800ff007b82 */ /* 0x000e220000000800 */
[----:B------:R-:W1:Y:S01]  /*0030*/  LDCU UR6, c[0x0][0x398] ;  /* 0x00007300ff0677ac */ /* 0x000e620008000800 */
[----:B------:R-:W2:Y:S06]  /*0040*/  S2R R2, SR_TID.Y ;  /* 0x0000000000027919 */ /* 0x000eac0000002200 */
[----:B------:R-:W0:Y:S08]  /*0050*/  S2UR UR4, SR_CTAID.X ;  /* 0x00000000000479c3 */ /* 0x000e300000002500 */
[----:B------:R-:W2:Y:S08]  /*0060*/  S2UR UR5, SR_CTAID.Y ;  /* 0x00000000000579c3 */ /* 0x000eb00000002600 */
[----:B------:R-:W2:Y:S01]  /*0070*/  LDC R7, c[0x0][0x364] ;  /* 0x0000d900ff077b82 */ /* 0x000ea20000000800 */
[----:B0-----:R-:W-:-:S05]  /*0080*/  IMAD R0, R0, UR4, R3 ;  /* 0x0000000400007c24 */ /* 0x001fca000f8e0203 */
[----:B------:R-:W-:Y:S01]  /*0090*/  ISETP.GE.AND P0, PT, R0, RZ, PT ;  /* 0x000000ff0000720c */ /* 0x000fe20003f06270 */
[----:B--2---:R-:W-:-:S05]  /*00a0*/  IMAD R7, R7, UR5, R2 ;  /* 0x0000000507077c24 */ /* 0x004fca000f8e0202 */
[----:B------:R-:W-:-:S04]  /*00b0*/  VIMNMX R2, PT, PT, R0, R7, !PT ;  /* 0x0000000700027248 */ /* 0x000fc80007fe0100 */
[----:B-1----:R-:W-:-:S13]  /*00c0*/  ISETP.GE.OR P0, PT, R2, UR6, !P0 ;  /* 0x0000000602007c0c */ /* 0x002fda000c706670 */
[----:B------:R-:W-:Y:S05]  /*00d0*/  @P0 EXIT ;  /* 0x000000000000094d */ /* 0x000fea0003800000 */
[----:B------:R-:W0:Y:S01]  /*00e0*/  LDC.64 R2, c[0x0][0x388] ;  /* 0x0000e200ff027b82 */ /* 0x000e220000000a00 */
[----:B------:R-:W1:Y:S01]  /*00f0*/  LDCU.64 UR4, c[0x0][0x358] ;  /* 0x00006b00ff0477ac */ /* 0x000e620008000a00 */
[----:B------:R-:W-:-:S06]  /*0100*/  IMAD R11, R0, UR6, R7 ;  /* 0x00000006000b7c24 */ /* 0x000fcc000f8e0207 */
[----:B------:R-:W2:Y:S08]  /*0110*/  LDC.64 R4, c[0x0][0x380] ;  /* 0x0000e000ff047b82 */ /* 0x000eb00000000a00 */
[----:B------:R-:W3:Y:S01]  /*0120*/  LDC.64 R8, c[0x0][0x390] ;  /* 0x0000e400ff087b82 */ /* 0x000ee20000000a00 */
[----:B0-----:R-:W-:-:S06]  /*0130*/  IMAD.WIDE.U32 R2, R11, 0x8, R2 ;  /* 0x000000080b027825 */ /* 0x001fcc00078e0002 */
[----:B-1----:R-:W4:Y:S01]  /*0140*/  LDG.E.64 R2, desc[UR4][R2.64] ;  /* 0x0000000402027981 */ /* 0x002f22000c1e1b00 */
[----:B--2---:R-:W-:-:S06]  /*0150*/  IMAD.WIDE.U32 R4, R11, 0x8, R4 ;  /* 0x000000080b047825 */ /* 0x004fcc00078e0004 */
[----:B------:R-:W4:Y:S01]  /*0160*/  LDG.E.64 R4, desc[UR4][R4.64] ;  /* 0x0000000404047981 */ /* 0x000f22000c1e1b00 */
[----:B---3--:R-:W-:Y:S01]  /*0170*/  IMAD.WIDE.U32 R8, R11, 0x8, R8 ;  /* 0x000000080b087825 */ /* 0x008fe200078e0008 */
[----:B----4-:R-:W-:-:S07]  /*0180*/  DADD R6, R2, -R4 ;  /* 0x0000000002067229 */ /* 0x010fce0000000804 */
[----:B------:R-:W-:Y:S01]  /*0190*/  STG.E.64 desc[UR4][R8.64], R6 ;  /* 0x0000000608007986 */ /* 0x000fe2000c101b04 */
[----:B------:R-:W-:Y:S05]  /*01a0*/  EXIT ;  /* 0x000000000000794d */ /* 0x000fea0003800000 */
.L_x_148:
        /* <DEDUP_REMOVED lines=13> */
.L_x_155:


//--------------------- .text._Z6updatePdS_i      --------------------------
	.section	.text._Z6updatePdS_i,"ax",@progbits
	.align	128
        .global         _Z6updatePdS_i
        .type           _Z6updatePdS_i,@function
        .size           _Z6updatePdS_i,(.L_x_156 - _Z6updatePdS_i)
        .other          _Z6updatePdS_i,@"STO_CUDA_ENTRY STV_DEFAULT"
_Z6updatePdS_i:
.text._Z6updatePdS_i:
[----:B------:R-:W-:Y:S01]  /*0000*/  LDC R1, c[0x0][0x37c] ;  /* 0x0000df00ff017b82 */ /* 0x000fe20000000800 */
[----:B------:R-:W0:Y:S07]  /*0010*/  S2R R3, SR_TID.X ;  /* 0x0000000000037919 */ /* 0x000e2e0000002100 */
[----:B------:R-:W0:Y:S01]  /*0020*/  S2UR UR4, SR_CTAID.X ;  /* 0x00000000000479c3 */ /* 0x000e220000002500 */
[----:B------:R-:W1:Y:S07]  /*0030*/  S2R R5, SR_TID.Y ;  /* 0x0000000000057919 */ /* 0x000e6e0000002200 */
[----:B------:R-:W0:Y:S08]  /*0040*/  LDC R4, c[0x0][0x360] ;  /* 0x0000d800ff047b82 */ /* 0x000e300000000800 */
[----:B------:R-:W2:Y:S08]  /*0050*/  LDC R10, c[0x0][0x390] ;  /* 0x0000e400ff0a7b82 */ /* 0x000eb00000000800 */
[----:B------:R-:W1:Y:S08]  /*0060*/  S2UR UR5, SR_CTAID.Y ;  /* 0x00000000000579c3 */ /* 0x000e700000002600 */
[----:B------:R-:W1:Y:S01]  /*0070*/  LDC R2, c[0x0][0x364] ;  /* 0x0000d900ff027b82 */ /* 0x000e620000000800 */
[----:B0-----:R-:W-:Y:S01]  /*0080*/  IMAD R4, R4, UR4, R3 ;  /* 0x0000000404047c24 */ /* 0x001fe2000f8e0203 */
[----:B--2---:R-:W-:-:S04]  /*0090*/  IADD3 R0, PT, PT, R10, -0x1, RZ ;  /* 0xffffffff0a007810 */ /* 0x004fc80007ffe0ff */
[----:B------:R-:W-:-:S04]  /*00a0*/  ISETP.GE.AND P0, PT, R4, R0, PT ;  /* 0x000000000400720c */ /* 0x000fc80003f06270 */
[----:B------:R-:W-:Y:S01]  /*00b0*/  ISETP.LT.OR P0, PT, R4, 0x1, P0 ;  /* 0x000000010400780c */ /* 0x000fe20000701670 */
[----:B-1----:R-:W-:-:S05]  /*00c0*/  IMAD R3, R2, UR5, R5 ;  /* 0x0000000502037c24 */ /* 0x002fca000f8e0205 */
[----:B------:R-:W-:-:S04]  /*00d0*/  ISETP.EQ.OR P0, PT, R3, RZ, P0 ;  /* 0x000000ff0300720c */ /* 0x000fc80000702670 */
[----:B------:R-:W-:-:S13]  /*00e0*/  ISETP.GE.OR P0, PT, R3, R0, P0 ;  /* 0x000000000300720c */ /* 0x000fda0000706670 */
[----:B------:R-:W-:Y:S05]  /*00f0*/  @P0 EXIT ;  /* 0x000000000000094d */ /* 0x000fea0003800000 */
[----:B------:R-:W0:Y:S01]  /*0100*/  LDC.64 R8, c[0x0][0x380] ;  /* 0x0000e000ff087b82 */ /* 0x000e220000000a00 */
[----:B------:R-:W1:Y:S01]  /*0110*/  LDCU.64 UR4, c[0x0][0x358] ;  /* 0x00006b00ff0477ac */ /* 0x000e620008000a00 */
[CC--:B------:R-:W-:Y:S02]  /*0120*/  IMAD R0, R3.reuse, R10.reuse, R4 ;  /* 0x0000000a03007224 */ /* 0x0c0fe400078e0204 */
[----:B------:R-:W-:-:S05]  /*0130*/  IMAD R5, R3, R10, -R10 ;  /* 0x0000000a03057224 */ /* 0x000fca00078e0a0a */
[----:B------:R-:W-:Y:S01]  /*0140*/  IADD3 R11, PT, PT, R4, R5, RZ ;  /* 0x00000005040b7210 */ /* 0x000fe20007ffe0ff */
[----:B0-----:R-:W-:-:S05]  /*0150*/  IMAD.WIDE R2, R0, 0x8, R8 ;  /* 0x0000000800027825 */ /* 0x001fca00078e0208 */
[----:B-1----:R-:W2:Y:S01]  /*0160*/  LDG.E.64 R4, desc[UR4][R2.64+-0x8] ;  /* 0xfffff80402047981 */ /* 0x002ea2000c1e1b00 */
[----:B------:R-:W-:-:S03]  /*0170*/  IMAD.WIDE R8, R11, 0x8, R8 ;  /* 0x000000080b087825 */ /* 0x000fc600078e0208 */
[----:B------:R-:W2:Y:S01]  /*0180*/  LDG.E.64 R6, desc[UR4][R2.64+0x8] ;  /* 0x0000080402067981 */ /* 0x000ea2000c1e1b00 */
[----:B------:R-:W-:-:S03]  /*0190*/  IMAD.WIDE R10, R10, 0x8, R2 ;  /* 0x000000080a0a7825 */ /* 0x000fc600078e0202 */
[----:B------:R-:W3:Y:S04]  /*01a0*/  LDG.E.64 R8, desc[UR4][R8.64] ;  /* 0x0000000408087981 */ /* 0x000ee8000c1e1b00 */
[----:B------:R-:W4:Y:S01]  /*01b0*/  LDG.E.64 R10, desc[UR4][R10.64] ;  /* 0x000000040a0a7981 */ /* 0x000f22000c1e1b00 */
[----:B--2---:R-:W-:Y:S01]  /*01c0*/  DADD R4, R4, R6 ;  /* 0x0000000004047229 */ /* 0x004fe20000000006 */
[----:B------:R-:W0:Y:S07]  /*01d0*/  LDC.64 R6, c[0x0][0x388] ;  /* 0x0000e200ff067b82 */ /* 0x000e2e0000000a00 */
[----:B---3--:R-:W-:-:S08]  /*01e0*/  DADD R4, R8, R4 ;  /* 0x0000000008047229 */ /* 0x008fd00000000004 */
[----:B----4-:R-:W-:-:S08]  /*01f0*/  DADD R4, R10, R4 ;  /* 0x000000000a047229 */ /* 0x010fd00000000004 */
[----:B------:R-:W-:Y:S01]  /*0200*/  DMUL R4, R4, 0.25 ;  /* 0x3fd0000004047828 */ /* 0x000fe20000000000 */
[----:B0-----:R-:W-:-:S06]  /*0210*/  IMAD.WIDE R6, R0, 0x8, R6 ;  /* 0x0000000800067825 */ /* 0x001fcc00078e0206 */
[----:B------:R-:W-:Y:S01]  /*0220*/  STG.E.64 desc[UR4][R6.64], R4 ;  /* 0x0000000406007986 */ /* 0x000fe2000c101b04 */
[----:B------:R-:W-:Y:S05]  /*0230*/  EXIT ;  /* 0x000000000000794d */ /* 0x000fea0003800000 */
.L_x_149:
        /* <DEDUP_REMOVED lines=12> */
.L_x_156:


//--------------------- .nv.shared._ZN3cub18CUB_300001_SM_10006detail6reduce28DeviceReduceSingleTileKernelINS2_10policy_hubIdjN4cuda3__47maximumIvEEE10Policy1000EPdSB_iS8_ddNS5_3std3__410__identityEEEvT0_T1_T2_T3_T4_T6_ --------------------------
	.section	.nv.shared._ZN3cub18CUB_300001_SM_10006detail6reduce28DeviceReduceSingleTileKernelINS2_10policy_hubIdjN4cuda3__47maximumIvEEE10Policy1000EPdSB_iS8_ddNS5_3std3__410__identityEEEvT0_T1_T2_T3_T4_T6_,"aw",@nobits
	.sectionflags	@""
	.align	8
.nv.shared._ZN3cub18CUB_300001_SM_10006detail6reduce28DeviceReduceSingleTileKernelINS2_10policy_hubIdjN4cuda3__47maximumIvEEE10Policy1000EPdSB_iS8_ddNS5_3std3__410__identityEEEvT0_T1_T2_T3_T4_T6_:
	.zero		1104


//--------------------- .nv.shared.reserved.0     --------------------------
	.section	.nv.shared.reserved.0,"aw",@nobits
	.weak		__nv_reservedSMEM_offset_0_alias
	.size		__nv_reservedSMEM_offset_0_alias, 0, 64
	.other		__nv_reservedSMEM_offset_0_alias,@"STO_CUDA_RESERVED_SHARED STV_DEFAULT"
__nv_reservedSMEM_offset_0_alias:
	.zero		0
	.zero		64


//--------------------- .nv.global                --------------------------
	.section	.nv.global,"aw",@nobits
.nv.global:
	.type		_ZN34_INTERNAL_6c127be6_4_k_cu_a7e9027b6thrust24THRUST_300001_SM_1000_NS12placeholders2_5E,@object
	.size		_ZN34_INTERNAL_6c127be6_4_k_cu_a7e9027b6thrust24THRUST_300001_SM_1000_NS12placeholders2_5E,(_ZN34_INTERNAL_6c127be6_4_k_cu_a7e9027b4cuda3std3__45__cpo6cbeginE - _ZN34_INTERNAL_6c127be6_4_k_cu_a7e9027b6thrust24THRUST_300001_SM_1000_NS12placeholders2_5E)
_ZN34_INTERNAL_6c127be6_4_k_cu_a7e9027b6thrust24THRUST_300001_SM_1000_NS12placeholders2_5E:
	.zero		1
	.type		_ZN34_INTERNAL_6c127be6_4_k_cu_a7e9027b4cuda3std3__45__cpo6cbeginE,@object
	.size		_ZN34_INTERNAL_6c127be6_4_k_cu_a7e9027b4cuda3std3__45__cpo6cbeginE,(_ZN34_INTERNAL_6c127be6_4_k_cu_a7e9027b4cuda3std6ranges3__45__cpo6cbeginE - _ZN34_INTERNAL_6c127be6_4_k_cu_a7e9027b4cuda3std3__45__cpo6cbeginE)
_ZN34_INTERNAL_6c127be6_4_k_cu_a7e9027b4cuda3std3__45__cpo6cbeginE:
	.zero		1
	.type		_ZN34_INTERNAL_6c127be6_4_k_cu_a7e9027b4cuda3std6ranges3__45__cpo6cbeginE,@object
	.size		_ZN34_INTERNAL_6c127be6_4_k_cu_a7e9027b4cuda3std6ranges3__45__cpo6cbeginE,(_ZN34_INTERNAL_6c127be6_4_k_cu_a7e9027b4cuda3std3__48in_placeE - _ZN34_INTERNAL_6c127be6_4_k_cu_a7e9027b4cuda3std6ranges3__45__cpo6cbeginE)
_ZN34_INTERNAL_6c127be6_4_k_cu_a7e9027b4cuda3std6ranges3__45__cpo6cbeginE:
	.zero		1
	.type		_ZN34_INTERNAL_6c127be6_4_k_cu_a7e9027b4cuda3std3__48in_placeE,@object
	.size		_ZN34_INTERNAL_6c127be6_4_k_cu_a7e9027b4cuda3std3__48in_placeE,(_ZN34_INTERNAL_6c127be6_4_k_cu_a7e9027b4cuda3std6ranges3__45__cpo4sizeE - _ZN34_INTERNAL_6c127be6_4_k_cu_a7e9027b4cuda3std3__48in_placeE)
_ZN34_INTERNAL_6c127be6_4_k_cu_a7e9027b4cuda3std3__48in_placeE:
	.zero		1
	.type		_ZN34_INTERNAL_6c127be6_4_k_cu_a7e9027b4cuda3std6ranges3__45__cpo4sizeE,@object
	.size		_ZN34_INTERNAL_6c127be6_4_k_cu_a7e9027b4cuda3std6ranges3__45__cpo4sizeE,(_ZN34_INTERNAL_6c127be6_4_k_cu_a7e9027b6thrust24THRUST_300001_SM_1000_NS12placeholders2_9E - _ZN34_INTERNAL_6c127be6_4_k_cu_a7e9027b4cuda3std6ranges3__45__cpo4sizeE)
_ZN34_INTERNAL_6c127be6_4_k_cu_a7e9027b4cuda3std6ranges3__45__cpo4sizeE:
	.zero		1
	.type		_ZN34_INTERNAL_6c127be6_4_k_cu_a7e9027b6thrust24THRUST_300001_SM_1000_NS12placeholders2_9E,@object
	.size		_ZN34_INTERNAL_6c127be6_4_k_cu_a7e9027b6thrust24THRUST_300001_SM_1000_NS12placeholders2_9E,(_ZN34_INTERNAL_6c127be6_4_k_cu_a7e9027b4cuda3std3__45__cpo7crbeginE - _ZN34_INTERNAL_6c127be6_4_k_cu_a7e9027b6thrust24THRUST_300001_SM_1000_NS12placeholders2_9E)
_ZN34_INTERNAL_6c127be6_4_k_cu_a7e9027b6thrust24THRUST_300001_SM_1000_NS12placeholders2_9E:
	.zero		1
	.type		_ZN34_INTERNAL_6c127be6_4_k_cu_a7e9027b4cuda3std3__45__cpo7crbeginE,@object
	.size		_ZN34_INTERNAL_6c127be6_4_k_cu_a7e9027b4cuda3std3__45__cpo7crbeginE,(_ZN34_INTERNAL_6c127be6_4_k_cu_a7e9027b4cuda3std6ranges3__45__cpo4nextE - _ZN34_INTERNAL_6c127be6_4_k_cu_a7e9027b4cuda3std3__45__cpo7crbeginE)
_ZN34_INTERNAL_6c127be6_4_k_cu_a7e9027b4cuda3std3__45__cpo7crbeginE:
	.zero		1
	.type		_ZN34_INTERNAL_6c127be6_4_k_cu_a7e9027b4cuda3std6ranges3__45__cpo4nextE,@object
	.size		_ZN34_INTERNAL_6c127be6_4_k_cu_a7e9027b4cuda3std6ranges3__45__cpo4nextE,(_ZN34_INTERNAL_6c127be6_4_k_cu_a7e9027b4cuda3std6ranges3__45__cpo4swapE - _ZN34_INTERNAL_6c127be6_4_k_cu_a7e9027b4cuda3std6ranges3__45__cpo4nextE)
_ZN34_INTERNAL_6c127be6_4_k_cu_a7e9027b4cuda3std6ranges3__45__cpo4nextE:
	.zero		1
	.type		_ZN34_INTERNAL_6c127be6_4_k_cu_a7e9027b4cuda3std6ranges3__45__cpo4swapE,@object
	.size		_ZN34_INTERNAL_6c127be6_4_k_cu_a7e9027b4cuda3std6ranges3__45__cpo4swapE,(_ZN34_INTERNAL_6c127be6_4_k_cu_a7e9027b6thrust24THRUST_300001_SM_1000_NS12placeholders2_1E - _ZN34_INTERNAL_6c127be6_4_k_cu_a7e9027b4cuda3std6ranges3__45__cpo4swapE)
_ZN34_INTERNAL_6c127be6_4_k_cu_a7e9027b4cuda3std6ranges3__45__cpo4swapE:
	.zero		1
	.type		_ZN34_INTERNAL_6c127be6_4_k_cu_a7e9027b6thrust24THRUST_300001_SM_1000_NS12placeholders2_1E,@object
	.size		_ZN34_INTERNAL_6c127be6_4_k_cu_a7e9027b6thrust24THRUST_300001_SM_1000_NS12placeholders2_1E,(_ZN34_INTERNAL_6c127be6_4_k_cu_a7e9027b6thrust24THRUST_300001_SM_1000_NS12placeholders2_3E - _ZN34_INTERNAL_6c127be6_4_k_cu_a7e9027b6thrust24THRUST_300001_SM_1000_NS12placeholders2_1E)
_ZN34_INTERNAL_6c127be6_4_k_cu_a7e9027b6thrust24THRUST_300001_SM_1000_NS12placeholders2_1E:
	.zero		1
	.type		_ZN34_INTERNAL_6c127be6_4_k_cu_a7e9027b6thrust24THRUST_300001_SM_1000_NS12placeholders2_3E,@object
	.size		_ZN34_INTERNAL_6c127be6_4_k_cu_a7e9027b6thrust24THRUST_300001_SM_1000_NS12placeholders2_3E,(_ZN34_INTERNAL_6c127be6_4_k_cu_a7e9027b4cuda3std3__45__cpo5beginE - _ZN34_INTERNAL_6c127be6_4_k_cu_a7e9027b6thrust24THRUST_300001_SM_1000_NS12placeholders2_3E)
_ZN34_INTERNAL_6c127be6_4_k_cu_a7e9027b6thrust24THRUST_300001_SM_1000_NS12placeholders2_3E:
	.zero		1
	.type		_ZN34_INTERNAL_6c127be6_4_k_cu_a7e9027b4cuda3std3__45__cpo5beginE,@object
	.size		_ZN34_INTERNAL_6c127be6_4_k_cu_a7e9027b4cuda3std3__45__cpo5beginE,(_ZN34_INTERNAL_6c127be6_4_k_cu_a7e9027b4cuda3std6ranges3__45__cpo5beginE - _ZN34_INTERNAL_6c127be6_4_k_cu_a7e9027b4cuda3std3__45__cpo5beginE)
_ZN34_INTERNAL_6c127be6_4_k_cu_a7e9027b4cuda3std3__45__cpo5beginE:
	.zero		1
	.type		_ZN34_INTERNAL_6c127be6_4_k_cu_a7e9027b4cuda3std6ranges3__45__cpo5beginE,@object
	.size		_ZN34_INTERNAL_6c127be6_4_k_cu_a7e9027b4cuda3std6ranges3__45__cpo5beginE,(_ZN34_INTERNAL_6c127be6_4_k_cu_a7e9027b4cuda3std3__436_GLOBAL__N__6c127be6_4_k_cu_a7e9027b6ignoreE - _ZN34_INTERNAL_6c127be6_4_k_cu_a7e9027b4cuda3std6ranges3__45__cpo5beginE)
_ZN34_INTERNAL_6c127be6_4_k_cu_a7e9027b4cuda3std6ranges3__45__cpo5beginE:
	.zero		1
	.type		_ZN34_INTERNAL_6c127be6_4_k_cu_a7e9027b4cuda3std3__436_GLOBAL__N__6c127be6_4_k_cu_a7e9027b6ignoreE,@object
	.size		_ZN34_INTERNAL_6c127be6_4_k_cu_a7e9027b4cuda3std3__436_GLOBAL__N__6c127be6_4_k_cu_a7e9027b6ignoreE,(_ZN34_INTERNAL_6c127be6_4_k_cu_a7e9027b4cuda3std6ranges3__45__cpo4dataE - _ZN34_INTERNAL_6c127be6_4_k_cu_a7e9027b4cuda3std3__436_GLOBAL__N__6c127be6_4_k_cu_a7e9027b6ignoreE)
_ZN34_INTERNAL_6c127be6_4_k_cu_a7e9027b4cuda3std3__436_GLOBAL__N__6c127be6_4_k_cu_a7e9027b6ignoreE:
	.zero		1
	.type		_ZN34_INTERNAL_6c127be6_4_k_cu_a7e9027b4cuda3std6ranges3__45__cpo4dataE,@object
	.size		_ZN34_INTERNAL_6c127be6_4_k_cu_a7e9027b4cuda3std6ranges3__45__cpo4dataE,(_ZN34_INTERNAL_6c127be6_4_k_cu_a7e9027b6thrust24THRUST_300001_SM_1000_NS12placeholders2_7E - _ZN34_INTERNAL_6c127be6_4_k_cu_a7e9027b4cuda3std6ranges3__45__cpo4dataE)
_ZN34_INTERNAL_6c127be6_4_k_cu_a7e9027b4cuda3std6ranges3__45__cpo4dataE:
	.zero		1
	.type		_ZN34_INTERNAL_6c127be6_4_k_cu_a7e9027b6thrust24THRUST_300001_SM_1000_NS12placeholders2_7E,@object
	.size		_ZN34_INTERNAL_6c127be6_4_k_cu_a7e9027b6thrust24THRUST_300001_SM_1000_NS12placeholders2_7E,(_ZN34_INTERNAL_6c127be6_4_k_cu_a7e9027b4cuda3std3__45__cpo6rbeginE - _ZN34_INTERNAL_6c127be6_4_k_cu_a7e9027b6thrust24THRUST_300001_SM_1000_NS12placeholders2_7E)
_ZN34_INTERNAL_6c127be6_4_k_cu_a7e9027b6thrust24THRUST_300001_SM_1000_NS12placeholders2_7E:
	.zero		1
	.type		_ZN34_INTERNAL_6c127be6_4_k_cu_a7e9027b4cuda3std3__45__cpo6rbeginE,@object
	.size		_ZN34_INTERNAL_6c127be6_4_k_cu_a7e9027b4cuda3std3__45__cpo6rbeginE,(_ZN34_INTERNAL_6c127be6_4_k_cu_a7e9027b4cuda3std6ranges3__45__cpo7advanceE - _ZN34_INTERNAL_6c127be6_4_k_cu_a7e9027b4cuda3std3__45__cpo6rbeginE)
_ZN34_INTERNAL_6c127be6_4_k_cu_a7e9027b4cuda3std3__45__cpo6rbeginE:
	.zero		1
	.type		_ZN34_INTERNAL_6c127be6_4_k_cu_a7e9027b4cuda3std6ranges3__45__cpo7advanceE,@object
	.size		_ZN34_INTERNAL_6c127be6_4_k_cu_a7e9027b4cuda3std6ranges3__45__cpo7advanceE,(_ZN34_INTERNAL_6c127be6_4_k_cu_a7e9027b4cuda3std3__47nulloptE - _ZN34_INTERNAL_6c127be6_4_k_cu_a7e9027b4cuda3std6ranges3__45__cpo7advanceE)
_ZN34_INTERNAL_6c127be6_4_k_cu_a7e9027b4cuda3std6ranges3__45__cpo7advanceE:
	.zero		1
	.type		_ZN34_INTERNAL_6c127be6_4_k_cu_a7e9027b4cuda3std3__47nulloptE,@object
	.size		_ZN34_INTERNAL_6c127be6_4_k_cu_a7e9027b4cuda3std3__47nulloptE,(_ZN34_INTERNAL_6c127be6_4_k_cu_a7e9027b4cuda3std6ranges3__45__cpo8distanceE - _ZN34_INTERNAL_6c127be6_4_k_cu_a7e9027b4cuda3std3__47nulloptE)
_ZN34_INTERNAL_6c127be6_4_k_cu_a7e9027b4cuda3std3__47nulloptE:
	.zero		1
	.type		_ZN34_INTERNAL_6c127be6_4_k_cu_a7e9027b4cuda3std6ranges3__45__cpo8distanceE,@object
	.size		_ZN34_INTERNAL_6c127be6_4_k_cu_a7e9027b4cuda3std6ranges3__45__cpo8distanceE,(_ZN34_INTERNAL_6c127be6_4_k_cu_a7e9027b6thrust24THRUST_300001_SM_1000_NS12placeholders2_6E - _ZN34_INTERNAL_6c127be6_4_k_cu_a7e9027b4cuda3std6ranges3__45__cpo8distanceE)
_ZN34_INTERNAL_6c127be6_4_k_cu_a7e9027b4cuda3std6ranges3__45__cpo8distanceE:
	.zero		1
	.type		_ZN34_INTERNAL_6c127be6_4_k_cu_a7e9027b6thrust24THRUST_300001_SM_1000_NS12placeholders2_6E,@object
	.size		_ZN34_INTERNAL_6c127be6_4_k_cu_a7e9027b6thrust24THRUST_300001_SM_1000_NS12placeholders2_6E,(_ZN34_INTERNAL_6c127be6_4_k_cu_a7e9027b4cuda3std3__45__cpo4cendE - _ZN34_INTERNAL_6c127be6_4_k_cu_a7e9027b6thrust24THRUST_300001_SM_1000_NS12placeholders2_6E)
_ZN34_INTERNAL_6c127be6_4_k_cu_a7e9027b6thrust24THRUST_300001_SM_1000_NS12placeholders2_6E:
	.zero		1
	.type		_ZN34_INTERNAL_6c127be6_4_k_cu_a7e9027b4cuda3std3__45__cpo4cendE,@object
	.size		_ZN34_INTERNAL_6c127be6_4_k_cu_a7e9027b4cuda3std3__45__cpo4cendE,(_ZN34_INTERNAL_6c127be6_4_k_cu_a7e9027b4cuda3std6ranges3__45__cpo4cendE - _ZN34_INTERNAL_6c127be6_4_k_cu_a7e9027b4cuda3std3__45__cpo4cendE)
_ZN34_INTERNAL_6c127be6_4_k_cu_a7e9027b4cuda3std3__45__cpo4cendE:
	.zero		1
	.type		_ZN34_INTERNAL_6c127be6_4_k_cu_a7e9027b4cuda3std6ranges3__45__cpo4cendE,@object
	.size		_ZN34_INTERNAL_6c127be6_4_k_cu_a7e9027b4cuda3std6ranges3__45__cpo4cendE,(_ZN34_INTERNAL_6c127be6_4_k_cu_a7e9027b4cuda3std3__420unreachable_sentinelE - _ZN34_INTERNAL_6c127be6_4_k_cu_a7e9027b4cuda3std6ranges3__45__cpo4cendE)
_ZN34_INTERNAL_6c127be6_4_k_cu_a7e9027b4cuda3std6ranges3__45__cpo4cendE:
	.zero		1
	.type		_ZN34_INTERNAL_6c127be6_4_k_cu_a7e9027b4cuda3std3__420unreachable_sentinelE,@object
	.size		_ZN34_INTERNAL_6c127be6_4_k_cu_a7e9027b4cuda3std3__420unreachable_sentinelE,(_ZN34_INTERNAL_6c127be6_4_k_cu_a7e9027b4cuda3std6ranges3__45__cpo5ssizeE - _ZN34_INTERNAL_6c127be6_4_k_cu_a7e9027b4cuda3std3__420unreachable_sentinelE)
_ZN34_INTERNAL_6c127be6_4_k_cu_a7e9027b4cuda3std3__420unreachable_sentinelE:
	.zero		1
	.type		_ZN34_INTERNAL_6c127be6_4_k_cu_a7e9027b4cuda3std6ranges3__45__cpo5ssizeE,@object
	.size		_ZN34_INTERNAL_6c127be6_4_k_cu_a7e9027b4cuda3std6ranges3__45__cpo5ssizeE,(_ZN34_INTERNAL_6c127be6_4_k_cu_a7e9027b6thrust24THRUST_300001_SM_1000_NS12placeholders3_10E - _ZN34_INTERNAL_6c127be6_4_k_cu_a7e9027b4cuda3std6ranges3__45__cpo5ssizeE)
_ZN34_INTERNAL_6c127be6_4_k_cu_a7e9027b4cuda3std6ranges3__45__cpo5ssizeE:
	.zero		1
	.type		_ZN34_INTERNAL_6c127be6_4_k_cu_a7e9027b6thrust24THRUST_300001_SM_1000_NS12placeholders3_10E,@object
	.size		_ZN34_INTERNAL_6c127be6_4_k_cu_a7e9027b6thrust24THRUST_300001_SM_1000_NS12placeholders3_10E,(_ZN34_INTERNAL_6c127be6_4_k_cu_a7e9027b4cuda3std3__45__cpo5crendE - _ZN34_INTERNAL_6c127be6_4_k_cu_a7e9027b6thrust24THRUST_300001_SM_1000_NS12placeholders3_10E)
_ZN34_INTERNAL_6c127be6_4_k_cu_a7e9027b6thrust24THRUST_300001_SM_1000_NS12placeholders3_10E:
	.zero		1
	.type		_ZN34_INTERNAL_6c127be6_4_k_cu_a7e9027b4cuda3std3__45__cpo5crendE,@object
	.size		_ZN34_INTERNAL_6c127be6_4_k_cu_a7e9027b4cuda3std3__45__cpo5crendE,(_ZN34_INTERNAL_6c127be6_4_k_cu_a7e9027b4cuda3std6ranges3__45__cpo4prevE - _ZN34_INTERNAL_6c127be6_4_k_cu_a7e9027b4cuda3std3__45__cpo5crendE)
_ZN34_INTERNAL_6c127be6_4_k_cu_a7e9027b4cuda3std3__45__cpo5crendE:
	.zero		1
	.type		_ZN34_INTERNAL_6c127be6_4_k_cu_a7e9027b4cuda3std6ranges3__45__cpo4prevE,@object
	.size		_ZN34_INTERNAL_6c127be6_4_k_cu_a7e9027b4cuda3std6ranges3__45__cpo4prevE,(_ZN34_INTERNAL_6c127be6_4_k_cu_a7e9027b4cuda3std6ranges3__45__cpo9iter_moveE - _ZN34_INTERNAL_6c127be6_4_k_cu_a7e9027b4cuda3std6ranges3__45__cpo4prevE)
_ZN34_INTERNAL_6c127be6_4_k_cu_a7e9027b4cuda3std6ranges3__45__cpo4prevE:
	.zero		1
	.type		_ZN34_INTERNAL_6c127be6_4_k_cu_a7e9027b4cuda3std6ranges3__45__cpo9iter_moveE,@object
	.size		_ZN34_INTERNAL_6c127be6_4_k_cu_a7e9027b4cuda3std6ranges3__45__cpo9iter_moveE,(_ZN34_INTERNAL_6c127be6_4_k_cu_a7e9027b6thrust24THRUST_300001_SM_1000_NS12placeholders2_2E - _ZN34_INTERNAL_6c127be6_4_k_cu_a7e9027b4cuda3std6ranges3__45__cpo9iter_moveE)
_ZN34_INTERNAL_6c127be6_4_k_cu_a7e9027b4cuda3std6ranges3__45__cpo9iter_moveE:
	.zero		1
	.type		_ZN34_INTERNAL_6c127be6_4_k_cu_a7e9027b6thrust24THRUST_300001_SM_1000_NS12placeholders2_2E,@object
	.size		_ZN34_INTERNAL_6c127be6_4_k_cu_a7e9027b6thrust24THRUST_300001_SM_1000_NS12placeholders2_2E,(_ZN34_INTERNAL_6c127be6_4_k_cu_a7e9027b6thrust24THRUST_300001_SM_1000_NS12placeholders2_4E - _ZN34_INTERNAL_6c127be6_4_k_cu_a7e9027b6thrust24THRUST_300001_SM_1000_NS12placeholders2_2E)
_ZN34_INTERNAL_6c127be6_4_k_cu_a7e9027b6thrust24THRUST_300001_SM_1000_NS12placeholders2_2E:
	.zero		1
	.type		_ZN34_INTERNAL_6c127be6_4_k_cu_a7e9027b6thrust24THRUST_300001_SM_1000_NS12placeholders2_4E,@object
	.size		_ZN34_INTERNAL_6c127be6_4_k_cu_a7e9027b6thrust24THRUST_300001_SM_1000_NS12placeholders2_4E,(_ZN34_INTERNAL_6c127be6_4_k_cu_a7e9027b4cuda3std3__45__cpo3endE - _ZN34_INTERNAL_6c127be6_4_k_cu_a7e9027b6thrust24THRUST_300001_SM_1000_NS12placeholders2_4E)
_ZN34_INTERNAL_6c127be6_4_k_cu_a7e9027b6thrust24THRUST_300001_SM_1000_NS12placeholders2_4E:
	.zero		1
	.type		_ZN34_INTERNAL_6c127be6_4_k_cu_a7e9027b4cuda3std3__45__cpo3endE,@object
	.size		_ZN34_INTERNAL_6c127be6_4_k_cu_a7e9027b4cuda3std3__45__cpo3endE,(_ZN34_INTERNAL_6c127be6_4_k_cu_a7e9027b4cuda3std6ranges3__45__cpo3endE - _ZN34_INTERNAL_6c127be6_4_k_cu_a7e9027b4cuda3std3__45__cpo3endE)
_ZN34_INTERNAL_6c127be6_4_k_cu_a7e9027b4cuda3std3__45__cpo3endE:
	.zero		1
	.type		_ZN34_INTERNAL_6c127be6_4_k_cu_a7e9027b4cuda3std6ranges3__45__cpo3endE,@object
	.size		_ZN34_INTERNAL_6c127be6_4_k_cu_a7e9027b4cuda3std6ranges3__45__cpo3endE,(_ZN34_INTERNAL_6c127be6_4_k_cu_a7e9027b4cuda3std3__419piecewise_constructE - _ZN34_INTERNAL_6c127be6_4_k_cu_a7e9027b4cuda3std6ranges3__45__cpo3endE)
_ZN34_INTERNAL_6c127be6_4_k_cu_a7e9027b4cuda3std6ranges3__45__cpo3endE:
	.zero		1
	.type		_ZN34_INTERNAL_6c127be6_4_k_cu_a7e9027b4cuda3std3__419piecewise_constructE,@object
	.size		_ZN34_INTERNAL_6c127be6_4_k_cu_a7e9027b4cuda3std3__419piecewise_constructE,(_ZN34_INTERNAL_6c127be6_4_k_cu_a7e9027b4cuda3std6ranges3__45__cpo5cdataE - _ZN34_INTERNAL_6c127be6_4_k_cu_a7e9027b4cuda3std3__419piecewise_constructE)
_ZN34_INTERNAL_6c127be6_4_k_cu_a7e9027b4cuda3std3__419piecewise_constructE:
	.zero		1
	.type		_ZN34_INTERNAL_6c127be6_4_k_cu_a7e9027b4cuda3std6ranges3__45__cpo5cdataE,@object
	.size		_ZN34_INTERNAL_6c127be6_4_k_cu_a7e9027b4cuda3std6ranges3__45__cpo5cdataE,(_ZN34_INTERNAL_6c127be6_4_k_cu_a7e9027b6thrust24THRUST_300001_SM_1000_NS12placeholders2_8E - _ZN34_INTERNAL_6c127be6_4_k_cu_a7e9027b4cuda3std6ranges3__45__cpo5cdataE)
_ZN34_INTERNAL_6c127be6_4_k_cu_a7e9027b4cuda3std6ranges3__45__cpo5cdataE:
	.zero		1
	.type		_ZN34_INTERNAL_6c127be6_4_k_cu_a7e9027b6thrust24THRUST_300001_SM_1000_NS12placeholders2_8E,@object
	.size		_ZN34_INTERNAL_6c127be6_4_k_cu_a7e9027b6thrust24THRUST_300001_SM_1000_NS12placeholders2_8E,(_ZN34_INTERNAL_6c127be6_4_k_cu_a7e9027b4cuda3std3__45__cpo4rendE - _ZN34_INTERNAL_6c127be6_4_k_cu_a7e9027b6thrust24THRUST_300001_SM_1000_NS12placeholders2_8E)
_ZN34_INTERNAL_6c127be6_4_k_cu_a7e9027b6thrust24THRUST_300001_SM_1000_NS12placeholders2_8E:
	.zero		1
	.type		_ZN34_INTERNAL_6c127be6_4_k_cu_a7e9027b4cuda3std3__45__cpo4rendE,@object
	.size		_ZN34_INTERNAL_6c127be6_4_k_cu_a7e9027b4cuda3std3__45__cpo4rendE,(_ZN34_INTERNAL_6c127be6_4_k_cu_a7e9027b4cuda3std6ranges3__45__cpo9iter_swapE - _ZN34_INTERNAL_6c127be6_4_k_cu_a7e9027b4cuda3std3__45__cpo4rendE)
_ZN34_INTERNAL_6c127be6_4_k_cu_a7e9027b4cuda3std3__45__cpo4rendE:
	.zero		1
	.type		_ZN34_INTERNAL_6c127be6_4_k_cu_a7e9027b4cuda3std6ranges3__45__cpo9iter_swapE,@object
	.size		_ZN34_INTERNAL_6c127be6_4_k_cu_a7e9027b4cuda3std6ranges3__45__cpo9iter_swapE,(_ZN34_INTERNAL_6c127be6_4_k_cu_a7e9027b4cuda3std3__48unexpectE - _ZN34_INTERNAL_6c127be6_4_k_cu_a7e9027b4cuda3std6ranges3__45__cpo9iter_swapE)
_ZN34_INTERNAL_6c127be6_4_k_cu_a7e9027b4cuda3std6ranges3__45__cpo9iter_swapE:
	.zero		1
	.type		_ZN34_INTERNAL_6c127be6_4_k_cu_a7e9027b4cuda3std3__48unexpectE,@object
	.size		_ZN34_INTERNAL_6c127be6_4_k_cu_a7e9027b4cuda3std3__48unexpectE,(_ZN34_INTERNAL_6c127be6_4_k_cu_a7e9027b6thrust24THRUST_300001_SM_1000_NS6system6detail10sequential3seqE - _ZN34_INTERNAL_6c127be6_4_k_cu_a7e9027b4cuda3std3__48unexpectE)
_ZN34_INTERNAL_6c127be6_4_k_cu_a7e9027b4cuda3std3__48unexpectE:
	.zero		1
	.type		_ZN34_INTERNAL_6c127be6_4_k_cu_a7e9027b6thrust24THRUST_300001_SM_1000_NS6system6detail10sequential3seqE,@object
	.size		_ZN34_INTERNAL_6c127be6_4_k_cu_a7e9027b6thrust24THRUST_300001_SM_1000_NS6system6detail10sequential3seqE,(.L_30 - _ZN34_INTERNAL_6c127be6_4_k_cu_a7e9027b6thrust24THRUST_300001_SM_1000_NS6system6detail10sequential3seqE)
_ZN34_INTERNAL_6c127be6_4_k_cu_a7e9027b6thrust24THRUST_300001_SM_1000_NS6system6detail10sequential3seqE:
	.zero		1
.L_30:


//--------------------- .nv.shared._ZN3cub18CUB_300001_SM_10006detail6reduce18DeviceReduceKernelINS2_10policy_hubIdjN4cuda3__47maximumIvEEE10Policy1000EPdjS8_dNS5_3std3__410__identityEEEvT0_PT3_T1_NS0_13GridEvenShareISI_EET2_T4_ --------------------------
	.section	.nv.shared._ZN3cub18CUB_300001_SM_10006detail6reduce18DeviceReduceKernelINS2_10policy_hubIdjN4cuda3__47maximumIvEEE10Policy1000EPdjS8_dNS5_3std3__410__identityEEEvT0_PT3_T1_NS0_13GridEvenShareISI_EET2_T4_,"aw",@nobits
	.sectionflags	@""
	.align	8
.nv.shared._ZN3cub18CUB_300001_SM_10006detail6reduce18DeviceReduceKernelINS2_10policy_hubIdjN4cuda3__47maximumIvEEE10Policy1000EPdjS8_dNS5_3std3__410__identityEEEvT0_PT3_T1_NS0_13GridEvenShareISI_EET2_T4_:
	.zero		1104


//--------------------- .nv.shared._ZN3cub18CUB_300001_SM_10006detail6reduce28DeviceReduceSingleTileKernelINS2_10policy_hubIdjN4cuda3__47maximumIvEEE10Policy1000EPdSB_jS8_ddNS5_3std3__410__identityEEEvT0_T1_T2_T3_T4_T6_ --------------------------
	.section	.nv.shared._ZN3cub18CUB_300001_SM_10006detail6reduce28DeviceReduceSingleTileKernelINS2_10policy_hubIdjN4cuda3__47maximumIvEEE10Policy1000EPdSB_jS8_ddNS5_3std3__410__identityEEEvT0_T1_T2_T3_T4_T6_,"aw",@nobits
	.sectionflags	@""
	.align	8
.nv.shared._ZN3cub18CUB_300001_SM_10006detail6reduce28DeviceReduceSingleTileKernelINS2_10policy_hubIdjN4cuda3__47maximumIvEEE10Policy1000EPdSB_jS8_ddNS5_3std3__410__identityEEEvT0_T1_T2_T3_T4_T6_:
	.zero		1104


//--------------------- .nv.constant0._ZN3cub18CUB_300001_SM_10006detail6reduce28DeviceReduceSingleTileKernelINS2_10policy_hubIdjN4cuda3__47maximumIvEEE10Policy1000EPdSB_iS8_ddNS5_3std3__410__identityEEEvT0_T1_T2_T3_T4_T6_ --------------------------
	.section	.nv.constant0._ZN3cub18CUB_300001_SM_10006detail6reduce28DeviceReduceSingleTileKernelINS2_10policy_hubIdjN4cuda3__47maximumIvEEE10Policy1000EPdSB_iS8_ddNS5_3std3__410__identityEEEvT0_T1_T2_T3_T4_T6_,"a",@progbits
	.sectionflags	@""
	.align	4
.nv.constant0._ZN3cub18CUB_300001_SM_10006detail6reduce28DeviceReduceSingleTileKernelINS2_10policy_hubIdjN4cuda3__47maximumIvEEE10Policy1000EPdSB_iS8_ddNS5_3std3__410__identityEEEvT0_T1_T2_T3_T4_T6_:
	.zero		929


//--------------------- .nv.constant0._ZN3cub18CUB_300001_SM_10006detail6reduce18DeviceReduceKernelINS2_10policy_hubIdjN4cuda3__47maximumIvEEE10Policy1000EPdjS8_dNS5_3std3__410__identityEEEvT0_PT3_T1_NS0_13GridEvenShareISI_EET2_T4_ --------------------------
	.section	.nv.constant0._ZN3cub18CUB_300001_SM_10006detail6reduce18DeviceReduceKernelINS2_10policy_hubIdjN4cuda3__47maximumIvEEE10Policy1000EPdjS8_dNS5_3std3__410__identityEEEvT0_PT3_T1_NS0_13GridEvenShareISI_EET2_T4_,"a",@progbits
	.sectionflags	@""
	.align	4
.nv.constant0._ZN3cub18CUB_300001_SM_10006detail6reduce18DeviceReduceKernelINS2_10policy_hubIdjN4cuda3__47maximumIvEEE10Policy1000EPdjS8_dNS5_3std3__410__identityEEEvT0_PT3_T1_NS0_13GridEvenShareISI_EET2_T4_:
	.zero		958


//--------------------- .nv.constant0._ZN3cub18CUB_300001_SM_10006detail6reduce28DeviceReduceSingleTileKernelINS2_10policy_hubIdjN4cuda3__47maximumIvEEE10Policy1000EPdSB_jS8_ddNS5_3std3__410__identityEEEvT0_T1_T2_T3_T4_T6_ --------------------------
	.section	.nv.constant0._ZN3cub18CUB_300001_SM_10006detail6reduce28DeviceReduceSingleTileKernelINS2_10policy_hubIdjN4cuda3__47maximumIvEEE10Policy1000EPdSB_jS8_ddNS5_3std3__410__identityEEEvT0_T1_T2_T3_T4_T6_,"a",@progbits
	.sectionflags	@""
	.align	4
.nv.constant0._ZN3cub18CUB_300001_SM_10006detail6reduce28DeviceReduceSingleTileKernelINS2_10policy_hubIdjN4cuda3__47maximumIvEEE10Policy1000EPdSB_jS8_ddNS5_3std3__410__identityEEEvT0_T1_T2_T3_T4_T6_:
	.zero		929


//--------------------- .nv.constant0._ZN3cub18CUB_300001_SM_10006detail11EmptyKernelIvEEvv --------------------------
	.section	.nv.constant0._ZN3cub18CUB_300001_SM_10006detail11EmptyKernelIvEEvv,"a",@progbits
	.sectionflags	@""
	.align	4
.nv.constant0._ZN3cub18CUB_300001_SM_10006detail11EmptyKernelIvEEvv:
	.zero		896


//--------------------- .nv.constant0._Z4fillPdS_i --------------------------
	.section	.nv.constant0._Z4fillPdS_i,"a",@progbits
	.sectionflags	@""
	.align	4
.nv.constant0._Z4fillPdS_i:
	.zero		916


//--------------------- .nv.constant0._Z9substractPdS_S_i --------------------------
	.section	.nv.constant0._Z9substractPdS_S_i,"a",@progbits
	.sectionflags	@""
	.align	4
.nv.constant0._Z9substractPdS_S_i:
	.zero		924


//--------------------- .nv.constant0._Z6updatePdS_i --------------------------
	.section	.nv.constant0._Z6updatePdS_i,"a",@progbits
	.sectionflags	@""
	.align	4
.nv.constant0._Z6updatePdS_i:
	.zero		916


//--------------------- SYMBOLS --------------------------

	.type		.nv.reservedSmem.offset0,@object
	.size		.nv.reservedSmem.offset0,0x4
	.type		.nv.reservedSmem.cap,@object
	.size		.nv.reservedSmem.cap,0x4
